	.target	sm_100a

	.elftype	@"ET_EXEC"


//--------------------- .note.nv.tkinfo           --------------------------
	.section	.note.nv.tkinfo,"",@"SHT_NOTE"
	.sectionflags	@"SHF_NOTE_NV_TKINFO"
	.tkinfo
        /*0018*/ 	.word	0x00000002
        /*0030*/ 	.string	""
        /*0030*/ 	.string	"ptxas"
        /*0030*/ 	.string	"Cuda compilation tools, release 13.0, V13.0.88"
        /*0030*/ 	.string	"Build cuda_13.0.r13.0/compiler.36424714_0"
        /*0030*/ 	.string	"-arch sm_100a -m 64 "



//--------------------- .note.nv.cuinfo           --------------------------
	.section	.note.nv.cuinfo,"",@"SHT_NOTE"
	.sectionflags	@"SHF_NOTE_NV_CUINFO"
        /*0018*/ 	.short	0x0002
        /*001a*/ 	.short	0x0064
        /*001c*/ 	.short	0x0082
	.zero		2


//--------------------- .nv.info                  --------------------------
	.section	.nv.info,"",@"SHT_CUDA_INFO"
	.align	4


	//----- nvinfo : EIATTR_REGCOUNT
	.align		4
        /*0000*/ 	.byte	0x04, 0x2f
        /*0002*/ 	.short	(.L_43 - .L_42)
	.align		4
.L_42:
        /*0004*/ 	.word	index@(_ZN2at6native51_GLOBAL__N__11011a27_18_DepthwiseConv3d_cu_35e0c7b528conv_depthwise3d_cuda_kernelIddLi3ELi3ELi3ELi1ELi1ELi1EEEvNS_27GenericPackedTensorAccessorIKT_Lm5ENS_16DefaultPtrTraitsEiEENS3_IS4_Lm5ES6_iEES7_PS5_iiiiiiiii)
        /*0008*/ 	.word	0x00000028


	//----- nvinfo : EIATTR_FRAME_SIZE
	.align		4
.L_43:
        /*000c*/ 	.byte	0x04, 0x11
        /*000e*/ 	.short	(.L_45 - .L_44)
	.align		4
.L_44:
        /*0010*/ 	.word	index@(_ZN2at6native51_GLOBAL__N__11011a27_18_DepthwiseConv3d_cu_35e0c7b528conv_depthwise3d_cuda_kernelIddLi3ELi3ELi3ELi1ELi1ELi1EEEvNS_27GenericPackedTensorAccessorIKT_Lm5ENS_16DefaultPtrTraitsEiEENS3_IS4_Lm5ES6_iEES7_PS5_iiiiiiiii)
        /*0014*/ 	.word	0x00000000


	//----- nvinfo : EIATTR_REGCOUNT
	.align		4
.L_45:
        /*0018*/ 	.byte	0x04, 0x2f
        /*001a*/ 	.short	(.L_47 - .L_46)
	.align		4
.L_46:
        /*001c*/ 	.word	index@(_ZN2at6native51_GLOBAL__N__11011a27_18_DepthwiseConv3d_cu_35e0c7b528conv_depthwise3d_cuda_kernelIddLin1ELin1ELin1ELi1ELi1ELi1EEEvNS_27GenericPackedTensorAccessorIKT_Lm5ENS_16DefaultPtrTraitsEiEENS3_IS4_Lm5ES6_iEES7_PS5_iiiiiiiii)
        /*0020*/ 	.word	0x00000020


	//----- nvinfo : EIATTR_FRAME_SIZE
	.align		4
.L_47:
        /*0024*/ 	.byte	0x04, 0x11
        /*0026*/ 	.short	(.L_49 - .L_48)
	.align		4
.L_48:
        /*0028*/ 	.word	index@($__internal_27_$__cuda_sm20_div_u64)
        /*002c*/ 	.word	0x00000000


	//----- nvinfo : EIATTR_FRAME_SIZE
	.align		4
.L_49:
        /*0030*/ 	.byte	0x04, 0x11
        /*0032*/ 	.short	(.L_51 - .L_50)
	.align		4
.L_50:
        /*0034*/ 	.word	index@(_ZN2at6native51_GLOBAL__N__11011a27_18_DepthwiseConv3d_cu_35e0c7b528conv_depthwise3d_cuda_kernelIddLin1ELin1ELin1ELi1ELi1ELi1EEEvNS_27GenericPackedTensorAccessorIKT_Lm5ENS_16DefaultPtrTraitsEiEENS3_IS4_Lm5ES6_iEES7_PS5_iiiiiiiii)
        /*0038*/ 	.word	0x00000000


	//----- nvinfo : EIATTR_REGCOUNT
	.align		4
.L_51:
        /*003c*/ 	.byte	0x04, 0x2f
        /*003e*/ 	.short	(.L_53 - .L_52)
	.align		4
.L_52:
        /*0040*/ 	.word	index@(_ZN2at6native51_GLOBAL__N__11011a27_18_DepthwiseConv3d_cu_35e0c7b528conv_depthwise3d_cuda_kernelIddLin1ELin1ELin1ELin1ELin1ELin1EEEvNS_27GenericPackedTensorAccessorIKT_Lm5ENS_16DefaultPtrTraitsEiEENS3_IS4_Lm5ES6_iEES7_PS5_iiiiiiiii)
        /*0044*/ 	.word	0x00000030


	//----- nvinfo : EIATTR_FRAME_SIZE
	.align		4
.L_53:
        /*0048*/ 	.byte	0x04, 0x11
        /*004a*/ 	.short	(.L_55 - .L_54)
	.align		4
.L_54:
        /*004c*/ 	.word	index@($__internal_26_$__cuda_sm20_div_u64)
        /*0050*/ 	.word	0x00000000


	//----- nvinfo : EIATTR_FRAME_SIZE
	.align		4
.L_55:
        /*0054*/ 	.byte	0x04, 0x11
        /*0056*/ 	.short	(.L_57 - .L_56)
	.align		4
.L_56:
        /*0058*/ 	.word	index@(_ZN2at6native51_GLOBAL__N__11011a27_18_DepthwiseConv3d_cu_35e0c7b528conv_depthwise3d_cuda_kernelIddLin1ELin1ELin1ELin1ELin1ELin1EEEvNS_27GenericPackedTensorAccessorIKT_Lm5ENS_16DefaultPtrTraitsEiEENS3_IS4_Lm5ES6_iEES7_PS5_iiiiiiiii)
        /*005c*/ 	.word	0x00000000


	//----- nvinfo : EIATTR_REGCOUNT
	.align		4
.L_57:
        /*0060*/ 	.byte	0x04, 0x2f
        /*0062*/ 	.short	(.L_59 - .L_58)
	.align		4
.L_58:
        /*0064*/ 	.word	index@(_ZN2at6native51_GLOBAL__N__11011a27_18_DepthwiseConv3d_cu_35e0c7b528conv_depthwise3d_cuda_kernelIffLi3ELi3ELi3ELi1ELi1ELi1EEEvNS_27GenericPackedTensorAccessorIKT_Lm5ENS_16DefaultPtrTraitsEiEENS3_IS4_Lm5ES6_iEES7_PS5_iiiiiiiii)
        /*0068*/ 	.word	0x00000020


	//----- nvinfo : EIATTR_FRAME_SIZE
	.align		4
.L_59:
        /*006c*/ 	.byte	0x04, 0x11
        /*006e*/ 	.short	(.L_61 - .L_60)
	.align		4
.L_60:
        /*0070*/ 	.word	index@(_ZN2at6native51_GLOBAL__N__11011a27_18_DepthwiseConv3d_cu_35e0c7b528conv_depthwise3d_cuda_kernelIffLi3ELi3ELi3ELi1ELi1ELi1EEEvNS_27GenericPackedTensorAccessorIKT_Lm5ENS_16DefaultPtrTraitsEiEENS3_IS4_Lm5ES6_iEES7_PS5_iiiiiiiii)
        /*0074*/ 	.word	0x00000000


	//----- nvinfo : EIATTR_REGCOUNT
	.align		4
.L_61:
        /*0078*/ 	.byte	0x04, 0x2f
        /*007a*/ 	.short	(.L_63 - .L_62)
	.align		4
.L_62:
        /*007c*/ 	.word	index@(_ZN2at6native51_GLOBAL__N__11011a27_18_DepthwiseConv3d_cu_35e0c7b528conv_depthwise3d_cuda_kernelIffLin1ELin1ELin1ELi1ELi1ELi1EEEvNS_27GenericPackedTensorAccessorIKT_Lm5ENS_16DefaultPtrTraitsEiEENS3_IS4_Lm5ES6_iEES7_PS5_iiiiiiiii)
        /*0080*/ 	.word	0x00000020


	//----- nvinfo : EIATTR_FRAME_SIZE
	.align		4
.L_63:
        /*0084*/ 	.byte	0x04, 0x11
        /*0086*/ 	.short	(.L_65 - .L_64)
	.align		4
.L_64:
        /*0088*/ 	.word	index@($__internal_25_$__cuda_sm20_div_u64)
        /*008c*/ 	.word	0x00000000


	//----- nvinfo : EIATTR_FRAME_SIZE
	.align		4
.L_65:
        /*0090*/ 	.byte	0x04, 0x11
        /*0092*/ 	.short	(.L_67 - .L_66)
	.align		4
.L_66:
        /*0094*/ 	.word	index@(_ZN2at6native51_GLOBAL__N__11011a27_18_DepthwiseConv3d_cu_35e0c7b528conv_depthwise3d_cuda_kernelIffLin1ELin1ELin1ELi1ELi1ELi1EEEvNS_27GenericPackedTensorAccessorIKT_Lm5ENS_16DefaultPtrTraitsEiEENS3_IS4_Lm5ES6_iEES7_PS5_iiiiiiiii)
        /*0098*/ 	.word	0x00000000


	//----- nvinfo : EIATTR_REGCOUNT
	.align		4
.L_67:
        /*009c*/ 	.byte	0x04, 0x2f
        /*009e*/ 	.short	(.L_69 - .L_68)
	.align		4
.L_68:
        /*00a0*/ 	.word	index@(_ZN2at6native51_GLOBAL__N__11011a27_18_DepthwiseConv3d_cu_35e0c7b528conv_depthwise3d_cuda_kernelIffLin1ELin1ELin1ELin1ELin1ELin1EEEvNS_27GenericPackedTensorAccessorIKT_Lm5ENS_16DefaultPtrTraitsEiEENS3_IS4_Lm5ES6_iEES7_PS5_iiiiiiiii)
        /*00a4*/ 	.word	0x00000030


	//----- nvinfo : EIATTR_FRAME_SIZE
	.align		4
.L_69:
        /*00a8*/ 	.byte	0x04, 0x11
        /*00aa*/ 	.short	(.L_71 - .L_70)
	.align		4
.L_70:
        /*00ac*/ 	.word	index@($__internal_24_$__cuda_sm20_div_u64)
        /*00b0*/ 	.word	0x00000000


	//----- nvinfo : EIATTR_FRAME_SIZE
	.align		4
.L_71:
        /*00b4*/ 	.byte	0x04, 0x11
        /*00b6*/ 	.short	(.L_73 - .L_72)
	.align		4
.L_72:
        /*00b8*/ 	.word	index@(_ZN2at6native51_GLOBAL__N__11011a27_18_DepthwiseConv3d_cu_35e0c7b528conv_depthwise3d_cuda_kernelIffLin1ELin1ELin1ELin1ELin1ELin1EEEvNS_27GenericPackedTensorAccessorIKT_Lm5ENS_16DefaultPtrTraitsEiEENS3_IS4_Lm5ES6_iEES7_PS5_iiiiiiiii)
        /*00bc*/ 	.word	0x00000000


	//----- nvinfo : EIATTR_REGCOUNT
	.align		4
.L_73:
        /*00c0*/ 	.byte	0x04, 0x2f
        /*00c2*/ 	.short	(.L_75 - .L_74)
	.align		4
.L_74:
        /*00c4*/ 	.word	index@(_ZN2at6native51_GLOBAL__N__11011a27_18_DepthwiseConv3d_cu_35e0c7b528conv_depthwise3d_cuda_kernelIN3c104HalfEfLi3ELi3ELi3ELi1ELi1ELi1EEEvNS_27GenericPackedTensorAccessorIKT_Lm5ENS_16DefaultPtrTraitsEiEENS5_IS6_Lm5ES8_iEES9_PS7_iiiiiiiii)
        /*00c8*/ 	.word	0x00000020


	//----- nvinfo : EIATTR_FRAME_SIZE
	.align		4
.L_75:
        /*00cc*/ 	.byte	0x04, 0x11
        /*00ce*/ 	.short	(.L_77 - .L_76)
	.align		4
.L_76:
        /*00d0*/ 	.word	index@(_ZN2at6native51_GLOBAL__N__11011a27_18_DepthwiseConv3d_cu_35e0c7b528conv_depthwise3d_cuda_kernelIN3c104HalfEfLi3ELi3ELi3ELi1ELi1ELi1EEEvNS_27GenericPackedTensorAccessorIKT_Lm5ENS_16DefaultPtrTraitsEiEENS5_IS6_Lm5ES8_iEES9_PS7_iiiiiiiii)
        /*00d4*/ 	.word	0x00000000


	//----- nvinfo : EIATTR_REGCOUNT
	.align		4
.L_77:
        /*00d8*/ 	.byte	0x04, 0x2f
        /*00da*/ 	.short	(.L_79 - .L_78)
	.align		4
.L_78:
        /*00dc*/ 	.word	index@(_ZN2at6native51_GLOBAL__N__11011a27_18_DepthwiseConv3d_cu_35e0c7b528conv_depthwise3d_cuda_kernelIN3c104HalfEfLin1ELin1ELin1ELi1ELi1ELi1EEEvNS_27GenericPackedTensorAccessorIKT_Lm5ENS_16DefaultPtrTraitsEiEENS5_IS6_Lm5ES8_iEES9_PS7_iiiiiiiii)
        /*00e0*/ 	.word	0x0000001f


	//----- nvinfo : EIATTR_FRAME_SIZE
	.align		4
.L_79:
        /*00e4*/ 	.byte	0x04, 0x11
        /*00e6*/ 	.short	(.L_81 - .L_80)
	.align		4
.L_80:
        /*00e8*/ 	.word	index@($__internal_23_$__cuda_sm20_div_u64)
        /*00ec*/ 	.word	0x00000000


	//----- nvinfo : EIATTR_FRAME_SIZE
	.align		4
.L_81:
        /*00f0*/ 	.byte	0x04, 0x11
        /*00f2*/ 	.short	(.L_83 - .L_82)
	.align		4
.L_82:
        /*00f4*/ 	.word	index@(_ZN2at6native51_GLOBAL__N__11011a27_18_DepthwiseConv3d_cu_35e0c7b528conv_depthwise3d_cuda_kernelIN3c104HalfEfLin1ELin1ELin1ELi1ELi1ELi1EEEvNS_27GenericPackedTensorAccessorIKT_Lm5ENS_16DefaultPtrTraitsEiEENS5_IS6_Lm5ES8_iEES9_PS7_iiiiiiiii)
        /*00f8*/ 	.word	0x00000000


	//----- nvinfo : EIATTR_REGCOUNT
	.align		4
.L_83:
        /*00fc*/ 	.byte	0x04, 0x2f
        /*00fe*/ 	.short	(.L_85 - .L_84)
	.align		4
.L_84:
        /*0100*/ 	.word	index@(_ZN2at6native51_GLOBAL__N__11011a27_18_DepthwiseConv3d_cu_35e0c7b528conv_depthwise3d_cuda_kernelIN3c104HalfEfLin1ELin1ELin1ELin1ELin1ELin1EEEvNS_27GenericPackedTensorAccessorIKT_Lm5ENS_16DefaultPtrTraitsEiEENS5_IS6_Lm5ES8_iEES9_PS7_iiiiiiiii)
        /*0104*/ 	.word	0x00000030


	//----- nvinfo : EIATTR_FRAME_SIZE
	.align		4
.L_85:
        /*0108*/ 	.byte	0x04, 0x11
        /*010a*/ 	.short	(.L_87 - .L_86)
	.align		4
.L_86:
        /*010c*/ 	.word	index@($__internal_22_$__cuda_sm20_div_u64)
        /*0110*/ 	.word	0x00000000


	//----- nvinfo : EIATTR_FRAME_SIZE
	.align		4
.L_87:
        /*0114*/ 	.byte	0x04, 0x11
        /*0116*/ 	.short	(.L_89 - .L_88)
	.align		4
.L_88:
        /*0118*/ 	.word	index@(_ZN2at6native51_GLOBAL__N__11011a27_18_DepthwiseConv3d_cu_35e0c7b528conv_depthwise3d_cuda_kernelIN3c104HalfEfLin1ELin1ELin1ELin1ELin1ELin1EEEvNS_27GenericPackedTensorAccessorIKT_Lm5ENS_16DefaultPtrTraitsEiEENS5_IS6_Lm5ES8_iEES9_PS7_iiiiiiiii)
        /*011c*/ 	.word	0x00000000


	//----- nvinfo : EIATTR_REGCOUNT
	.align		4
.L_89:
        /*0120*/ 	.byte	0x04, 0x2f
        /*0122*/ 	.short	(.L_91 - .L_90)
	.align		4
.L_90:
        /*0124*/ 	.word	index@(_ZN2at6native51_GLOBAL__N__11011a27_18_DepthwiseConv3d_cu_35e0c7b528conv_depthwise3d_cuda_kernelIN3c108BFloat16EfLi3ELi3ELi3ELi1ELi1ELi1EEEvNS_27GenericPackedTensorAccessorIKT_Lm5ENS_16DefaultPtrTraitsEiEENS5_IS6_Lm5ES8_iEES9_PS7_iiiiiiiii)
        /*0128*/ 	.word	0x00000020


	//----- nvinfo : EIATTR_FRAME_SIZE
	.align		4
.L_91:
        /*012c*/ 	.byte	0x04, 0x11
        /*012e*/ 	.short	(.L_93 - .L_92)
	.align		4
.L_92:
        /*0130*/ 	.word	index@(_ZN2at6native51_GLOBAL__N__11011a27_18_DepthwiseConv3d_cu_35e0c7b528conv_depthwise3d_cuda_kernelIN3c108BFloat16EfLi3ELi3ELi3ELi1ELi1ELi1EEEvNS_27GenericPackedTensorAccessorIKT_Lm5ENS_16DefaultPtrTraitsEiEENS5_IS6_Lm5ES8_iEES9_PS7_iiiiiiiii)
        /*0134*/ 	.word	0x00000000


	//----- nvinfo : EIATTR_REGCOUNT
	.align		4
.L_93:
        /*0138*/ 	.byte	0x04, 0x2f
        /*013a*/ 	.short	(.L_95 - .L_94)
	.align		4
.L_94:
        /*013c*/ 	.word	index@(_ZN2at6native51_GLOBAL__N__11011a27_18_DepthwiseConv3d_cu_35e0c7b528conv_depthwise3d_cuda_kernelIN3c108BFloat16EfLin1ELin1ELin1ELi1ELi1ELi1EEEvNS_27GenericPackedTensorAccessorIKT_Lm5ENS_16DefaultPtrTraitsEiEENS5_IS6_Lm5ES8_iEES9_PS7_iiiiiiiii)
        /*0140*/ 	.word	0x0000001f


	//----- nvinfo : EIATTR_FRAME_SIZE
	.align		4
.L_95:
        /*0144*/ 	.byte	0x04, 0x11
        /*0146*/ 	.short	(.L_97 - .L_96)
	.align		4
.L_96:
        /*0148*/ 	.word	index@($__internal_21_$__cuda_sm20_div_u64)
        /*014c*/ 	.word	0x00000000


	//----- nvinfo : EIATTR_FRAME_SIZE
	.align		4
.L_97:
        /*0150*/ 	.byte	0x04, 0x11
        /*0152*/ 	.short	(.L_99 - .L_98)
	.align		4
.L_98:
        /*0154*/ 	.word	index@(_ZN2at6native51_GLOBAL__N__11011a27_18_DepthwiseConv3d_cu_35e0c7b528conv_depthwise3d_cuda_kernelIN3c108BFloat16EfLin1ELin1ELin1ELi1ELi1ELi1EEEvNS_27GenericPackedTensorAccessorIKT_Lm5ENS_16DefaultPtrTraitsEiEENS5_IS6_Lm5ES8_iEES9_PS7_iiiiiiiii)
        /*0158*/ 	.word	0x00000000


	//----- nvinfo : EIATTR_REGCOUNT
	.align		4
.L_99:
        /*015c*/ 	.byte	0x04, 0x2f
        /*015e*/ 	.short	(.L_101 - .L_100)
	.align		4
.L_100:
        /*0160*/ 	.word	index@(_ZN2at6native51_GLOBAL__N__11011a27_18_DepthwiseConv3d_cu_35e0c7b528conv_depthwise3d_cuda_kernelIN3c108BFloat16EfLin1ELin1ELin1ELin1ELin1ELin1EEEvNS_27GenericPackedTensorAccessorIKT_Lm5ENS_16DefaultPtrTraitsEiEENS5_IS6_Lm5ES8_iEES9_PS7_iiiiiiiii)
        /*0164*/ 	.word	0x00000030


	//----- nvinfo : EIATTR_FRAME_SIZE
	.align		4
.L_101:
        /*0168*/ 	.byte	0x04, 0x11
        /*016a*/ 	.short	(.L_103 - .L_102)
	.align		4
.L_102:
        /*016c*/ 	.word	index@($__internal_20_$__cuda_sm20_div_u64)
        /*0170*/ 	.word	0x00000000


	//----- nvinfo : EIATTR_FRAME_SIZE
	.align		4
.L_103:
        /*0174*/ 	.byte	0x04, 0x11
        /*0176*/ 	.short	(.L_105 - .L_104)
	.align		4
.L_104:
        /*0178*/ 	.word	index@(_ZN2at6native51_GLOBAL__N__11011a27_18_DepthwiseConv3d_cu_35e0c7b528conv_depthwise3d_cuda_kernelIN3c108BFloat16EfLin1ELin1ELin1ELin1ELin1ELin1EEEvNS_27GenericPackedTensorAccessorIKT_Lm5ENS_16DefaultPtrTraitsEiEENS5_IS6_Lm5ES8_iEES9_PS7_iiiiiiiii)
        /*017c*/ 	.word	0x00000000


	//----- nvinfo : EIATTR_REGCOUNT
	.align		4
.L_105:
        /*0180*/ 	.byte	0x04, 0x2f
        /*0182*/ 	.short	(.L_107 - .L_106)
	.align		4
.L_106:
        /*0184*/ 	.word	index@(_ZN2at6native51_GLOBAL__N__11011a27_18_DepthwiseConv3d_cu_35e0c7b543conv_depthwise3d_cuda_backward_input_kernelIddLi3ELi3ELi3ELi1ELi1ELi1ELi1ELi1ELi1EEEvNS_27GenericPackedTensorAccessorIKT_Lm5ENS_16DefaultPtrTraitsEiEENS3_IS4_Lm5ES6_iEES7_iiiiiiiii)
        /*0188*/ 	.word	0x00000030


	//----- nvinfo : EIATTR_FRAME_SIZE
	.align		4
.L_107:
        /*018c*/ 	.byte	0x04, 0x11
        /*018e*/ 	.short	(.L_109 - .L_108)
	.align		4
.L_108:
        /*0190*/ 	.word	index@($__internal_19_$__cuda_sm20_div_u64)
        /*0194*/ 	.word	0x00000000


	//----- nvinfo : EIATTR_FRAME_SIZE
	.align		4
.L_109:
        /*0198*/ 	.byte	0x04, 0x11
        /*019a*/ 	.short	(.L_111 - .L_110)
	.align		4
.L_110:
        /*019c*/ 	.word	index@(_ZN2at6native51_GLOBAL__N__11011a27_18_DepthwiseConv3d_cu_35e0c7b543conv_depthwise3d_cuda_backward_input_kernelIddLi3ELi3ELi3ELi1ELi1ELi1ELi1ELi1ELi1EEEvNS_27GenericPackedTensorAccessorIKT_Lm5ENS_16DefaultPtrTraitsEiEENS3_IS4_Lm5ES6_iEES7_iiiiiiiii)
        /*01a0*/ 	.word	0x00000000


	//----- nvinfo : EIATTR_REGCOUNT
	.align		4
.L_111:
        /*01a4*/ 	.byte	0x04, 0x2f
        /*01a6*/ 	.short	(.L_113 - .L_112)
	.align		4
.L_112:
        /*01a8*/ 	.word	index@(_ZN2at6native51_GLOBAL__N__11011a27_18_DepthwiseConv3d_cu_35e0c7b543conv_depthwise3d_cuda_backward_input_kernelIddLi3ELi3ELi3ELi1ELi1ELi1ELin1ELin1ELin1EEEvNS_27GenericPackedTensorAccessorIKT_Lm5ENS_16DefaultPtrTraitsEiEENS3_IS4_Lm5ES6_iEES7_iiiiiiiii)
        /*01ac*/ 	.word	0x0000003e


	//----- nvinfo : EIATTR_FRAME_SIZE
	.align		4
.L_113:
        /*01b0*/ 	.byte	0x04, 0x11
        /*01b2*/ 	.short	(.L_115 - .L_114)
	.align		4
.L_114:
        /*01b4*/ 	.word	index@($__internal_18_$__cuda_sm20_div_u64)
        /*01b8*/ 	.word	0x00000000


	//----- nvinfo : EIATTR_FRAME_SIZE
	.align		4
.L_115:
        /*01bc*/ 	.byte	0x04, 0x11
        /*01be*/ 	.short	(.L_117 - .L_116)
	.align		4
.L_116:
        /*01c0*/ 	.word	index@(_ZN2at6native51_GLOBAL__N__11011a27_18_DepthwiseConv3d_cu_35e0c7b543conv_depthwise3d_cuda_backward_input_kernelIddLi3ELi3ELi3ELi1ELi1ELi1ELin1ELin1ELin1EEEvNS_27GenericPackedTensorAccessorIKT_Lm5ENS_16DefaultPtrTraitsEiEENS3_IS4_Lm5ES6_iEES7_iiiiiiiii)
        /*01c4*/ 	.word	0x00000000


	//----- nvinfo : EIATTR_REGCOUNT
	.align		4
.L_117:
        /*01c8*/ 	.byte	0x04, 0x2f
        /*01ca*/ 	.short	(.L_119 - .L_118)
	.align		4
.L_118:
        /*01cc*/ 	.word	index@(_ZN2at6native51_GLOBAL__N__11011a27_18_DepthwiseConv3d_cu_35e0c7b543conv_depthwise3d_cuda_backward_input_kernelIddLi3ELi3ELi3ELin1ELin1ELin1ELi1ELi1ELi1EEEvNS_27GenericPackedTensorAccessorIKT_Lm5ENS_16DefaultPtrTraitsEiEENS3_IS4_Lm5ES6_iEES7_iiiiiiiii)
        /*01d0*/ 	.word	0x00000038


	//----- nvinfo : EIATTR_FRAME_SIZE
	.align		4
.L_119:
        /*01d4*/ 	.byte	0x04, 0x11
        /*01d6*/ 	.short	(.L_121 - .L_120)
	.align		4
.L_120:
        /*01d8*/ 	.word	index@($__internal_17_$__cuda_sm20_div_u64)
        /*01dc*/ 	.word	0x00000000


	//----- nvinfo : EIATTR_FRAME_SIZE
	.align		4
.L_121:
        /*01e0*/ 	.byte	0x04, 0x11
        /*01e2*/ 	.short	(.L_123 - .L_122)
	.align		4
.L_122:
        /*01e4*/ 	.word	index@(_ZN2at6native51_GLOBAL__N__11011a27_18_DepthwiseConv3d_cu_35e0c7b543conv_depthwise3d_cuda_backward_input_kernelIddLi3ELi3ELi3ELin1ELin1ELin1ELi1ELi1ELi1EEEvNS_27GenericPackedTensorAccessorIKT_Lm5ENS_16DefaultPtrTraitsEiEENS3_IS4_Lm5ES6_iEES7_iiiiiiiii)
        /*01e8*/ 	.word	0x00000000


	//----- nvinfo : EIATTR_REGCOUNT
	.align		4
.L_123:
        /*01ec*/ 	.byte	0x04, 0x2f
        /*01ee*/ 	.short	(.L_125 - .L_124)
	.align		4
.L_124:
        /*01f0*/ 	.word	index@(_ZN2at6native51_GLOBAL__N__11011a27_18_DepthwiseConv3d_cu_35e0c7b543conv_depthwise3d_cuda_backward_input_kernelIddLi3ELi3ELi3ELin1ELin1ELin1ELin1ELin1ELin1EEEvNS_27GenericPackedTensorAccessorIKT_Lm5ENS_16DefaultPtrTraitsEiEENS3_IS4_Lm5ES6_iEES7_iiiiiiiii)
        /*01f4*/ 	.word	0x0000003d


	//----- nvinfo : EIATTR_FRAME_SIZE
	.align		4
.L_125:
        /*01f8*/ 	.byte	0x04, 0x11
        /*01fa*/ 	.short	(.L_127 - .L_126)
	.align		4
.L_126:
        /*01fc*/ 	.word	index@($__internal_16_$__cuda_sm20_div_u64)
        /*0200*/ 	.word	0x00000000


	//----- nvinfo : EIATTR_FRAME_SIZE
	.align		4
.L_127:
        /*0204*/ 	.byte	0x04, 0x11
        /*0206*/ 	.short	(.L_129 - .L_128)
	.align		4
.L_128:
        /*0208*/ 	.word	index@(_ZN2at6native51_GLOBAL__N__11011a27_18_DepthwiseConv3d_cu_35e0c7b543conv_depthwise3d_cuda_backward_input_kernelIddLi3ELi3ELi3ELin1ELin1ELin1ELin1ELin1ELin1EEEvNS_27GenericPackedTensorAccessorIKT_Lm5ENS_16DefaultPtrTraitsEiEENS3_IS4_Lm5ES6_iEES7_iiiiiiiii)
        /*020c*/ 	.word	0x00000000


	//----- nvinfo : EIATTR_REGCOUNT
	.align		4
.L_129:
        /*0210*/ 	.byte	0x04, 0x2f
        /*0212*/ 	.short	(.L_131 - .L_130)
	.align		4
.L_130:
        /*0214*/ 	.word	index@(_ZN2at6native51_GLOBAL__N__11011a27_18_DepthwiseConv3d_cu_35e0c7b543conv_depthwise3d_cuda_backward_input_kernelIddLin1ELin1ELin1ELin1ELin1ELin1ELin1ELin1ELin1EEEvNS_27GenericPackedTensorAccessorIKT_Lm5ENS_16DefaultPtrTraitsEiEENS3_IS4_Lm5ES6_iEES7_iiiiiiiii)
        /*0218*/ 	.word	0x00000036


	//----- nvinfo : EIATTR_FRAME_SIZE
	.align		4
.L_131:
        /*021c*/ 	.byte	0x04, 0x11
        /*021e*/ 	.short	(.L_133 - .L_132)
	.align		4
.L_132:
        /*0220*/ 	.word	index@($__internal_15_$__cuda_sm20_div_u64)
        /*0224*/ 	.word	0x00000000


	//----- nvinfo : EIATTR_FRAME_SIZE
	.align		4
.L_133:
        /*0228*/ 	.byte	0x04, 0x11
        /*022a*/ 	.short	(.L_135 - .L_134)
	.align		4
.L_134:
        /*022c*/ 	.word	index@(_ZN2at6native51_GLOBAL__N__11011a27_18_DepthwiseConv3d_cu_35e0c7b543conv_depthwise3d_cuda_backward_input_kernelIddLin1ELin1ELin1ELin1ELin1ELin1ELin1ELin1ELin1EEEvNS_27GenericPackedTensorAccessorIKT_Lm5ENS_16DefaultPtrTraitsEiEENS3_IS4_Lm5ES6_iEES7_iiiiiiiii)
        /*0230*/ 	.word	0x00000000


	//----- nvinfo : EIATTR_REGCOUNT
	.align		4
.L_135:
        /*0234*/ 	.byte	0x04, 0x2f
        /*0236*/ 	.short	(.L_137 - .L_136)
	.align		4
.L_136:
        /*0238*/ 	.word	index@(_ZN2at6native51_GLOBAL__N__11011a27_18_DepthwiseConv3d_cu_35e0c7b543conv_depthwise3d_cuda_backward_input_kernelIffLi3ELi3ELi3ELi1ELi1ELi1ELi1ELi1ELi1EEEvNS_27GenericPackedTensorAccessorIKT_Lm5ENS_16DefaultPtrTraitsEiEENS3_IS4_Lm5ES6_iEES7_iiiiiiiii)
        /*023c*/ 	.word	0x00000030


	//----- nvinfo : EIATTR_FRAME_SIZE
	.align		4
.L_137:
        /*0240*/ 	.byte	0x04, 0x11
        /*0242*/ 	.short	(.L_139 - .L_138)
	.align		4
.L_138:
        /*0244*/ 	.word	index@($__internal_14_$__cuda_sm20_div_u64)
        /*0248*/ 	.word	0x00000000


	//----- nvinfo : EIATTR_FRAME_SIZE
	.align		4
.L_139:
        /*024c*/ 	.byte	0x04, 0x11
        /*024e*/ 	.short	(.L_141 - .L_140)
	.align		4
.L_140:
        /*0250*/ 	.word	index@(_ZN2at6native51_GLOBAL__N__11011a27_18_DepthwiseConv3d_cu_35e0c7b543conv_depthwise3d_cuda_backward_input_kernelIffLi3ELi3ELi3ELi1ELi1ELi1ELi1ELi1ELi1EEEvNS_27GenericPackedTensorAccessorIKT_Lm5ENS_16DefaultPtrTraitsEiEENS3_IS4_Lm5ES6_iEES7_iiiiiiiii)
        /*0254*/ 	.word	0x00000000


	//----- nvinfo : EIATTR_REGCOUNT
	.align		4
.L_141:
        /*0258*/ 	.byte	0x04, 0x2f
        /*025a*/ 	.short	(.L_143 - .L_142)
	.align		4
.L_142:
        /*025c*/ 	.word	index@(_ZN2at6native51_GLOBAL__N__11011a27_18_DepthwiseConv3d_cu_35e0c7b543conv_depthwise3d_cuda_backward_input_kernelIffLi3ELi3ELi3ELi1ELi1ELi1ELin1ELin1ELin1EEEvNS_27GenericPackedTensorAccessorIKT_Lm5ENS_16DefaultPtrTraitsEiEENS3_IS4_Lm5ES6_iEES7_iiiiiiiii)
        /*0260*/ 	.word	0x0000003a


	//----- nvinfo : EIATTR_FRAME_SIZE
	.align		4
.L_143:
        /*0264*/ 	.byte	0x04, 0x11
        /*0266*/ 	.short	(.L_145 - .L_144)
	.align		4
.L_144:
        /*0268*/ 	.word	index@($__internal_13_$__cuda_sm20_div_u64)
        /*026c*/ 	.word	0x00000000


	//----- nvinfo : EIATTR_FRAME_SIZE
	.align		4
.L_145:
        /*0270*/ 	.byte	0x04, 0x11
        /*0272*/ 	.short	(.L_147 - .L_146)
	.align		4
.L_146:
        /*0274*/ 	.word	index@(_ZN2at6native51_GLOBAL__N__11011a27_18_DepthwiseConv3d_cu_35e0c7b543conv_depthwise3d_cuda_backward_input_kernelIffLi3ELi3ELi3ELi1ELi1ELi1ELin1ELin1ELin1EEEvNS_27GenericPackedTensorAccessorIKT_Lm5ENS_16DefaultPtrTraitsEiEENS3_IS4_Lm5ES6_iEES7_iiiiiiiii)
        /*0278*/ 	.word	0x00000000


	//----- nvinfo : EIATTR_REGCOUNT
	.align		4
.L_147:
        /*027c*/ 	.byte	0x04, 0x2f
        /*027e*/ 	.short	(.L_149 - .L_148)
	.align		4
.L_148:
        /*0280*/ 	.word	index@(_ZN2at6native51_GLOBAL__N__11011a27_18_DepthwiseConv3d_cu_35e0c7b543conv_depthwise3d_cuda_backward_input_kernelIffLi3ELi3ELi3ELin1ELin1ELin1ELi1ELi1ELi1EEEvNS_27GenericPackedTensorAccessorIKT_Lm5ENS_16DefaultPtrTraitsEiEENS3_IS4_Lm5ES6_iEES7_iiiiiiiii)
        /*0284*/ 	.word	0x00000038


	//----- nvinfo : EIATTR_FRAME_SIZE
	.align		4
.L_149:
        /*0288*/ 	.byte	0x04, 0x11
        /*028a*/ 	.short	(.L_151 - .L_150)
	.align		4
.L_150:
        /*028c*/ 	.word	index@($__internal_12_$__cuda_sm20_div_u64)
        /*0290*/ 	.word	0x00000000


	//----- nvinfo : EIATTR_FRAME_SIZE
	.align		4
.L_151:
        /*0294*/ 	.byte	0x04, 0x11
        /*0296*/ 	.short	(.L_153 - .L_152)
	.align		4
.L_152:
        /*0298*/ 	.word	index@(_ZN2at6native51_GLOBAL__N__11011a27_18_DepthwiseConv3d_cu_35e0c7b543conv_depthwise3d_cuda_backward_input_kernelIffLi3ELi3ELi3ELin1ELin1ELin1ELi1ELi1ELi1EEEvNS_27GenericPackedTensorAccessorIKT_Lm5ENS_16DefaultPtrTraitsEiEENS3_IS4_Lm5ES6_iEES7_iiiiiiiii)
        /*029c*/ 	.word	0x00000000


	//----- nvinfo : EIATTR_REGCOUNT
	.align		4
.L_153:
        /*02a0*/ 	.byte	0x04, 0x2f
        /*02a2*/ 	.short	(.L_155 - .L_154)
	.align		4
.L_154:
        /*02a4*/ 	.word	index@(_ZN2at6native51_GLOBAL__N__11011a27_18_DepthwiseConv3d_cu_35e0c7b543conv_depthwise3d_cuda_backward_input_kernelIffLi3ELi3ELi3ELin1ELin1ELin1ELin1ELin1ELin1EEEvNS_27GenericPackedTensorAccessorIKT_Lm5ENS_16DefaultPtrTraitsEiEENS3_IS4_Lm5ES6_iEES7_iiiiiiiii)
        /*02a8*/ 	.word	0x00000038


	//----- nvinfo : EIATTR_FRAME_SIZE
	.align		4
.L_155:
        /*02ac*/ 	.byte	0x04, 0x11
        /*02ae*/ 	.short	(.L_157 - .L_156)
	.align		4
.L_156:
        /*02b0*/ 	.word	index@($__internal_11_$__cuda_sm20_div_u64)
        /*02b4*/ 	.word	0x00000000


	//----- nvinfo : EIATTR_FRAME_SIZE
	.align		4
.L_157:
        /*02b8*/ 	.byte	0x04, 0x11
        /*02ba*/ 	.short	(.L_159 - .L_158)
	.align		4
.L_158:
        /*02bc*/ 	.word	index@(_ZN2at6native51_GLOBAL__N__11011a27_18_DepthwiseConv3d_cu_35e0c7b543conv_depthwise3d_cuda_backward_input_kernelIffLi3ELi3ELi3ELin1ELin1ELin1ELin1ELin1ELin1EEEvNS_27GenericPackedTensorAccessorIKT_Lm5ENS_16DefaultPtrTraitsEiEENS3_IS4_Lm5ES6_iEES7_iiiiiiiii)
        /*02c0*/ 	.word	0x00000000


	//----- nvinfo : EIATTR_REGCOUNT
	.align		4
.L_159:
        /*02c4*/ 	.byte	0x04, 0x2f
        /*02c6*/ 	.short	(.L_161 - .L_160)
	.align		4
.L_160:
        /*02c8*/ 	.word	index@(_ZN2at6native51_GLOBAL__N__11011a27_18_DepthwiseConv3d_cu_35e0c7b543conv_depthwise3d_cuda_backward_input_kernelIffLin1ELin1ELin1ELin1ELin1ELin1ELin1ELin1ELin1EEEvNS_27GenericPackedTensorAccessorIKT_Lm5ENS_16DefaultPtrTraitsEiEENS3_IS4_Lm5ES6_iEES7_iiiiiiiii)
        /*02cc*/ 	.word	0x00000034


	//----- nvinfo : EIATTR_FRAME_SIZE
	.align		4
.L_161:
        /*02d0*/ 	.byte	0x04, 0x11
        /*02d2*/ 	.short	(.L_163 - .L_162)
	.align		4
.L_162:
        /*02d4*/ 	.word	index@($__internal_10_$__cuda_sm20_div_u64)
        /*02d8*/ 	.word	0x00000000


	//----- nvinfo : EIATTR_FRAME_SIZE
	.align		4
.L_163:
        /*02dc*/ 	.byte	0x04, 0x11
        /*02de*/ 	.short	(.L_165 - .L_164)
	.align		4
.L_164:
        /*02e0*/ 	.word	index@(_ZN2at6native51_GLOBAL__N__11011a27_18_DepthwiseConv3d_cu_35e0c7b543conv_depthwise3d_cuda_backward_input_kernelIffLin1ELin1ELin1ELin1ELin1ELin1ELin1ELin1ELin1EEEvNS_27GenericPackedTensorAccessorIKT_Lm5ENS_16DefaultPtrTraitsEiEENS3_IS4_Lm5ES6_iEES7_iiiiiiiii)
        /*02e4*/ 	.word	0x00000000


	//----- nvinfo : EIATTR_REGCOUNT
	.align		4
.L_165:
        /*02e8*/ 	.byte	0x04, 0x2f
        /*02ea*/ 	.short	(.L_167 - .L_166)
	.align		4
.L_166:
        /*02ec*/ 	.word	index@(_ZN2at6native51_GLOBAL__N__11011a27_18_DepthwiseConv3d_cu_35e0c7b543conv_depthwise3d_cuda_backward_input_kernelIN3c104HalfEfLi3ELi3ELi3ELi1ELi1ELi1ELi1ELi1ELi1EEEvNS_27GenericPackedTensorAccessorIKT_Lm5ENS_16DefaultPtrTraitsEiEENS5_IS6_Lm5ES8_iEES9_iiiiiiiii)
        /*02f0*/ 	.word	0x00000034


	//----- nvinfo : EIATTR_FRAME_SIZE
	.align		4
.L_167:
        /*02f4*/ 	.byte	0x04, 0x11
        /*02f6*/ 	.short	(.L_169 - .L_168)
	.align		4
.L_168:
        /*02f8*/ 	.word	index@($__internal_9_$__cuda_sm20_div_u64)
        /*02fc*/ 	.word	0x00000000


	//----- nvinfo : EIATTR_FRAME_SIZE
	.align		4
.L_169:
        /*0300*/ 	.byte	0x04, 0x11
        /*0302*/ 	.short	(.L_171 - .L_170)
	.align		4
.L_170:
        /*0304*/ 	.word	index@(_ZN2at6native51_GLOBAL__N__11011a27_18_DepthwiseConv3d_cu_35e0c7b543conv_depthwise3d_cuda_backward_input_kernelIN3c104HalfEfLi3ELi3ELi3ELi1ELi1ELi1ELi1ELi1ELi1EEEvNS_27GenericPackedTensorAccessorIKT_Lm5ENS_16DefaultPtrTraitsEiEENS5_IS6_Lm5ES8_iEES9_iiiiiiiii)
        /*0308*/ 	.word	0x00000000


	//----- nvinfo : EIATTR_REGCOUNT
	.align		4
.L_171:
        /*030c*/ 	.byte	0x04, 0x2f
        /*030e*/ 	.short	(.L_173 - .L_172)
	.align		4
.L_172:
        /*0310*/ 	.word	index@(_ZN2at6native51_GLOBAL__N__11011a27_18_DepthwiseConv3d_cu_35e0c7b543conv_depthwise3d_cuda_backward_input_kernelIN3c104HalfEfLi3ELi3ELi3ELi1ELi1ELi1ELin1ELin1ELin1EEEvNS_27GenericPackedTensorAccessorIKT_Lm5ENS_16DefaultPtrTraitsEiEENS5_IS6_Lm5ES8_iEES9_iiiiiiiii)
        /*0314*/ 	.word	0x0000003c


	//----- nvinfo : EIATTR_FRAME_SIZE
	.align		4
.L_173:
        /*0318*/ 	.byte	0x04, 0x11
        /*031a*/ 	.short	(.L_175 - .L_174)
	.align		4
.L_174:
        /*031c*/ 	.word	index@($__internal_8_$__cuda_sm20_div_u64)
        /*0320*/ 	.word	0x00000000


	//----- nvinfo : EIATTR_FRAME_SIZE
	.align		4
.L_175:
        /*0324*/ 	.byte	0x04, 0x11
        /*0326*/ 	.short	(.L_177 - .L_176)
	.align		4
.L_176:
        /*0328*/ 	.word	index@(_ZN2at6native51_GLOBAL__N__11011a27_18_DepthwiseConv3d_cu_35e0c7b543conv_depthwise3d_cuda_backward_input_kernelIN3c104HalfEfLi3ELi3ELi3ELi1ELi1ELi1ELin1ELin1ELin1EEEvNS_27GenericPackedTensorAccessorIKT_Lm5ENS_16DefaultPtrTraitsEiEENS5_IS6_Lm5ES8_iEES9_iiiiiiiii)
        /*032c*/ 	.word	0x00000000


	//----- nvinfo : EIATTR_REGCOUNT
	.align		4
.L_177:
        /*0330*/ 	.byte	0x04, 0x2f
        /*0332*/ 	.short	(.L_179 - .L_178)
	.align		4
.L_178:
        /*0334*/ 	.word	index@(_ZN2at6native51_GLOBAL__N__11011a27_18_DepthwiseConv3d_cu_35e0c7b543conv_depthwise3d_cuda_backward_input_kernelIN3c104HalfEfLi3ELi3ELi3ELin1ELin1ELin1ELi1ELi1ELi1EEEvNS_27GenericPackedTensorAccessorIKT_Lm5ENS_16DefaultPtrTraitsEiEENS5_IS6_Lm5ES8_iEES9_iiiiiiiii)
        /*0338*/ 	.word	0x00000038


	//----- nvinfo : EIATTR_FRAME_SIZE
	.align		4
.L_179:
        /*033c*/ 	.byte	0x04, 0x11
        /*033e*/ 	.short	(.L_181 - .L_180)
	.align		4
.L_180:
        /*0340*/ 	.word	index@($__internal_7_$__cuda_sm20_div_u64)
        /*0344*/ 	.word	0x00000000


	//----- nvinfo : EIATTR_FRAME_SIZE
	.align		4
.L_181:
        /*0348*/ 	.byte	0x04, 0x11
        /*034a*/ 	.short	(.L_183 - .L_182)
	.align		4
.L_182:
        /*034c*/ 	.word	index@(_ZN2at6native51_GLOBAL__N__11011a27_18_DepthwiseConv3d_cu_35e0c7b543conv_depthwise3d_cuda_backward_input_kernelIN3c104HalfEfLi3ELi3ELi3ELin1ELin1ELin1ELi1ELi1ELi1EEEvNS_27GenericPackedTensorAccessorIKT_Lm5ENS_16DefaultPtrTraitsEiEENS5_IS6_Lm5ES8_iEES9_iiiiiiiii)
        /*0350*/ 	.word	0x00000000


	//----- nvinfo : EIATTR_REGCOUNT
	.align		4
.L_183:
        /*0354*/ 	.byte	0x04, 0x2f
        /*0356*/ 	.short	(.L_185 - .L_184)
	.align		4
.L_184:
        /*0358*/ 	.word	index@(_ZN2at6native51_GLOBAL__N__11011a27_18_DepthwiseConv3d_cu_35e0c7b543conv_depthwise3d_cuda_backward_input_kernelIN3c104HalfEfLi3ELi3ELi3ELin1ELin1ELin1ELin1ELin1ELin1EEEvNS_27GenericPackedTensorAccessorIKT_Lm5ENS_16DefaultPtrTraitsEiEENS5_IS6_Lm5ES8_iEES9_iiiiiiiii)
        /*035c*/ 	.word	0x00000040


	//----- nvinfo : EIATTR_FRAME_SIZE
	.align		4
.L_185:
        /*0360*/ 	.byte	0x04, 0x11
        /*0362*/ 	.short	(.L_187 - .L_186)
	.align		4
.L_186:
        /*0364*/ 	.word	index@($__internal_6_$__cuda_sm20_div_u64)
        /*0368*/ 	.word	0x00000000


	//----- nvinfo : EIATTR_FRAME_SIZE
	.align		4
.L_187:
        /*036c*/ 	.byte	0x04, 0x11
        /*036e*/ 	.short	(.L_189 - .L_188)
	.align		4
.L_188:
        /*0370*/ 	.word	index@(_ZN2at6native51_GLOBAL__N__11011a27_18_DepthwiseConv3d_cu_35e0c7b543conv_depthwise3d_cuda_backward_input_kernelIN3c104HalfEfLi3ELi3ELi3ELin1ELin1ELin1ELin1ELin1ELin1EEEvNS_27GenericPackedTensorAccessorIKT_Lm5ENS_16DefaultPtrTraitsEiEENS5_IS6_Lm5ES8_iEES9_iiiiiiiii)
        /*0374*/ 	.word	0x00000000


	//----- nvinfo : EIATTR_REGCOUNT
	.align		4
.L_189:
        /*0378*/ 	.byte	0x04, 0x2f
        /*037a*/ 	.short	(.L_191 - .L_190)
	.align		4
.L_190:
        /*037c*/ 	.word	index@(_ZN2at6native51_GLOBAL__N__11011a27_18_DepthwiseConv3d_cu_35e0c7b543conv_depthwise3d_cuda_backward_input_kernelIN3c104HalfEfLin1ELin1ELin1ELin1ELin1ELin1ELin1ELin1ELin1EEEvNS_27GenericPackedTensorAccessorIKT_Lm5ENS_16DefaultPtrTraitsEiEENS5_IS6_Lm5ES8_iEES9_iiiiiiiii)
        /*0380*/ 	.word	0x00000032


	//----- nvinfo : EIATTR_FRAME_SIZE
	.align		4
.L_191:
        /*0384*/ 	.byte	0x04, 0x11
        /*0386*/ 	.short	(.L_193 - .L_192)
	.align		4
.L_192:
        /*0388*/ 	.word	index@($__internal_5_$__cuda_sm20_div_u64)
        /*038c*/ 	.word	0x00000000


	//----- nvinfo : EIATTR_FRAME_SIZE
	.align		4
.L_193:
        /*0390*/ 	.byte	0x04, 0x11
        /*0392*/ 	.short	(.L_195 - .L_194)
	.align		4
.L_194:
        /*0394*/ 	.word	index@(_ZN2at6native51_GLOBAL__N__11011a27_18_DepthwiseConv3d_cu_35e0c7b543conv_depthwise3d_cuda_backward_input_kernelIN3c104HalfEfLin1ELin1ELin1ELin1ELin1ELin1ELin1ELin1ELin1EEEvNS_27GenericPackedTensorAccessorIKT_Lm5ENS_16DefaultPtrTraitsEiEENS5_IS6_Lm5ES8_iEES9_iiiiiiiii)
        /*0398*/ 	.word	0x00000000


	//----- nvinfo : EIATTR_REGCOUNT
	.align		4
.L_195:
        /*039c*/ 	.byte	0x04, 0x2f
        /*039e*/ 	.short	(.L_197 - .L_196)
	.align		4
.L_196:
        /*03a0*/ 	.word	index@(_ZN2at6native51_GLOBAL__N__11011a27_18_DepthwiseConv3d_cu_35e0c7b543conv_depthwise3d_cuda_backward_input_kernelIN3c108BFloat16EfLi3ELi3ELi3ELi1ELi1ELi1ELi1ELi1ELi1EEEvNS_27GenericPackedTensorAccessorIKT_Lm5ENS_16DefaultPtrTraitsEiEENS5_IS6_Lm5ES8_iEES9_iiiiiiiii)
        /*03a4*/ 	.word	0x00000034


	//----- nvinfo : EIATTR_FRAME_SIZE
	.align		4
.L_197:
        /*03a8*/ 	.byte	0x04, 0x11
        /*03aa*/ 	.short	(.L_199 - .L_198)
	.align		4
.L_198:
        /*03ac*/ 	.word	index@($__internal_4_$__cuda_sm20_div_u64)
        /*03b0*/ 	.word	0x00000000


	//----- nvinfo : EIATTR_FRAME_SIZE
	.align		4
.L_199:
        /*03b4*/ 	.byte	0x04, 0x11
        /*03b6*/ 	.short	(.L_201 - .L_200)
	.align		4
.L_200:
        /*03b8*/ 	.word	index@(_ZN2at6native51_GLOBAL__N__11011a27_18_DepthwiseConv3d_cu_35e0c7b543conv_depthwise3d_cuda_backward_input_kernelIN3c108BFloat16EfLi3ELi3ELi3ELi1ELi1ELi1ELi1ELi1ELi1EEEvNS_27GenericPackedTensorAccessorIKT_Lm5ENS_16DefaultPtrTraitsEiEENS5_IS6_Lm5ES8_iEES9_iiiiiiiii)
        /*03bc*/ 	.word	0x00000000


	//----- nvinfo : EIATTR_REGCOUNT
	.align		4
.L_201:
        /*03c0*/ 	.byte	0x04, 0x2f
        /*03c2*/ 	.short	(.L_203 - .L_202)
	.align		4
.L_202:
        /*03c4*/ 	.word	index@(_ZN2at6native51_GLOBAL__N__11011a27_18_DepthwiseConv3d_cu_35e0c7b543conv_depthwise3d_cuda_backward_input_kernelIN3c108BFloat16EfLi3ELi3ELi3ELi1ELi1ELi1ELin1ELin1ELin1EEEvNS_27GenericPackedTensorAccessorIKT_Lm5ENS_16DefaultPtrTraitsEiEENS5_IS6_Lm5ES8_iEES9_iiiiiiiii)
        /*03c8*/ 	.word	0x0000003c


	//----- nvinfo : EIATTR_FRAME_SIZE
	.align		4
.L_203:
        /*03cc*/ 	.byte	0x04, 0x11
        /*03ce*/ 	.short	(.L_205 - .L_204)
	.align		4
.L_204:
        /*03d0*/ 	.word	index@($__internal_3_$__cuda_sm20_div_u64)
        /*03d4*/ 	.word	0x00000000


	//----- nvinfo : EIATTR_FRAME_SIZE
	.align		4
.L_205:
        /*03d8*/ 	.byte	0x04, 0x11
        /*03da*/ 	.short	(.L_207 - .L_206)
	.align		4
.L_206:
        /*03dc*/ 	.word	index@(_ZN2at6native51_GLOBAL__N__11011a27_18_DepthwiseConv3d_cu_35e0c7b543conv_depthwise3d_cuda_backward_input_kernelIN3c108BFloat16EfLi3ELi3ELi3ELi1ELi1ELi1ELin1ELin1ELin1EEEvNS_27GenericPackedTensorAccessorIKT_Lm5ENS_16DefaultPtrTraitsEiEENS5_IS6_Lm5ES8_iEES9_iiiiiiiii)
        /*03e0*/ 	.word	0x00000000


	//----- nvinfo : EIATTR_REGCOUNT
	.align		4
.L_207:
        /*03e4*/ 	.byte	0x04, 0x2f
        /*03e6*/ 	.short	(.L_209 - .L_208)
	.align		4
.L_208:
        /*03e8*/ 	.word	index@(_ZN2at6native51_GLOBAL__N__11011a27_18_DepthwiseConv3d_cu_35e0c7b543conv_depthwise3d_cuda_backward_input_kernelIN3c108BFloat16EfLi3ELi3ELi3ELin1ELin1ELin1ELi1ELi1ELi1EEEvNS_27GenericPackedTensorAccessorIKT_Lm5ENS_16DefaultPtrTraitsEiEENS5_IS6_Lm5ES8_iEES9_iiiiiiiii)
        /*03ec*/ 	.word	0x00000038


	//----- nvinfo : EIATTR_FRAME_SIZE
	.align		4
.L_209:
        /*03f0*/ 	.byte	0x04, 0x11
        /*03f2*/ 	.short	(.L_211 - .L_210)
	.align		4
.L_210:
        /*03f4*/ 	.word	index@($__internal_2_$__cuda_sm20_div_u64)
        /*03f8*/ 	.word	0x00000000


	//----- nvinfo : EIATTR_FRAME_SIZE
	.align		4
.L_211:
        /*03fc*/ 	.byte	0x04, 0x11
        /*03fe*/ 	.short	(.L_213 - .L_212)
	.align		4
.L_212:
        /*0400*/ 	.word	index@(_ZN2at6native51_GLOBAL__N__11011a27_18_DepthwiseConv3d_cu_35e0c7b543conv_depthwise3d_cuda_backward_input_kernelIN3c108BFloat16EfLi3ELi3ELi3ELin1ELin1ELin1ELi1ELi1ELi1EEEvNS_27GenericPackedTensorAccessorIKT_Lm5ENS_16DefaultPtrTraitsEiEENS5_IS6_Lm5ES8_iEES9_iiiiiiiii)
        /*0404*/ 	.word	0x00000000


	//----- nvinfo : EIATTR_REGCOUNT
	.align		4
.L_213:
        /*0408*/ 	.byte	0x04, 0x2f
        /*040a*/ 	.short	(.L_215 - .L_214)
	.align		4
.L_214:
        /*040c*/ 	.word	index@(_ZN2at6native51_GLOBAL__N__11011a27_18_DepthwiseConv3d_cu_35e0c7b543conv_depthwise3d_cuda_backward_input_kernelIN3c108BFloat16EfLi3ELi3ELi3ELin1ELin1ELin1ELin1ELin1ELin1EEEvNS_27GenericPackedTensorAccessorIKT_Lm5ENS_16DefaultPtrTraitsEiEENS5_IS6_Lm5ES8_iEES9_iiiiiiiii)
        /*0410*/ 	.word	0x00000040


	//----- nvinfo : EIATTR_FRAME_SIZE
	.align		4
.L_215:
        /*0414*/ 	.byte	0x04, 0x11
        /*0416*/ 	.short	(.L_217 - .L_216)
	.align		4
.L_216:
        /*0418*/ 	.word	index@($__internal_1_$__cuda_sm20_div_u64)
        /*041c*/ 	.word	0x00000000


	//----- nvinfo : EIATTR_FRAME_SIZE
	.align		4
.L_217:
        /*0420*/ 	.byte	0x04, 0x11
        /*0422*/ 	.short	(.L_219 - .L_218)
	.align		4
.L_218:
        /*0424*/ 	.word	index@(_ZN2at6native51_GLOBAL__N__11011a27_18_DepthwiseConv3d_cu_35e0c7b543conv_depthwise3d_cuda_backward_input_kernelIN3c108BFloat16EfLi3ELi3ELi3ELin1ELin1ELin1ELin1ELin1ELin1EEEvNS_27GenericPackedTensorAccessorIKT_Lm5ENS_16DefaultPtrTraitsEiEENS5_IS6_Lm5ES8_iEES9_iiiiiiiii)
        /*0428*/ 	.word	0x00000000


	//----- nvinfo : EIATTR_REGCOUNT
	.align		4
.L_219:
        /*042c*/ 	.byte	0x04, 0x2f
        /*042e*/ 	.short	(.L_221 - .L_220)
	.align		4
.L_220:
        /*0430*/ 	.word	index@(_ZN2at6native51_GLOBAL__N__11011a27_18_DepthwiseConv3d_cu_35e0c7b543conv_depthwise3d_cuda_backward_input_kernelIN3c108BFloat16EfLin1ELin1ELin1ELin1ELin1ELin1ELin1ELin1ELin1EEEvNS_27GenericPackedTensorAccessorIKT_Lm5ENS_16DefaultPtrTraitsEiEENS5_IS6_Lm5ES8_iEES9_iiiiiiiii)
        /*0434*/ 	.word	0x00000032


	//----- nvinfo : EIATTR_FRAME_SIZE
	.align		4
.L_221:
        /*0438*/ 	.byte	0x04, 0x11
        /*043a*/ 	.short	(.L_223 - .L_222)
	.align		4
.L_222:
        /*043c*/ 	.word	index@($__internal_0_$__cuda_sm20_div_u64)
        /*0440*/ 	.word	0x00000000


	//----- nvinfo : EIATTR_FRAME_SIZE
	.align		4
.L_223:
        /*0444*/ 	.byte	0x04, 0x11
        /*0446*/ 	.short	(.L_225 - .L_224)
	.align		4
.L_224:
        /*0448*/ 	.word	index@(_ZN2at6native51_GLOBAL__N__11011a27_18_DepthwiseConv3d_cu_35e0c7b543conv_depthwise3d_cuda_backward_input_kernelIN3c108BFloat16EfLin1ELin1ELin1ELin1ELin1ELin1ELin1ELin1ELin1EEEvNS_27GenericPackedTensorAccessorIKT_Lm5ENS_16DefaultPtrTraitsEiEENS5_IS6_Lm5ES8_iEES9_iiiiiiiii)
        /*044c*/ 	.word	0x00000000


	//----- nvinfo : EIATTR_REGCOUNT
	.align		4
.L_225:
        /*0450*/ 	.byte	0x04, 0x2f
        /*0452*/ 	.short	(.L_227 - .L_226)
	.align		4
.L_226:
        /*0454*/ 	.word	index@(_ZN2at6native51_GLOBAL__N__11011a27_18_DepthwiseConv3d_cu_35e0c7b544conv_depthwise3d_cuda_backward_weight_kernelIddLi1ELi1EEEvNS_27GenericPackedTensorAccessorIKT_Lm5ENS_16DefaultPtrTraitsEiEES7_NS3_IS4_Lm5ES6_iEEiiiiiiiii)
        /*0458*/ 	.word	0x00000020


	//----- nvinfo : EIATTR_FRAME_SIZE
	.align		4
.L_227:
        /*045c*/ 	.byte	0x04, 0x11
        /*045e*/ 	.short	(.L_229 - .L_228)
	.align		4
.L_228:
        /*0460*/ 	.word	index@(_ZN2at6native51_GLOBAL__N__11011a27_18_DepthwiseConv3d_cu_35e0c7b544conv_depthwise3d_cuda_backward_weight_kernelIddLi1ELi1EEEvNS_27GenericPackedTensorAccessorIKT_Lm5ENS_16DefaultPtrTraitsEiEES7_NS3_IS4_Lm5ES6_iEEiiiiiiiii)
        /*0464*/ 	.word	0x00000000


	//----- nvinfo : EIATTR_REGCOUNT
	.align		4
.L_229:
        /*0468*/ 	.byte	0x04, 0x2f
        /*046a*/ 	.short	(.L_231 - .L_230)
	.align		4
.L_230:
        /*046c*/ 	.word	index@(_ZN2at6native51_GLOBAL__N__11011a27_18_DepthwiseConv3d_cu_35e0c7b544conv_depthwise3d_cuda_backward_weight_kernelIddLi2ELi2EEEvNS_27GenericPackedTensorAccessorIKT_Lm5ENS_16DefaultPtrTraitsEiEES7_NS3_IS4_Lm5ES6_iEEiiiiiiiii)
        /*0470*/ 	.word	0x00000020


	//----- nvinfo : EIATTR_FRAME_SIZE
	.align		4
.L_231:
        /*0474*/ 	.byte	0x04, 0x11
        /*0476*/ 	.short	(.L_233 - .L_232)
	.align		4
.L_232:
        /*0478*/ 	.word	index@(_ZN2at6native51_GLOBAL__N__11011a27_18_DepthwiseConv3d_cu_35e0c7b544conv_depthwise3d_cuda_backward_weight_kernelIddLi2ELi2EEEvNS_27GenericPackedTensorAccessorIKT_Lm5ENS_16DefaultPtrTraitsEiEES7_NS3_IS4_Lm5ES6_iEEiiiiiiiii)
        /*047c*/ 	.word	0x00000000


	//----- nvinfo : EIATTR_REGCOUNT
	.align		4
.L_233:
        /*0480*/ 	.byte	0x04, 0x2f
        /*0482*/ 	.short	(.L_235 - .L_234)
	.align		4
.L_234:
        /*0484*/ 	.word	index@(_ZN2at6native51_GLOBAL__N__11011a27_18_DepthwiseConv3d_cu_35e0c7b544conv_depthwise3d_cuda_backward_weight_kernelIddLin1ELin1EEEvNS_27GenericPackedTensorAccessorIKT_Lm5ENS_16DefaultPtrTraitsEiEES7_NS3_IS4_Lm5ES6_iEEiiiiiiiii)
        /*0488*/ 	.word	0x00000020


	//----- nvinfo : EIATTR_FRAME_SIZE
	.align		4
.L_235:
        /*048c*/ 	.byte	0x04, 0x11
        /*048e*/ 	.short	(.L_237 - .L_236)
	.align		4
.L_236:
        /*0490*/ 	.word	index@(_ZN2at6native51_GLOBAL__N__11011a27_18_DepthwiseConv3d_cu_35e0c7b544conv_depthwise3d_cuda_backward_weight_kernelIddLin1ELin1EEEvNS_27GenericPackedTensorAccessorIKT_Lm5ENS_16DefaultPtrTraitsEiEES7_NS3_IS4_Lm5ES6_iEEiiiiiiiii)
        /*0494*/ 	.word	0x00000000


	//----- nvinfo : EIATTR_REGCOUNT
	.align		4
.L_237:
        /*0498*/ 	.byte	0x04, 0x2f
        /*049a*/ 	.short	(.L_239 - .L_238)
	.align		4
.L_238:
        /*049c*/ 	.word	index@(_ZN2at6native51_GLOBAL__N__11011a27_18_DepthwiseConv3d_cu_35e0c7b544conv_depthwise3d_cuda_backward_weight_kernelIffLi1ELi1EEEvNS_27GenericPackedTensorAccessorIKT_Lm5ENS_16DefaultPtrTraitsEiEES7_NS3_IS4_Lm5ES6_iEEiiiiiiiii)
        /*04a0*/ 	.word	0x0000001e


	//----- nvinfo : EIATTR_FRAME_SIZE
	.align		4
.L_239:
        /*04a4*/ 	.byte	0x04, 0x11
        /*04a6*/ 	.short	(.L_241 - .L_240)
	.align		4
.L_240:
        /*04a8*/ 	.word	index@(_ZN2at6native51_GLOBAL__N__11011a27_18_DepthwiseConv3d_cu_35e0c7b544conv_depthwise3d_cuda_backward_weight_kernelIffLi1ELi1EEEvNS_27GenericPackedTensorAccessorIKT_Lm5ENS_16DefaultPtrTraitsEiEES7_NS3_IS4_Lm5ES6_iEEiiiiiiiii)
        /*04ac*/ 	.word	0x00000000


	//----- nvinfo : EIATTR_REGCOUNT
	.align		4
.L_241:
        /*04b0*/ 	.byte	0x04, 0x2f
        /*04b2*/ 	.short	(.L_243 - .L_242)
	.align		4
.L_242:
        /*04b4*/ 	.word	index@(_ZN2at6native51_GLOBAL__N__11011a27_18_DepthwiseConv3d_cu_35e0c7b544conv_depthwise3d_cuda_backward_weight_kernelIffLi2ELi2EEEvNS_27GenericPackedTensorAccessorIKT_Lm5ENS_16DefaultPtrTraitsEiEES7_NS3_IS4_Lm5ES6_iEEiiiiiiiii)
        /*04b8*/ 	.word	0x0000001e


	//----- nvinfo : EIATTR_FRAME_SIZE
	.align		4
.L_243:
        /*04bc*/ 	.byte	0x04, 0x11
        /*04be*/ 	.short	(.L_245 - .L_244)
	.align		4
.L_244:
        /*04c0*/ 	.word	index@(_ZN2at6native51_GLOBAL__N__11011a27_18_DepthwiseConv3d_cu_35e0c7b544conv_depthwise3d_cuda_backward_weight_kernelIffLi2ELi2EEEvNS_27GenericPackedTensorAccessorIKT_Lm5ENS_16DefaultPtrTraitsEiEES7_NS3_IS4_Lm5ES6_iEEiiiiiiiii)
        /*04c4*/ 	.word	0x00000000


	//----- nvinfo : EIATTR_REGCOUNT
	.align		4
.L_245:
        /*04c8*/ 	.byte	0x04, 0x2f
        /*04ca*/ 	.short	(.L_247 - .L_246)
	.align		4
.L_246:
        /*04cc*/ 	.word	index@(_ZN2at6native51_GLOBAL__N__11011a27_18_DepthwiseConv3d_cu_35e0c7b544conv_depthwise3d_cuda_backward_weight_kernelIffLin1ELin1EEEvNS_27GenericPackedTensorAccessorIKT_Lm5ENS_16DefaultPtrTraitsEiEES7_NS3_IS4_Lm5ES6_iEEiiiiiiiii)
        /*04d0*/ 	.word	0x0000001e


	//----- nvinfo : EIATTR_FRAME_SIZE
	.align		4
.L_247:
        /*04d4*/ 	.byte	0x04, 0x11
        /*04d6*/ 	.short	(.L_249 - .L_248)
	.align		4
.L_248:
        /*04d8*/ 	.word	index@(_ZN2at6native51_GLOBAL__N__11011a27_18_DepthwiseConv3d_cu_35e0c7b544conv_depthwise3d_cuda_backward_weight_kernelIffLin1ELin1EEEvNS_27GenericPackedTensorAccessorIKT_Lm5ENS_16DefaultPtrTraitsEiEES7_NS3_IS4_Lm5ES6_iEEiiiiiiiii)
        /*04dc*/ 	.word	0x00000000


	//----- nvinfo : EIATTR_REGCOUNT
	.align		4
.L_249:
        /*04e0*/ 	.byte	0x04, 0x2f
        /*04e2*/ 	.short	(.L_251 - .L_250)
	.align		4
.L_250:
        /*04e4*/ 	.word	index@(_ZN2at6native51_GLOBAL__N__11011a27_18_DepthwiseConv3d_cu_35e0c7b544conv_depthwise3d_cuda_backward_weight_kernelIN3c104HalfEfLi1ELi1EEEvNS_27GenericPackedTensorAccessorIKT_Lm5ENS_16DefaultPtrTraitsEiEES9_NS5_IS6_Lm5ES8_iEEiiiiiiiii)
        /*04e8*/ 	.word	0x0000001e


	//----- nvinfo : EIATTR_FRAME_SIZE
	.align		4
.L_251:
        /*04ec*/ 	.byte	0x04, 0x11
        /*04ee*/ 	.short	(.L_253 - .L_252)
	.align		4
.L_252:
        /*04f0*/ 	.word	index@(_ZN2at6native51_GLOBAL__N__11011a27_18_DepthwiseConv3d_cu_35e0c7b544conv_depthwise3d_cuda_backward_weight_kernelIN3c104HalfEfLi1ELi1EEEvNS_27GenericPackedTensorAccessorIKT_Lm5ENS_16DefaultPtrTraitsEiEES9_NS5_IS6_Lm5ES8_iEEiiiiiiiii)
        /*04f4*/ 	.word	0x00000000


	//----- nvinfo : EIATTR_REGCOUNT
	.align		4
.L_253:
        /*04f8*/ 	.byte	0x04, 0x2f
        /*04fa*/ 	.short	(.L_255 - .L_254)
	.align		4
.L_254:
        /*04fc*/ 	.word	index@(_ZN2at6native51_GLOBAL__N__11011a27_18_DepthwiseConv3d_cu_35e0c7b544conv_depthwise3d_cuda_backward_weight_kernelIN3c104HalfEfLi2ELi2EEEvNS_27GenericPackedTensorAccessorIKT_Lm5ENS_16DefaultPtrTraitsEiEES9_NS5_IS6_Lm5ES8_iEEiiiiiiiii)
        /*0500*/ 	.word	0x0000001e


	//----- nvinfo : EIATTR_FRAME_SIZE
	.align		4
.L_255:
        /*0504*/ 	.byte	0x04, 0x11
        /*0506*/ 	.short	(.L_257 - .L_256)
	.align		4
.L_256:
        /*0508*/ 	.word	index@(_ZN2at6native51_GLOBAL__N__11011a27_18_DepthwiseConv3d_cu_35e0c7b544conv_depthwise3d_cuda_backward_weight_kernelIN3c104HalfEfLi2ELi2EEEvNS_27GenericPackedTensorAccessorIKT_Lm5ENS_16DefaultPtrTraitsEiEES9_NS5_IS6_Lm5ES8_iEEiiiiiiiii)
        /*050c*/ 	.word	0x00000000


	//----- nvinfo : EIATTR_REGCOUNT
	.align		4
.L_257:
        /*0510*/ 	.byte	0x04, 0x2f
        /*0512*/ 	.short	(.L_259 - .L_258)
	.align		4
.L_258:
        /*0514*/ 	.word	index@(_ZN2at6native51_GLOBAL__N__11011a27_18_DepthwiseConv3d_cu_35e0c7b544conv_depthwise3d_cuda_backward_weight_kernelIN3c104HalfEfLin1ELin1EEEvNS_27GenericPackedTensorAccessorIKT_Lm5ENS_16DefaultPtrTraitsEiEES9_NS5_IS6_Lm5ES8_iEEiiiiiiiii)
        /*0518*/ 	.word	0x0000001e


	//----- nvinfo : EIATTR_FRAME_SIZE
	.align		4
.L_259:
        /*051c*/ 	.byte	0x04, 0x11
        /*051e*/ 	.short	(.L_261 - .L_260)
	.align		4
.L_260:
        /*0520*/ 	.word	index@(_ZN2at6native51_GLOBAL__N__11011a27_18_DepthwiseConv3d_cu_35e0c7b544conv_depthwise3d_cuda_backward_weight_kernelIN3c104HalfEfLin1ELin1EEEvNS_27GenericPackedTensorAccessorIKT_Lm5ENS_16DefaultPtrTraitsEiEES9_NS5_IS6_Lm5ES8_iEEiiiiiiiii)
        /*0524*/ 	.word	0x00000000


	//----- nvinfo : EIATTR_REGCOUNT
	.align		4
.L_261:
        /*0528*/ 	.byte	0x04, 0x2f
        /*052a*/ 	.short	(.L_263 - .L_262)
	.align		4
.L_262:
        /*052c*/ 	.word	index@(_ZN2at6native51_GLOBAL__N__11011a27_18_DepthwiseConv3d_cu_35e0c7b544conv_depthwise3d_cuda_backward_weight_kernelIN3c108BFloat16EfLi1ELi1EEEvNS_27GenericPackedTensorAccessorIKT_Lm5ENS_16DefaultPtrTraitsEiEES9_NS5_IS6_Lm5ES8_iEEiiiiiiiii)
        /*0530*/ 	.word	0x0000001e


	//----- nvinfo : EIATTR_FRAME_SIZE
	.align		4
.L_263:
        /*0534*/ 	.byte	0x04, 0x11
        /*0536*/ 	.short	(.L_265 - .L_264)
	.align		4
.L_264:
        /*0538*/ 	.word	index@(_ZN2at6native51_GLOBAL__N__11011a27_18_DepthwiseConv3d_cu_35e0c7b544conv_depthwise3d_cuda_backward_weight_kernelIN3c108BFloat16EfLi1ELi1EEEvNS_27GenericPackedTensorAccessorIKT_Lm5ENS_16DefaultPtrTraitsEiEES9_NS5_IS6_Lm5ES8_iEEiiiiiiiii)
        /*053c*/ 	.word	0x00000000


	//----- nvinfo : EIATTR_REGCOUNT
	.align		4
.L_265:
        /*0540*/ 	.byte	0x04, 0x2f
        /*0542*/ 	.short	(.L_267 - .L_266)
	.align		4
.L_266:
        /*0544*/ 	.word	index@(_ZN2at6native51_GLOBAL__N__11011a27_18_DepthwiseConv3d_cu_35e0c7b544conv_depthwise3d_cuda_backward_weight_kernelIN3c108BFloat16EfLi2ELi2EEEvNS_27GenericPackedTensorAccessorIKT_Lm5ENS_16DefaultPtrTraitsEiEES9_NS5_IS6_Lm5ES8_iEEiiiiiiiii)
        /*0548*/ 	.word	0x0000001e


	//----- nvinfo : EIATTR_FRAME_SIZE
	.align		4
.L_267:
        /*054c*/ 	.byte	0x04, 0x11
        /*054e*/ 	.short	(.L_269 - .L_268)
	.align		4
.L_268:
        /*0550*/ 	.word	index@(_ZN2at6native51_GLOBAL__N__11011a27_18_DepthwiseConv3d_cu_35e0c7b544conv_depthwise3d_cuda_backward_weight_kernelIN3c108BFloat16EfLi2ELi2EEEvNS_27GenericPackedTensorAccessorIKT_Lm5ENS_16DefaultPtrTraitsEiEES9_NS5_IS6_Lm5ES8_iEEiiiiiiiii)
        /*0554*/ 	.word	0x00000000


	//----- nvinfo : EIATTR_REGCOUNT
	.align		4
.L_269:
        /*0558*/ 	.byte	0x04, 0x2f
        /*055a*/ 	.short	(.L_271 - .L_270)
	.align		4
.L_270:
        /*055c*/ 	.word	index@(_ZN2at6native51_GLOBAL__N__11011a27_18_DepthwiseConv3d_cu_35e0c7b544conv_depthwise3d_cuda_backward_weight_kernelIN3c108BFloat16EfLin1ELin1EEEvNS_27GenericPackedTensorAccessorIKT_Lm5ENS_16DefaultPtrTraitsEiEES9_NS5_IS6_Lm5ES8_iEEiiiiiiiii)
        /*0560*/ 	.word	0x0000001e


	//----- nvinfo : EIATTR_FRAME_SIZE
	.align		4
.L_271:
        /*0564*/ 	.byte	0x04, 0x11
        /*0566*/ 	.short	(.L_273 - .L_272)
	.align		4
.L_272:
        /*0568*/ 	.word	index@(_ZN2at6native51_GLOBAL__N__11011a27_18_DepthwiseConv3d_cu_35e0c7b544conv_depthwise3d_cuda_backward_weight_kernelIN3c108BFloat16EfLin1ELin1EEEvNS_27GenericPackedTensorAccessorIKT_Lm5ENS_16DefaultPtrTraitsEiEES9_NS5_IS6_Lm5ES8_iEEiiiiiiiii)
        /*056c*/ 	.word	0x00000000


	//----- nvinfo : EIATTR_MIN_STACK_SIZE
	.align		4
.L_273:
        /*0570*/ 	.byte	0x04, 0x12
        /*0572*/ 	.short	(.L_275 - .L_274)
	.align		4
.L_274:
        /*0574*/ 	.word	index@(_ZN2at6native51_GLOBAL__N__11011a27_18_DepthwiseConv3d_cu_35e0c7b544conv_depthwise3d_cuda_backward_weight_kernelIN3c108BFloat16EfLin1ELin1EEEvNS_27GenericPackedTensorAccessorIKT_Lm5ENS_16DefaultPtrTraitsEiEES9_NS5_IS6_Lm5ES8_iEEiiiiiiiii)
        /*0578*/ 	.word	0x00000000


	//----- nvinfo : EIATTR_MIN_STACK_SIZE
	.align		4
.L_275:
        /*057c*/ 	.byte	0x04, 0x12
        /*057e*/ 	.short	(.L_277 - .L_276)
	.align		4
.L_276:
        /*0580*/ 	.word	index@(_ZN2at6native51_GLOBAL__N__11011a27_18_DepthwiseConv3d_cu_35e0c7b544conv_depthwise3d_cuda_backward_weight_kernelIN3c108BFloat16EfLi2ELi2EEEvNS_27GenericPackedTensorAccessorIKT_Lm5ENS_16DefaultPtrTraitsEiEES9_NS5_IS6_Lm5ES8_iEEiiiiiiiii)
        /*0584*/ 	.word	0x00000000


	//----- nvinfo : EIATTR_MIN_STACK_SIZE
	.align		4
.L_277:
        /*0588*/ 	.byte	0x04, 0x12
        /*058a*/ 	.short	(.L_279 - .L_278)
	.align		4
.L_278:
        /*058c*/ 	.word	index@(_ZN2at6native51_GLOBAL__N__11011a27_18_DepthwiseConv3d_cu_35e0c7b544conv_depthwise3d_cuda_backward_weight_kernelIN3c108BFloat16EfLi1ELi1EEEvNS_27GenericPackedTensorAccessorIKT_Lm5ENS_16DefaultPtrTraitsEiEES9_NS5_IS6_Lm5ES8_iEEiiiiiiiii)
        /*0590*/ 	.word	0x00000000


	//----- nvinfo : EIATTR_MIN_STACK_SIZE
	.align		4
.L_279:
        /*0594*/ 	.byte	0x04, 0x12
        /*0596*/ 	.short	(.L_281 - .L_280)
	.align		4
.L_280:
        /*0598*/ 	.word	index@(_ZN2at6native51_GLOBAL__N__11011a27_18_DepthwiseConv3d_cu_35e0c7b544conv_depthwise3d_cuda_backward_weight_kernelIN3c104HalfEfLin1ELin1EEEvNS_27GenericPackedTensorAccessorIKT_Lm5ENS_16DefaultPtrTraitsEiEES9_NS5_IS6_Lm5ES8_iEEiiiiiiiii)
        /*059c*/ 	.word	0x00000000


	//----- nvinfo : EIATTR_MIN_STACK_SIZE
	.align		4
.L_281:
        /*05a0*/ 	.byte	0x04, 0x12
        /*05a2*/ 	.short	(.L_283 - .L_282)
	.align		4
.L_282:
        /*05a4*/ 	.word	index@(_ZN2at6native51_GLOBAL__N__11011a27_18_DepthwiseConv3d_cu_35e0c7b544conv_depthwise3d_cuda_backward_weight_kernelIN3c104HalfEfLi2ELi2EEEvNS_27GenericPackedTensorAccessorIKT_Lm5ENS_16DefaultPtrTraitsEiEES9_NS5_IS6_Lm5ES8_iEEiiiiiiiii)
        /*05a8*/ 	.word	0x00000000


	//----- nvinfo : EIATTR_MIN_STACK_SIZE
	.align		4
.L_283:
        /*05ac*/ 	.byte	0x04, 0x12
        /*05ae*/ 	.short	(.L_285 - .L_284)
	.align		4
.L_284:
        /*05b0*/ 	.word	index@(_ZN2at6native51_GLOBAL__N__11011a27_18_DepthwiseConv3d_cu_35e0c7b544conv_depthwise3d_cuda_backward_weight_kernelIN3c104HalfEfLi1ELi1EEEvNS_27GenericPackedTensorAccessorIKT_Lm5ENS_16DefaultPtrTraitsEiEES9_NS5_IS6_Lm5ES8_iEEiiiiiiiii)
        /*05b4*/ 	.word	0x00000000


	//----- nvinfo : EIATTR_MIN_STACK_SIZE
	.align		4
.L_285:
        /*05b8*/ 	.byte	0x04, 0x12
        /*05ba*/ 	.short	(.L_287 - .L_286)
	.align		4
.L_286:
        /*05bc*/ 	.word	index@(_ZN2at6native51_GLOBAL__N__11011a27_18_DepthwiseConv3d_cu_35e0c7b544conv_depthwise3d_cuda_backward_weight_kernelIffLin1ELin1EEEvNS_27GenericPackedTensorAccessorIKT_Lm5ENS_16DefaultPtrTraitsEiEES7_NS3_IS4_Lm5ES6_iEEiiiiiiiii)
        /*05c0*/ 	.word	0x00000000


	//----- nvinfo : EIATTR_MIN_STACK_SIZE
	.align		4
.L_287:
        /*05c4*/ 	.byte	0x04, 0x12
        /*05c6*/ 	.short	(.L_289 - .L_288)
	.align		4
.L_288:
        /*05c8*/ 	.word	index@(_ZN2at6native51_GLOBAL__N__11011a27_18_DepthwiseConv3d_cu_35e0c7b544conv_depthwise3d_cuda_backward_weight_kernelIffLi2ELi2EEEvNS_27GenericPackedTensorAccessorIKT_Lm5ENS_16DefaultPtrTraitsEiEES7_NS3_IS4_Lm5ES6_iEEiiiiiiiii)
        /*05cc*/ 	.word	0x00000000


	//----- nvinfo : EIATTR_MIN_STACK_SIZE
	.align		4
.L_289:
        /*05d0*/ 	.byte	0x04, 0x12
        /*05d2*/ 	.short	(.L_291 - .L_290)
	.align		4
.L_290:
        /*05d4*/ 	.word	index@(_ZN2at6native51_GLOBAL__N__11011a27_18_DepthwiseConv3d_cu_35e0c7b544conv_depthwise3d_cuda_backward_weight_kernelIffLi1ELi1EEEvNS_27GenericPackedTensorAccessorIKT_Lm5ENS_16DefaultPtrTraitsEiEES7_NS3_IS4_Lm5ES6_iEEiiiiiiiii)
        /*05d8*/ 	.word	0x00000000


	//----- nvinfo : EIATTR_MIN_STACK_SIZE
	.align		4
.L_291:
        /*05dc*/ 	.byte	0x04, 0x12
        /*05de*/ 	.short	(.L_293 - .L_292)
	.align		4
.L_292:
        /*05e0*/ 	.word	index@(_ZN2at6native51_GLOBAL__N__11011a27_18_DepthwiseConv3d_cu_35e0c7b544conv_depthwise3d_cuda_backward_weight_kernelIddLin1ELin1EEEvNS_27GenericPackedTensorAccessorIKT_Lm5ENS_16DefaultPtrTraitsEiEES7_NS3_IS4_Lm5ES6_iEEiiiiiiiii)
        /*05e4*/ 	.word	0x00000000


	//----- nvinfo : EIATTR_MIN_STACK_SIZE
	.align		4
.L_293:
        /*05e8*/ 	.byte	0x04, 0x12
        /*05ea*/ 	.short	(.L_295 - .L_294)
	.align		4
.L_294:
        /*05ec*/ 	.word	index@(_ZN2at6native51_GLOBAL__N__11011a27_18_DepthwiseConv3d_cu_35e0c7b544conv_depthwise3d_cuda_backward_weight_kernelIddLi2ELi2EEEvNS_27GenericPackedTensorAccessorIKT_Lm5ENS_16DefaultPtrTraitsEiEES7_NS3_IS4_Lm5ES6_iEEiiiiiiiii)
        /*05f0*/ 	.word	0x00000000


	//----- nvinfo : EIATTR_MIN_STACK_SIZE
	.align		4
.L_295:
        /*05f4*/ 	.byte	0x04, 0x12
        /*05f6*/ 	.short	(.L_297 - .L_296)
	.align		4
.L_296:
        /*05f8*/ 	.word	index@(_ZN2at6native51_GLOBAL__N__11011a27_18_DepthwiseConv3d_cu_35e0c7b544conv_depthwise3d_cuda_backward_weight_kernelIddLi1ELi1EEEvNS_27GenericPackedTensorAccessorIKT_Lm5ENS_16DefaultPtrTraitsEiEES7_NS3_IS4_Lm5ES6_iEEiiiiiiiii)
        /*05fc*/ 	.word	0x00000000


	//----- nvinfo : EIATTR_MIN_STACK_SIZE
	.align		4
.L_297:
        /*0600*/ 	.byte	0x04, 0x12
        /*0602*/ 	.short	(.L_299 - .L_298)
	.align		4
.L_298:
        /*0604*/ 	.word	index@(_ZN2at6native51_GLOBAL__N__11011a27_18_DepthwiseConv3d_cu_35e0c7b543conv_depthwise3d_cuda_backward_input_kernelIN3c108BFloat16EfLin1ELin1ELin1ELin1ELin1ELin1ELin1ELin1ELin1EEEvNS_27GenericPackedTensorAccessorIKT_Lm5ENS_16DefaultPtrTraitsEiEENS5_IS6_Lm5ES8_iEES9_iiiiiiiii)
        /*0608*/ 	.word	0x00000000


	//----- nvinfo : EIATTR_MIN_STACK_SIZE
	.align		4
.L_299:
        /*060c*/ 	.byte	0x04, 0x12
        /*060e*/ 	.short	(.L_301 - .L_300)
	.align		4
.L_300:
        /*0610*/ 	.word	index@(_ZN2at6native51_GLOBAL__N__11011a27_18_DepthwiseConv3d_cu_35e0c7b543conv_depthwise3d_cuda_backward_input_kernelIN3c108BFloat16EfLi3ELi3ELi3ELin1ELin1ELin1ELin1ELin1ELin1EEEvNS_27GenericPackedTensorAccessorIKT_Lm5ENS_16DefaultPtrTraitsEiEENS5_IS6_Lm5ES8_iEES9_iiiiiiiii)
        /*0614*/ 	.word	0x00000000


	//----- nvinfo : EIATTR_MIN_STACK_SIZE
	.align		4
.L_301:
        /*0618*/ 	.byte	0x04, 0x12
        /*061a*/ 	.short	(.L_303 - .L_302)
	.align		4
.L_302:
        /*061c*/ 	.word	index@(_ZN2at6native51_GLOBAL__N__11011a27_18_DepthwiseConv3d_cu_35e0c7b543conv_depthwise3d_cuda_backward_input_kernelIN3c108BFloat16EfLi3ELi3ELi3ELin1ELin1ELin1ELi1ELi1ELi1EEEvNS_27GenericPackedTensorAccessorIKT_Lm5ENS_16DefaultPtrTraitsEiEENS5_IS6_Lm5ES8_iEES9_iiiiiiiii)
        /*0620*/ 	.word	0x00000000


	//----- nvinfo : EIATTR_MIN_STACK_SIZE
	.align		4
.L_303:
        /*0624*/ 	.byte	0x04, 0x12
        /*0626*/ 	.short	(.L_305 - .L_304)
	.align		4
.L_304:
        /*0628*/ 	.word	index@(_ZN2at6native51_GLOBAL__N__11011a27_18_DepthwiseConv3d_cu_35e0c7b543conv_depthwise3d_cuda_backward_input_kernelIN3c108BFloat16EfLi3ELi3ELi3ELi1ELi1ELi1ELin1ELin1ELin1EEEvNS_27GenericPackedTensorAccessorIKT_Lm5ENS_16DefaultPtrTraitsEiEENS5_IS6_Lm5ES8_iEES9_iiiiiiiii)
        /*062c*/ 	.word	0x00000000


	//----- nvinfo : EIATTR_MIN_STACK_SIZE
	.align		4
.L_305:
        /*0630*/ 	.byte	0x04, 0x12
        /*0632*/ 	.short	(.L_307 - .L_306)
	.align		4
.L_306:
        /*0634*/ 	.word	index@(_ZN2at6native51_GLOBAL__N__11011a27_18_DepthwiseConv3d_cu_35e0c7b543conv_depthwise3d_cuda_backward_input_kernelIN3c108BFloat16EfLi3ELi3ELi3ELi1ELi1ELi1ELi1ELi1ELi1EEEvNS_27GenericPackedTensorAccessorIKT_Lm5ENS_16DefaultPtrTraitsEiEENS5_IS6_Lm5ES8_iEES9_iiiiiiiii)
        /*0638*/ 	.word	0x00000000


	//----- nvinfo : EIATTR_MIN_STACK_SIZE
	.align		4
.L_307:
        /*063c*/ 	.byte	0x04, 0x12
        /*063e*/ 	.short	(.L_309 - .L_308)
	.align		4
.L_308:
        /*0640*/ 	.word	index@(_ZN2at6native51_GLOBAL__N__11011a27_18_DepthwiseConv3d_cu_35e0c7b543conv_depthwise3d_cuda_backward_input_kernelIN3c104HalfEfLin1ELin1ELin1ELin1ELin1ELin1ELin1ELin1ELin1EEEvNS_27GenericPackedTensorAccessorIKT_Lm5ENS_16DefaultPtrTraitsEiEENS5_IS6_Lm5ES8_iEES9_iiiiiiiii)
        /*0644*/ 	.word	0x00000000


	//----- nvinfo : EIATTR_MIN_STACK_SIZE
	.align		4
.L_309:
        /*0648*/ 	.byte	0x04, 0x12
        /*064a*/ 	.short	(.L_311 - .L_310)
	.align		4
.L_310:
        /*064c*/ 	.word	index@(_ZN2at6native51_GLOBAL__N__11011a27_18_DepthwiseConv3d_cu_35e0c7b543conv_depthwise3d_cuda_backward_input_kernelIN3c104HalfEfLi3ELi3ELi3ELin1ELin1ELin1ELin1ELin1ELin1EEEvNS_27GenericPackedTensorAccessorIKT_Lm5ENS_16DefaultPtrTraitsEiEENS5_IS6_Lm5ES8_iEES9_iiiiiiiii)
        /*0650*/ 	.word	0x00000000


	//----- nvinfo : EIATTR_MIN_STACK_SIZE
	.align		4
.L_311:
        /*0654*/ 	.byte	0x04, 0x12
        /*0656*/ 	.short	(.L_313 - .L_312)
	.align		4
.L_312:
        /*0658*/ 	.word	index@(_ZN2at6native51_GLOBAL__N__11011a27_18_DepthwiseConv3d_cu_35e0c7b543conv_depthwise3d_cuda_backward_input_kernelIN3c104HalfEfLi3ELi3ELi3ELin1ELin1ELin1ELi1ELi1ELi1EEEvNS_27GenericPackedTensorAccessorIKT_Lm5ENS_16DefaultPtrTraitsEiEENS5_IS6_Lm5ES8_iEES9_iiiiiiiii)
        /*065c*/ 	.word	0x00000000


	//----- nvinfo : EIATTR_MIN_STACK_SIZE
	.align		4
.L_313:
        /*0660*/ 	.byte	0x04, 0x12
        /*0662*/ 	.short	(.L_315 - .L_314)
	.align		4
.L_314:
        /*0664*/ 	.word	index@(_ZN2at6native51_GLOBAL__N__11011a27_18_DepthwiseConv3d_cu_35e0c7b543conv_depthwise3d_cuda_backward_input_kernelIN3c104HalfEfLi3ELi3ELi3ELi1ELi1ELi1ELin1ELin1ELin1EEEvNS_27GenericPackedTensorAccessorIKT_Lm5ENS_16DefaultPtrTraitsEiEENS5_IS6_Lm5ES8_iEES9_iiiiiiiii)
        /*0668*/ 	.word	0x00000000


	//----- nvinfo : EIATTR_MIN_STACK_SIZE
	.align		4
.L_315:
        /*066c*/ 	.byte	0x04, 0x12
        /*066e*/ 	.short	(.L_317 - .L_316)
	.align		4
.L_316:
        /*0670*/ 	.word	index@(_ZN2at6native51_GLOBAL__N__11011a27_18_DepthwiseConv3d_cu_35e0c7b543conv_depthwise3d_cuda_backward_input_kernelIN3c104HalfEfLi3ELi3ELi3ELi1ELi1ELi1ELi1ELi1ELi1EEEvNS_27GenericPackedTensorAccessorIKT_Lm5ENS_16DefaultPtrTraitsEiEENS5_IS6_Lm5ES8_iEES9_iiiiiiiii)
        /*0674*/ 	.word	0x00000000


	//----- nvinfo : EIATTR_MIN_STACK_SIZE
	.align		4
.L_317:
        /*0678*/ 	.byte	0x04, 0x12
        /*067a*/ 	.short	(.L_319 - .L_318)
	.align		4
.L_318:
        /*067c*/ 	.word	index@(_ZN2at6native51_GLOBAL__N__11011a27_18_DepthwiseConv3d_cu_35e0c7b543conv_depthwise3d_cuda_backward_input_kernelIffLin1ELin1ELin1ELin1ELin1ELin1ELin1ELin1ELin1EEEvNS_27GenericPackedTensorAccessorIKT_Lm5ENS_16DefaultPtrTraitsEiEENS3_IS4_Lm5ES6_iEES7_iiiiiiiii)
        /*0680*/ 	.word	0x00000000


	//----- nvinfo : EIATTR_MIN_STACK_SIZE
	.align		4
.L_319:
        /*0684*/ 	.byte	0x04, 0x12
        /*0686*/ 	.short	(.L_321 - .L_320)
	.align		4
.L_320:
        /*0688*/ 	.word	index@(_ZN2at6native51_GLOBAL__N__11011a27_18_DepthwiseConv3d_cu_35e0c7b543conv_depthwise3d_cuda_backward_input_kernelIffLi3ELi3ELi3ELin1ELin1ELin1ELin1ELin1ELin1EEEvNS_27GenericPackedTensorAccessorIKT_Lm5ENS_16DefaultPtrTraitsEiEENS3_IS4_Lm5ES6_iEES7_iiiiiiiii)
        /*068c*/ 	.word	0x00000000


	//----- nvinfo : EIATTR_MIN_STACK_SIZE
	.align		4
.L_321:
        /*0690*/ 	.byte	0x04, 0x12
        /*0692*/ 	.short	(.L_323 - .L_322)
	.align		4
.L_322:
        /*0694*/ 	.word	index@(_ZN2at6native51_GLOBAL__N__11011a27_18_DepthwiseConv3d_cu_35e0c7b543conv_depthwise3d_cuda_backward_input_kernelIffLi3ELi3ELi3ELin1ELin1ELin1ELi1ELi1ELi1EEEvNS_27GenericPackedTensorAccessorIKT_Lm5ENS_16DefaultPtrTraitsEiEENS3_IS4_Lm5ES6_iEES7_iiiiiiiii)
        /*0698*/ 	.word	0x00000000


	//----- nvinfo : EIATTR_MIN_STACK_SIZE
	.align		4
.L_323:
        /*069c*/ 	.byte	0x04, 0x12
        /*069e*/ 	.short	(.L_325 - .L_324)
	.align		4
.L_324:
        /*06a0*/ 	.word	index@(_ZN2at6native51_GLOBAL__N__11011a27_18_DepthwiseConv3d_cu_35e0c7b543conv_depthwise3d_cuda_backward_input_kernelIffLi3ELi3ELi3ELi1ELi1ELi1ELin1ELin1ELin1EEEvNS_27GenericPackedTensorAccessorIKT_Lm5ENS_16DefaultPtrTraitsEiEENS3_IS4_Lm5ES6_iEES7_iiiiiiiii)
        /*06a4*/ 	.word	0x00000000


	//----- nvinfo : EIATTR_MIN_STACK_SIZE
	.align		4
.L_325:
        /*06a8*/ 	.byte	0x04, 0x12
        /*06aa*/ 	.short	(.L_327 - .L_326)
	.align		4
.L_326:
        /*06ac*/ 	.word	index@(_ZN2at6native51_GLOBAL__N__11011a27_18_DepthwiseConv3d_cu_35e0c7b543conv_depthwise3d_cuda_backward_input_kernelIffLi3ELi3ELi3ELi1ELi1ELi1ELi1ELi1ELi1EEEvNS_27GenericPackedTensorAccessorIKT_Lm5ENS_16DefaultPtrTraitsEiEENS3_IS4_Lm5ES6_iEES7_iiiiiiiii)
        /*06b0*/ 	.word	0x00000000


	//----- nvinfo : EIATTR_MIN_STACK_SIZE
	.align		4
.L_327:
        /*06b4*/ 	.byte	0x04, 0x12
        /*06b6*/ 	.short	(.L_329 - .L_328)
	.align		4
.L_328:
        /*06b8*/ 	.word	index@(_ZN2at6native51_GLOBAL__N__11011a27_18_DepthwiseConv3d_cu_35e0c7b543conv_depthwise3d_cuda_backward_input_kernelIddLin1ELin1ELin1ELin1ELin1ELin1ELin1ELin1ELin1EEEvNS_27GenericPackedTensorAccessorIKT_Lm5ENS_16DefaultPtrTraitsEiEENS3_IS4_Lm5ES6_iEES7_iiiiiiiii)
        /*06bc*/ 	.word	0x00000000


	//----- nvinfo : EIATTR_MIN_STACK_SIZE
	.align		4
.L_329:
        /*06c0*/ 	.byte	0x04, 0x12
        /*06c2*/ 	.short	(.L_331 - .L_330)
	.align		4
.L_330:
        /*06c4*/ 	.word	index@(_ZN2at6native51_GLOBAL__N__11011a27_18_DepthwiseConv3d_cu_35e0c7b543conv_depthwise3d_cuda_backward_input_kernelIddLi3ELi3ELi3ELin1ELin1ELin1ELin1ELin1ELin1EEEvNS_27GenericPackedTensorAccessorIKT_Lm5ENS_16DefaultPtrTraitsEiEENS3_IS4_Lm5ES6_iEES7_iiiiiiiii)
        /*06c8*/ 	.word	0x00000000


	//----- nvinfo : EIATTR_MIN_STACK_SIZE
	.align		4
.L_331:
        /*06cc*/ 	.byte	0x04, 0x12
        /*06ce*/ 	.short	(.L_333 - .L_332)
	.align		4
.L_332:
        /*06d0*/ 	.word	index@(_ZN2at6native51_GLOBAL__N__11011a27_18_DepthwiseConv3d_cu_35e0c7b543conv_depthwise3d_cuda_backward_input_kernelIddLi3ELi3ELi3ELin1ELin1ELin1ELi1ELi1ELi1EEEvNS_27GenericPackedTensorAccessorIKT_Lm5ENS_16DefaultPtrTraitsEiEENS3_IS4_Lm5ES6_iEES7_iiiiiiiii)
        /*06d4*/ 	.word	0x00000000


	//----- nvinfo : EIATTR_MIN_STACK_SIZE
	.align		4
.L_333:
        /*06d8*/ 	.byte	0x04, 0x12
        /*06da*/ 	.short	(.L_335 - .L_334)
	.align		4
.L_334:
        /*06dc*/ 	.word	index@(_ZN2at6native51_GLOBAL__N__11011a27_18_DepthwiseConv3d_cu_35e0c7b543conv_depthwise3d_cuda_backward_input_kernelIddLi3ELi3ELi3ELi1ELi1ELi1ELin1ELin1ELin1EEEvNS_27GenericPackedTensorAccessorIKT_Lm5ENS_16DefaultPtrTraitsEiEENS3_IS4_Lm5ES6_iEES7_iiiiiiiii)
        /*06e0*/ 	.word	0x00000000


	//----- nvinfo : EIATTR_MIN_STACK_SIZE
	.align		4
.L_335:
        /*06e4*/ 	.byte	0x04, 0x12
        /*06e6*/ 	.short	(.L_337 - .L_336)
	.align		4
.L_336:
        /*06e8*/ 	.word	index@(_ZN2at6native51_GLOBAL__N__11011a27_18_DepthwiseConv3d_cu_35e0c7b543conv_depthwise3d_cuda_backward_input_kernelIddLi3ELi3ELi3ELi1ELi1ELi1ELi1ELi1ELi1EEEvNS_27GenericPackedTensorAccessorIKT_Lm5ENS_16DefaultPtrTraitsEiEENS3_IS4_Lm5ES6_iEES7_iiiiiiiii)
        /*06ec*/ 	.word	0x00000000


	//----- nvinfo : EIATTR_MIN_STACK_SIZE
	.align		4
.L_337:
        /*06f0*/ 	.byte	0x04, 0x12
        /*06f2*/ 	.short	(.L_339 - .L_338)
	.align		4
.L_338:
        /*06f4*/ 	.word	index@(_ZN2at6native51_GLOBAL__N__11011a27_18_DepthwiseConv3d_cu_35e0c7b528conv_depthwise3d_cuda_kernelIN3c108BFloat16EfLin1ELin1ELin1ELin1ELin1ELin1EEEvNS_27GenericPackedTensorAccessorIKT_Lm5ENS_16DefaultPtrTraitsEiEENS5_IS6_Lm5ES8_iEES9_PS7_iiiiiiiii)
        /*06f8*/ 	.word	0x00000000


	//----- nvinfo : EIATTR_MIN_STACK_SIZE
	.align		4
.L_339:
        /*06fc*/ 	.byte	0x04, 0x12
        /*06fe*/ 	.short	(.L_341 - .L_340)
	.align		4
.L_340:
        /*0700*/ 	.word	index@(_ZN2at6native51_GLOBAL__N__11011a27_18_DepthwiseConv3d_cu_35e0c7b528conv_depthwise3d_cuda_kernelIN3c108BFloat16EfLin1ELin1ELin1ELi1ELi1ELi1EEEvNS_27GenericPackedTensorAccessorIKT_Lm5ENS_16DefaultPtrTraitsEiEENS5_IS6_Lm5ES8_iEES9_PS7_iiiiiiiii)
        /*0704*/ 	.word	0x00000000


	//----- nvinfo : EIATTR_MIN_STACK_SIZE
	.align		4
.L_341:
        /*0708*/ 	.byte	0x04, 0x12
        /*070a*/ 	.short	(.L_343 - .L_342)
	.align		4
.L_342:
        /*070c*/ 	.word	index@(_ZN2at6native51_GLOBAL__N__11011a27_18_DepthwiseConv3d_cu_35e0c7b528conv_depthwise3d_cuda_kernelIN3c108BFloat16EfLi3ELi3ELi3ELi1ELi1ELi1EEEvNS_27GenericPackedTensorAccessorIKT_Lm5ENS_16DefaultPtrTraitsEiEENS5_IS6_Lm5ES8_iEES9_PS7_iiiiiiiii)
        /*0710*/ 	.word	0x00000000


	//----- nvinfo : EIATTR_MIN_STACK_SIZE
	.align		4
.L_343:
        /*0714*/ 	.byte	0x04, 0x12
        /*0716*/ 	.short	(.L_345 - .L_344)
	.align		4
.L_344:
        /*0718*/ 	.word	index@(_ZN2at6native51_GLOBAL__N__11011a27_18_DepthwiseConv3d_cu_35e0c7b528conv_depthwise3d_cuda_kernelIN3c104HalfEfLin1ELin1ELin1ELin1ELin1ELin1EEEvNS_27GenericPackedTensorAccessorIKT_Lm5ENS_16DefaultPtrTraitsEiEENS5_IS6_Lm5ES8_iEES9_PS7_iiiiiiiii)
        /*071c*/ 	.word	0x00000000


	//----- nvinfo : EIATTR_MIN_STACK_SIZE
	.align		4
.L_345:
        /*0720*/ 	.byte	0x04, 0x12
        /*0722*/ 	.short	(.L_347 - .L_346)
	.align		4
.L_346:
        /*0724*/ 	.word	index@(_ZN2at6native51_GLOBAL__N__11011a27_18_DepthwiseConv3d_cu_35e0c7b528conv_depthwise3d_cuda_kernelIN3c104HalfEfLin1ELin1ELin1ELi1ELi1ELi1EEEvNS_27GenericPackedTensorAccessorIKT_Lm5ENS_16DefaultPtrTraitsEiEENS5_IS6_Lm5ES8_iEES9_PS7_iiiiiiiii)
        /*0728*/ 	.word	0x00000000


	//----- nvinfo : EIATTR_MIN_STACK_SIZE
	.align		4
.L_347:
        /*072c*/ 	.byte	0x04, 0x12
        /*072e*/ 	.short	(.L_349 - .L_348)
	.align		4
.L_348:
        /*0730*/ 	.word	index@(_ZN2at6native51_GLOBAL__N__11011a27_18_DepthwiseConv3d_cu_35e0c7b528conv_depthwise3d_cuda_kernelIN3c104HalfEfLi3ELi3ELi3ELi1ELi1ELi1EEEvNS_27GenericPackedTensorAccessorIKT_Lm5ENS_16DefaultPtrTraitsEiEENS5_IS6_Lm5ES8_iEES9_PS7_iiiiiiiii)
        /*0734*/ 	.word	0x00000000


	//----- nvinfo : EIATTR_MIN_STACK_SIZE
	.align		4
.L_349:
        /*0738*/ 	.byte	0x04, 0x12
        /*073a*/ 	.short	(.L_351 - .L_350)
	.align		4
.L_350:
        /*073c*/ 	.word	index@(_ZN2at6native51_GLOBAL__N__11011a27_18_DepthwiseConv3d_cu_35e0c7b528conv_depthwise3d_cuda_kernelIffLin1ELin1ELin1ELin1ELin1ELin1EEEvNS_27GenericPackedTensorAccessorIKT_Lm5ENS_16DefaultPtrTraitsEiEENS3_IS4_Lm5ES6_iEES7_PS5_iiiiiiiii)
        /*0740*/ 	.word	0x00000000


	//----- nvinfo : EIATTR_MIN_STACK_SIZE
	.align		4
.L_351:
        /*0744*/ 	.byte	0x04, 0x12
        /*0746*/ 	.short	(.L_353 - .L_352)
	.align		4
.L_352:
        /*0748*/ 	.word	index@(_ZN2at6native51_GLOBAL__N__11011a27_18_DepthwiseConv3d_cu_35e0c7b528conv_depthwise3d_cuda_kernelIffLin1ELin1ELin1ELi1ELi1ELi1EEEvNS_27GenericPackedTensorAccessorIKT_Lm5ENS_16DefaultPtrTraitsEiEENS3_IS4_Lm5ES6_iEES7_PS5_iiiiiiiii)
        /*074c*/ 	.word	0x00000000


	//----- nvinfo : EIATTR_MIN_STACK_SIZE
	.align		4
.L_353:
        /*0750*/ 	.byte	0x04, 0x12
        /*0752*/ 	.short	(.L_355 - .L_354)
	.align		4
.L_354:
        /*0754*/ 	.word	index@(_ZN2at6native51_GLOBAL__N__11011a27_18_DepthwiseConv3d_cu_35e0c7b528conv_depthwise3d_cuda_kernelIffLi3ELi3ELi3ELi1ELi1ELi1EEEvNS_27GenericPackedTensorAccessorIKT_Lm5ENS_16DefaultPtrTraitsEiEENS3_IS4_Lm5ES6_iEES7_PS5_iiiiiiiii)
        /*0758*/ 	.word	0x00000000


	//----- nvinfo : EIATTR_MIN_STACK_SIZE
	.align		4
.L_355:
        /*075c*/ 	.byte	0x04, 0x12
        /*075e*/ 	.short	(.L_357 - .L_356)
	.align		4
.L_356:
        /*0760*/ 	.word	index@(_ZN2at6native51_GLOBAL__N__11011a27_18_DepthwiseConv3d_cu_35e0c7b528conv_depthwise3d_cuda_kernelIddLin1ELin1ELin1ELin1ELin1ELin1EEEvNS_27GenericPackedTensorAccessorIKT_Lm5ENS_16DefaultPtrTraitsEiEENS3_IS4_Lm5ES6_iEES7_PS5_iiiiiiiii)
        /*0764*/ 	.word	0x00000000


	//----- nvinfo : EIATTR_MIN_STACK_SIZE
	.align		4
.L_357:
        /*0768*/ 	.byte	0x04, 0x12
        /*076a*/ 	.short	(.L_359 - .L_358)
	.align		4
.L_358:
        /*076c*/ 	.word	index@(_ZN2at6native51_GLOBAL__N__11011a27_18_DepthwiseConv3d_cu_35e0c7b528conv_depthwise3d_cuda_kernelIddLin1ELin1ELin1ELi1ELi1ELi1EEEvNS_27GenericPackedTensorAccessorIKT_Lm5ENS_16DefaultPtrTraitsEiEENS3_IS4_Lm5ES6_iEES7_PS5_iiiiiiiii)
        /*0770*/ 	.word	0x00000000


	//----- nvinfo : EIATTR_MIN_STACK_SIZE
	.align		4
.L_359:
        /*0774*/ 	.byte	0x04, 0x12
        /*0776*/ 	.short	(.L_361 - .L_360)
	.align		4
.L_360:
        /*0778*/ 	.word	index@(_ZN2at6native51_GLOBAL__N__11011a27_18_DepthwiseConv3d_cu_35e0c7b528conv_depthwise3d_cuda_kernelIddLi3ELi3ELi3ELi1ELi1ELi1EEEvNS_27GenericPackedTensorAccessorIKT_Lm5ENS_16DefaultPtrTraitsEiEENS3_IS4_Lm5ES6_iEES7_PS5_iiiiiiiii)
        /*077c*/ 	.word	0x00000000
.L_361:


//--------------------- .nv.compat                --------------------------
	.section	.nv.compat,"",@"SHT_CUDA_COMPAT_INFO"
	.align	4
        /*0000*/ 	.byte	0x02, 0x09, 0x01, 0x00, 0x02, 0x02, 0x01, 0x00, 0x02, 0x05, 0x05, 0x00, 0x03, 0x07, 0x01, 0x01
        /*0010*/ 	.byte	0x02, 0x03, 0x00, 0x00, 0x02, 0x06, 0x01, 0x00, 0x04, 0x0b, 0x08, 0x00, 0x01, 0x00, 0x00, 0x00
        /*0020*/ 	.byte	0x00, 0x00, 0x00, 0x00


//--------------------- .nv.info._ZN2at6native51_GLOBAL__N__11011a27_18_DepthwiseConv3d_cu_35e0c7b544conv_depthwise3d_cuda_backward_weight_kernelIN3c108BFloat16EfLin1ELin1EEEvNS_27GenericPackedTensorAccessorIKT_Lm5ENS_16DefaultPtrTraitsEiEES9_NS5_IS6_Lm5ES8_iEEiiiiiiiii --------------------------
	.section	.nv.info._ZN2at6native51_GLOBAL__N__11011a27_18_DepthwiseConv3d_cu_35e0c7b544conv_depthwise3d_cuda_backward_weight_kernelIN3c108BFloat16EfLin1ELin1EEEvNS_27GenericPackedTensorAccessorIKT_Lm5ENS_16DefaultPtrTraitsEiEES9_NS5_IS6_Lm5ES8_iEEiiiiiiiii,"",@"SHT_CUDA_INFO"
	.sectionflags	@""
	.align	4


	//----- nvinfo : EIATTR_CUDA_API_VERSION
	.align		4
        /*0000*/ 	.byte	0x04, 0x37
        /*0002*/ 	.short	(.L_363 - .L_362)
.L_362:
        /*0004*/ 	.word	0x00000082


	//----- nvinfo : EIATTR_KPARAM_INFO
	.align		4
.L_363:
        /*0008*/ 	.byte	0x04, 0x17
        /*000a*/ 	.short	(.L_365 - .L_364)
.L_364:
        /*000c*/ 	.word	0x00000000
        /*0010*/ 	.short	0x000b
        /*0012*/ 	.short	0x00b0
        /*0014*/ 	.byte	0x00, 0xf0, 0x11, 0x00


	//----- nvinfo : EIATTR_KPARAM_INFO
	.align		4
.L_365:
        /*0018*/ 	.byte	0x04, 0x17
        /*001a*/ 	.short	(.L_367 - .L_366)
.L_366:
        /*001c*/ 	.word	0x00000000
        /*0020*/ 	.short	0x000a
        /*0022*/ 	.short	0x00ac
        /*0024*/ 	.byte	0x00, 0xf0, 0x11, 0x00


	//----- nvinfo : EIATTR_KPARAM_INFO
	.align		4
.L_367:
        /*0028*/ 	.byte	0x04, 0x17
        /*002a*/ 	.short	(.L_369 - .L_368)
.L_368:
        /*002c*/ 	.word	0x00000000
        /*0030*/ 	.short	0x0009
        /*0032*/ 	.short	0x00a8
        /*0034*/ 	.byte	0x00, 0xf0, 0x11, 0x00


	//----- nvinfo : EIATTR_KPARAM_INFO
	.align		4
.L_369:
        /*0038*/ 	.byte	0x04, 0x17
        /*003a*/ 	.short	(.L_371 - .L_370)
.L_370:
        /*003c*/ 	.word	0x00000000
        /*0040*/ 	.short	0x0008
        /*0042*/ 	.short	0x00a4
        /*0044*/ 	.byte	0x00, 0xf0, 0x11, 0x00


	//----- nvinfo : EIATTR_KPARAM_INFO
	.align		4
.L_371:
        /*0048*/ 	.byte	0x04, 0x17
        /*004a*/ 	.short	(.L_373 - .L_372)
.L_372:
        /*004c*/ 	.word	0x00000000
        /*0050*/ 	.short	0x0007
        /*0052*/ 	.short	0x00a0
        /*0054*/ 	.byte	0x00, 0xf0, 0x11, 0x00


	//----- nvinfo : EIATTR_KPARAM_INFO
	.align		4
.L_373:
        /*0058*/ 	.byte	0x04, 0x17
        /*005a*/ 	.short	(.L_375 - .L_374)
.L_374:
        /*005c*/ 	.word	0x00000000
        /*0060*/ 	.short	0x0006
        /*0062*/ 	.short	0x009c
        /*0064*/ 	.byte	0x00, 0xf0, 0x11, 0x00


	//----- nvinfo : EIATTR_KPARAM_INFO
	.align		4
.L_375:
        /*0068*/ 	.byte	0x04, 0x17
        /*006a*/ 	.short	(.L_377 - .L_376)
.L_376:
        /*006c*/ 	.word	0x00000000
        /*0070*/ 	.short	0x0005
        /*0072*/ 	.short	0x0098
        /*0074*/ 	.byte	0x00, 0xf0, 0x11, 0x00


	//----- nvinfo : EIATTR_KPARAM_INFO
	.align		4
.L_377:
        /*0078*/ 	.byte	0x04, 0x17
        /*007a*/ 	.short	(.L_379 - .L_378)
.L_378:
        /*007c*/ 	.word	0x00000000
        /*0080*/ 	.short	0x0004
        /*0082*/ 	.short	0x0094
        /*0084*/ 	.byte	0x00, 0xf0, 0x11, 0x00


	//----- nvinfo : EIATTR_KPARAM_INFO
	.align		4
.L_379:
        /*0088*/ 	.byte	0x04, 0x17
        /*008a*/ 	.short	(.L_381 - .L_380)
.L_380:
        /*008c*/ 	.word	0x00000000
        /*0090*/ 	.short	0x0003
        /*0092*/ 	.short	0x0090
        /*0094*/ 	.byte	0x00, 0xf0, 0x11, 0x00


	//----- nvinfo : EIATTR_KPARAM_INFO
	.align		4
.L_381:
        /*0098*/ 	.byte	0x04, 0x17
        /*009a*/ 	.short	(.L_383 - .L_382)
.L_382:
        /*009c*/ 	.word	0x00000000
        /*00a0*/ 	.short	0x0002
        /*00a2*/ 	.short	0x0060
        /*00a4*/ 	.byte	0x00, 0xf0, 0xc1, 0x00


	//----- nvinfo : EIATTR_KPARAM_INFO
	.align		4
.L_383:
        /*00a8*/ 	.byte	0x04, 0x17
        /*00aa*/ 	.short	(.L_385 - .L_384)
.L_384:
        /*00ac*/ 	.word	0x00000000
        /*00b0*/ 	.short	0x0001
        /*00b2*/ 	.short	0x0030
        /*00b4*/ 	.byte	0x00, 0xf0, 0xc1, 0x00


	//----- nvinfo : EIATTR_KPARAM_INFO
	.align		4
.L_385:
        /*00b8*/ 	.byte	0x04, 0x17
        /*00ba*/ 	.short	(.L_387 - .L_386)
.L_386:
        /*00bc*/ 	.word	0x00000000
        /*00c0*/ 	.short	0x0000
        /*00c2*/ 	.short	0x0000
        /*00c4*/ 	.byte	0x00, 0xf0, 0xc1, 0x00


	//----- nvinfo : EIATTR_SPARSE_MMA_MASK
	.align		4
.L_387:
        /*00c8*/ 	.byte	0x03, 0x50
        /*00ca*/ 	.short	0x0000


	//----- nvinfo : EIATTR_MAXREG_COUNT
	.align		4
        /*00cc*/ 	.byte	0x03, 0x1b
        /*00ce*/ 	.short	0x00ff


	//----- nvinfo : EIATTR_NUM_BARRIERS
	.align		4
        /*00d0*/ 	.byte	0x02, 0x4c
        /*00d2*/ 	.byte	0x01
	.zero		1


	//----- nvinfo : EIATTR_EXTERNS
	.align		4
        /*00d4*/ 	.byte	0x04, 0x0f
        /*00d6*/ 	.short	(.L_389 - .L_388)


	//   ....[0]....
	.align		4
.L_388:
        /*00d8*/ 	.word	index@(__assertfail)


	//----- nvinfo : EIATTR_MERCURY_ISA_VERSION
	.align		4
.L_389:
        /*00dc*/ 	.byte	0x03, 0x5f
        /*00de*/ 	.short	0x0101


	//----- nvinfo : EIATTR_VRC_CTA_INIT_COUNT
	.align		4
        /*00e0*/ 	.byte	0x02, 0x4a
	.zero		1
	.zero		1


	//----- nvinfo : EIATTR_SYSCALL_OFFSETS
	.align		4
        /*00e4*/ 	.byte	0x04, 0x46
        /*00e6*/ 	.short	(.L_391 - .L_390)


	//   ....[0]....
.L_390:
        /*00e8*/ 	.word	0x00001480


	//----- nvinfo : EIATTR_EXIT_INSTR_OFFSETS
	.align		4
.L_391:
        /*00ec*/ 	.byte	0x04, 0x1c
        /*00ee*/ 	.short	(.L_393 - .L_392)


	//   ....[0]....
.L_392:
        /*00f0*/ 	.word	0x000003c0


	//   ....[1]....
        /*00f4*/ 	.word	0x00001d30


	//   ....[2]....
        /*00f8*/ 	.word	0x00001d90


	//----- nvinfo : EIATTR_CRS_STACK_SIZE
	.align		4
.L_393:
        /*00fc*/ 	.byte	0x04, 0x1e
        /*00fe*/ 	.short	(.L_395 - .L_394)
.L_394:
        /*0100*/ 	.word	0x00000000


	//----- nvinfo : EIATTR_CBANK_PARAM_SIZE
	.align		4
.L_395:
        /*0104*/ 	.byte	0x03, 0x19
        /*0106*/ 	.short	0x00b4


	//----- nvinfo : EIATTR_PARAM_CBANK
	.align		4
        /*0108*/ 	.byte	0x04, 0x0a
        /*010a*/ 	.short	(.L_397 - .L_396)
	.align		4
.L_396:
        /*010c*/ 	.word	index@(.nv.constant0._ZN2at6native51_GLOBAL__N__11011a27_18_DepthwiseConv3d_cu_35e0c7b544conv_depthwise3d_cuda_backward_weight_kernelIN3c108BFloat16EfLin1ELin1EEEvNS_27GenericPackedTensorAccessorIKT_Lm5ENS_16DefaultPtrTraitsEiEES9_NS5_IS6_Lm5ES8_iEEiiiiiiiii)
        /*0110*/ 	.short	0x0380
        /*0112*/ 	.short	0x00b4


	//----- nvinfo : EIATTR_SW_WAR
	.align		4
.L_397:
        /*0114*/ 	.byte	0x04, 0x36
        /*0116*/ 	.short	(.L_399 - .L_398)
.L_398:
        /*0118*/ 	.word	0x00000008
.L_399:


//--------------------- .nv.info._ZN2at6native51_GLOBAL__N__11011a27_18_DepthwiseConv3d_cu_35e0c7b544conv_depthwise3d_cuda_backward_weight_kernelIN3c108BFloat16EfLi2ELi2EEEvNS_27GenericPackedTensorAccessorIKT_Lm5ENS_16DefaultPtrTraitsEiEES9_NS5_IS6_Lm5ES8_iEEiiiiiiiii --------------------------
	.section	.nv.info._ZN2at6native51_GLOBAL__N__11011a27_18_DepthwiseConv3d_cu_35e0c7b544conv_depthwise3d_cuda_backward_weight_kernelIN3c108BFloat16EfLi2ELi2EEEvNS_27GenericPackedTensorAccessorIKT_Lm5ENS_16DefaultPtrTraitsEiEES9_NS5_IS6_Lm5ES8_iEEiiiiiiiii,"",@"SHT_CUDA_INFO"
	.sectionflags	@""
	.align	4


	//----- nvinfo : EIATTR_CUDA_API_VERSION
	.align		4
        /*0000*/ 	.byte	0x04, 0x37
        /*0002*/ 	.short	(.L_401 - .L_400)
.L_400:
        /*0004*/ 	.word	0x00000082


	//----- nvinfo : EIATTR_KPARAM_INFO
	.align		4
.L_401:
        /*0008*/ 	.byte	0x04, 0x17
        /*000a*/ 	.short	(.L_403 - .L_402)
.L_402:
        /*000c*/ 	.word	0x00000000
        /*0010*/ 	.short	0x000b
        /*0012*/ 	.short	0x00b0
        /*0014*/ 	.byte	0x00, 0xf0, 0x11, 0x00


	//----- nvinfo : EIATTR_KPARAM_INFO
	.align		4
.L_403:
        /*0018*/ 	.byte	0x04, 0x17
        /*001a*/ 	.short	(.L_405 - .L_404)
.L_404:
        /*001c*/ 	.word	0x00000000
        /*0020*/ 	.short	0x000a
        /*0022*/ 	.short	0x00ac
        /*0024*/ 	.byte	0x00, 0xf0, 0x11, 0x00


	//----- nvinfo : EIATTR_KPARAM_INFO
	.align		4
.L_405:
        /*0028*/ 	.byte	0x04, 0x17
        /*002a*/ 	.short	(.L_407 - .L_406)
.L_406:
        /*002c*/ 	.word	0x00000000
        /*0030*/ 	.short	0x0009
        /*0032*/ 	.short	0x00a8
        /*0034*/ 	.byte	0x00, 0xf0, 0x11, 0x00


	//----- nvinfo : EIATTR_KPARAM_INFO
	.align		4
.L_407:
        /*0038*/ 	.byte	0x04, 0x17
        /*003a*/ 	.short	(.L_409 - .L_408)
.L_408:
        /*003c*/ 	.word	0x00000000
        /*0040*/ 	.short	0x0008
        /*0042*/ 	.short	0x00a4
        /*0044*/ 	.byte	0x00, 0xf0, 0x11, 0x00


	//----- nvinfo : EIATTR_KPARAM_INFO
	.align		4
.L_409:
        /*0048*/ 	.byte	0x04, 0x17
        /*004a*/ 	.short	(.L_411 - .L_410)
.L_410:
        /*004c*/ 	.word	0x00000000
        /*0050*/ 	.short	0x0007
        /*0052*/ 	.short	0x00a0
        /*0054*/ 	.byte	0x00, 0xf0, 0x11, 0x00


	//----- nvinfo : EIATTR_KPARAM_INFO
	.align		4
.L_411:
        /*0058*/ 	.byte	0x04, 0x17
        /*005a*/ 	.short	(.L_413 - .L_412)
.L_412:
        /*005c*/ 	.word	0x00000000
        /*0060*/ 	.short	0x0006
        /*0062*/ 	.short	0x009c
        /*0064*/ 	.byte	0x00, 0xf0, 0x11, 0x00


	//----- nvinfo : EIATTR_KPARAM_INFO
	.align		4
.L_413:
        /*0068*/ 	.byte	0x04, 0x17
        /*006a*/ 	.short	(.L_415 - .L_414)
.L_414:
        /*006c*/ 	.word	0x00000000
        /*0070*/ 	.short	0x0005
        /*0072*/ 	.short	0x0098
        /*0074*/ 	.byte	0x00, 0xf0, 0x11, 0x00


	//----- nvinfo : EIATTR_KPARAM_INFO
	.align		4
.L_415:
        /*0078*/ 	.byte	0x04, 0x17
        /*007a*/ 	.short	(.L_417 - .L_416)
.L_416:
        /*007c*/ 	.word	0x00000000
        /*0080*/ 	.short	0x0004
        /*0082*/ 	.short	0x0094
        /*0084*/ 	.byte	0x00, 0xf0, 0x11, 0x00


	//----- nvinfo : EIATTR_KPARAM_INFO
	.align		4
.L_417:
        /*0088*/ 	.byte	0x04, 0x17
        /*008a*/ 	.short	(.L_419 - .L_418)
.L_418:
        /*008c*/ 	.word	0x00000000
        /*0090*/ 	.short	0x0003
        /*0092*/ 	.short	0x0090
        /*0094*/ 	.byte	0x00, 0xf0, 0x11, 0x00


	//----- nvinfo : EIATTR_KPARAM_INFO
	.align		4
.L_419:
        /*0098*/ 	.byte	0x04, 0x17
        /*009a*/ 	.short	(.L_421 - .L_420)
.L_420:
        /*009c*/ 	.word	0x00000000
        /*00a0*/ 	.short	0x0002
        /*00a2*/ 	.short	0x0060
        /*00a4*/ 	.byte	0x00, 0xf0, 0xc1, 0x00


	//----- nvinfo : EIATTR_KPARAM_INFO
	.align		4
.L_421:
        /*00a8*/ 	.byte	0x04, 0x17
        /*00aa*/ 	.short	(.L_423 - .L_422)
.L_422:
        /*00ac*/ 	.word	0x00000000
        /*00b0*/ 	.short	0x0001
        /*00b2*/ 	.short	0x0030
        /*00b4*/ 	.byte	0x00, 0xf0, 0xc1, 0x00


	//----- nvinfo : EIATTR_KPARAM_INFO
	.align		4
.L_423:
        /*00b8*/ 	.byte	0x04, 0x17
        /*00ba*/ 	.short	(.L_425 - .L_424)
.L_424:
        /*00bc*/ 	.word	0x00000000
        /*00c0*/ 	.short	0x0000
        /*00c2*/ 	.short	0x0000
        /*00c4*/ 	.byte	0x00, 0xf0, 0xc1, 0x00


	//----- nvinfo : EIATTR_SPARSE_MMA_MASK
	.align		4
.L_425:
        /*00c8*/ 	.byte	0x03, 0x50
        /*00ca*/ 	.short	0x0000


	//----- nvinfo : EIATTR_MAXREG_COUNT
	.align		4
        /*00cc*/ 	.byte	0x03, 0x1b
        /*00ce*/ 	.short	0x00ff


	//----- nvinfo : EIATTR_NUM_BARRIERS
	.align		4
        /*00d0*/ 	.byte	0x02, 0x4c
        /*00d2*/ 	.byte	0x01
	.zero		1


	//----- nvinfo : EIATTR_EXTERNS
	.align		4
        /*00d4*/ 	.byte	0x04, 0x0f
        /*00d6*/ 	.short	(.L_427 - .L_426)


	//   ....[0]....
	.align		4
.L_426:
        /*00d8*/ 	.word	index@(__assertfail)


	//----- nvinfo : EIATTR_MERCURY_ISA_VERSION
	.align		4
.L_427:
        /*00dc*/ 	.byte	0x03, 0x5f
        /*00de*/ 	.short	0x0101


	//----- nvinfo : EIATTR_VRC_CTA_INIT_COUNT
	.align		4
        /*00e0*/ 	.byte	0x02, 0x4a
	.zero		1
	.zero		1


	//----- nvinfo : EIATTR_SYSCALL_OFFSETS
	.align		4
        /*00e4*/ 	.byte	0x04, 0x46
        /*00e6*/ 	.short	(.L_429 - .L_428)


	//   ....[0]....
.L_428:
        /*00e8*/ 	.word	0x00001460


	//----- nvinfo : EIATTR_EXIT_INSTR_OFFSETS
	.align		4
.L_429:
        /*00ec*/ 	.byte	0x04, 0x1c
        /*00ee*/ 	.short	(.L_431 - .L_430)


	//   ....[0]....
.L_430:
        /*00f0*/ 	.word	0x000003c0


	//   ....[1]....
        /*00f4*/ 	.word	0x00001d10


	//   ....[2]....
        /*00f8*/ 	.word	0x00001d70


	//----- nvinfo : EIATTR_CRS_STACK_SIZE
	.align		4
.L_431:
        /*00fc*/ 	.byte	0x04, 0x1e
        /*00fe*/ 	.short	(.L_433 - .L_432)
.L_432:
        /*0100*/ 	.word	0x00000000


	//----- nvinfo : EIATTR_CBANK_PARAM_SIZE
	.align		4
.L_433:
        /*0104*/ 	.byte	0x03, 0x19
        /*0106*/ 	.short	0x00b4


	//----- nvinfo : EIATTR_PARAM_CBANK
	.align		4
        /*0108*/ 	.byte	0x04, 0x0a
        /*010a*/ 	.short	(.L_435 - .L_434)
	.align		4
.L_434:
        /*010c*/ 	.word	index@(.nv.constant0._ZN2at6native51_GLOBAL__N__11011a27_18_DepthwiseConv3d_cu_35e0c7b544conv_depthwise3d_cuda_backward_weight_kernelIN3c108BFloat16EfLi2ELi2EEEvNS_27GenericPackedTensorAccessorIKT_Lm5ENS_16DefaultPtrTraitsEiEES9_NS5_IS6_Lm5ES8_iEEiiiiiiiii)
        /*0110*/ 	.short	0x0380
        /*0112*/ 	.short	0x00b4


	//----- nvinfo : EIATTR_SW_WAR
	.align		4
.L_435:
        /*0114*/ 	.byte	0x04, 0x36
        /*0116*/ 	.short	(.L_437 - .L_436)
.L_436:
        /*0118*/ 	.word	0x00000008
.L_437:


//--------------------- .nv.info._ZN2at6native51_GLOBAL__N__11011a27_18_DepthwiseConv3d_cu_35e0c7b544conv_depthwise3d_cuda_backward_weight_kernelIN3c108BFloat16EfLi1ELi1EEEvNS_27GenericPackedTensorAccessorIKT_Lm5ENS_16DefaultPtrTraitsEiEES9_NS5_IS6_Lm5ES8_iEEiiiiiiiii --------------------------
	.section	.nv.info._ZN2at6native51_GLOBAL__N__11011a27_18_DepthwiseConv3d_cu_35e0c7b544conv_depthwise3d_cuda_backward_weight_kernelIN3c108BFloat16EfLi1ELi1EEEvNS_27GenericPackedTensorAccessorIKT_Lm5ENS_16DefaultPtrTraitsEiEES9_NS5_IS6_Lm5ES8_iEEiiiiiiiii,"",@"SHT_CUDA_INFO"
	.sectionflags	@""
	.align	4


	//----- nvinfo : EIATTR_CUDA_API_VERSION
	.align		4
        /*0000*/ 	.byte	0x04, 0x37
        /*0002*/ 	.short	(.L_439 - .L_438)
.L_438:
        /*0004*/ 	.word	0x00000082


	//----- nvinfo : EIATTR_KPARAM_INFO
	.align		4
.L_439:
        /*0008*/ 	.byte	0x04, 0x17
        /*000a*/ 	.short	(.L_441 - .L_440)
.L_440:
        /*000c*/ 	.word	0x00000000
        /*0010*/ 	.short	0x000b
        /*0012*/ 	.short	0x00b0
        /*0014*/ 	.byte	0x00, 0xf0, 0x11, 0x00


	//----- nvinfo : EIATTR_KPARAM_INFO
	.align		4
.L_441:
        /*0018*/ 	.byte	0x04, 0x17
        /*001a*/ 	.short	(.L_443 - .L_442)
.L_442:
        /*001c*/ 	.word	0x00000000
        /*0020*/ 	.short	0x000a
        /*0022*/ 	.short	0x00ac
        /*0024*/ 	.byte	0x00, 0xf0, 0x11, 0x00


	//----- nvinfo : EIATTR_KPARAM_INFO
	.align		4
.L_443:
        /*0028*/ 	.byte	0x04, 0x17
        /*002a*/ 	.short	(.L_445 - .L_444)
.L_444:
        /*002c*/ 	.word	0x00000000
        /*0030*/ 	.short	0x0009
        /*0032*/ 	.short	0x00a8
        /*0034*/ 	.byte	0x00, 0xf0, 0x11, 0x00


	//----- nvinfo : EIATTR_KPARAM_INFO
	.align		4
.L_445:
        /*0038*/ 	.byte	0x04, 0x17
        /*003a*/ 	.short	(.L_447 - .L_446)
.L_446:
        /*003c*/ 	.word	0x00000000
        /*0040*/ 	.short	0x0008
        /*0042*/ 	.short	0x00a4
        /*0044*/ 	.byte	0x00, 0xf0, 0x11, 0x00


	//----- nvinfo : EIATTR_KPARAM_INFO
	.align		4
.L_447:
        /*0048*/ 	.byte	0x04, 0x17
        /*004a*/ 	.short	(.L_449 - .L_448)
.L_448:
        /*004c*/ 	.word	0x00000000
        /*0050*/ 	.short	0x0007
        /*0052*/ 	.short	0x00a0
        /*0054*/ 	.byte	0x00, 0xf0, 0x11, 0x00


	//----- nvinfo : EIATTR_KPARAM_INFO
	.align		4
.L_449:
        /*0058*/ 	.byte	0x04, 0x17
        /*005a*/ 	.short	(.L_451 - .L_450)
.L_450:
        /*005c*/ 	.word	0x00000000
        /*0060*/ 	.short	0x0006
        /*0062*/ 	.short	0x009c
        /*0064*/ 	.byte	0x00, 0xf0, 0x11, 0x00


	//----- nvinfo : EIATTR_KPARAM_INFO
	.align		4
.L_451:
        /*0068*/ 	.byte	0x04, 0x17
        /*006a*/ 	.short	(.L_453 - .L_452)
.L_452:
        /*006c*/ 	.word	0x00000000
        /*0070*/ 	.short	0x0005
        /*0072*/ 	.short	0x0098
        /*0074*/ 	.byte	0x00, 0xf0, 0x11, 0x00


	//----- nvinfo : EIATTR_KPARAM_INFO
	.align		4
.L_453:
        /*0078*/ 	.byte	0x04, 0x17
        /*007a*/ 	.short	(.L_455 - .L_454)
.L_454:
        /*007c*/ 	.word	0x00000000
        /*0080*/ 	.short	0x0004
        /*0082*/ 	.short	0x0094
        /*0084*/ 	.byte	0x00, 0xf0, 0x11, 0x00


	//----- nvinfo : EIATTR_KPARAM_INFO
	.align		4
.L_455:
        /*0088*/ 	.byte	0x04, 0x17
        /*008a*/ 	.short	(.L_457 - .L_456)
.L_456:
        /*008c*/ 	.word	0x00000000
        /*0090*/ 	.short	0x0003
        /*0092*/ 	.short	0x0090
        /*0094*/ 	.byte	0x00, 0xf0, 0x11, 0x00


	//----- nvinfo : EIATTR_KPARAM_INFO
	.align		4
.L_457:
        /*0098*/ 	.byte	0x04, 0x17
        /*009a*/ 	.short	(.L_459 - .L_458)
.L_458:
        /*009c*/ 	.word	0x00000000
        /*00a0*/ 	.short	0x0002
        /*00a2*/ 	.short	0x0060
        /*00a4*/ 	.byte	0x00, 0xf0, 0xc1, 0x00


	//----- nvinfo : EIATTR_KPARAM_INFO
	.align		4
.L_459:
        /*00a8*/ 	.byte	0x04, 0x17
        /*00aa*/ 	.short	(.L_461 - .L_460)
.L_460:
        /*00ac*/ 	.word	0x00000000
        /*00b0*/ 	.short	0x0001
        /*00b2*/ 	.short	0x0030
        /*00b4*/ 	.byte	0x00, 0xf0, 0xc1, 0x00


	//----- nvinfo : EIATTR_KPARAM_INFO
	.align		4
.L_461:
        /*00b8*/ 	.byte	0x04, 0x17
        /*00ba*/ 	.short	(.L_463 - .L_462)
.L_462:
        /*00bc*/ 	.word	0x00000000
        /*00c0*/ 	.short	0x0000
        /*00c2*/ 	.short	0x0000
        /*00c4*/ 	.byte	0x00, 0xf0, 0xc1, 0x00


	//----- nvinfo : EIATTR_SPARSE_MMA_MASK
	.align		4
.L_463:
        /*00c8*/ 	.byte	0x03, 0x50
        /*00ca*/ 	.short	0x0000


	//----- nvinfo : EIATTR_MAXREG_COUNT
	.align		4
        /*00cc*/ 	.byte	0x03, 0x1b
        /*00ce*/ 	.short	0x00ff


	//----- nvinfo : EIATTR_NUM_BARRIERS
	.align		4
        /*00d0*/ 	.byte	0x02, 0x4c
        /*00d2*/ 	.byte	0x01
	.zero		1


	//----- nvinfo : EIATTR_EXTERNS
	.align		4
        /*00d4*/ 	.byte	0x04, 0x0f
        /*00d6*/ 	.short	(.L_465 - .L_464)


	//   ....[0]....
	.align		4
.L_464:
        /*00d8*/ 	.word	index@(__assertfail)


	//----- nvinfo : EIATTR_MERCURY_ISA_VERSION
	.align		4
.L_465:
        /*00dc*/ 	.byte	0x03, 0x5f
        /*00de*/ 	.short	0x0101


	//----- nvinfo : EIATTR_VRC_CTA_INIT_COUNT
	.align		4
        /*00e0*/ 	.byte	0x02, 0x4a
	.zero		1
	.zero		1


	//----- nvinfo : EIATTR_SYSCALL_OFFSETS
	.align		4
        /*00e4*/ 	.byte	0x04, 0x46
        /*00e6*/ 	.short	(.L_467 - .L_466)


	//   ....[0]....
.L_466:
        /*00e8*/ 	.word	0x00001460


	//----- nvinfo : EIATTR_EXIT_INSTR_OFFSETS
	.align		4
.L_467:
        /*00ec*/ 	.byte	0x04, 0x1c
        /*00ee*/ 	.short	(.L_469 - .L_468)


	//   ....[0]....
.L_468:
        /*00f0*/ 	.word	0x000003c0


	//   ....[1]....
        /*00f4*/ 	.word	0x00001d10


	//   ....[2]....
        /*00f8*/ 	.word	0x00001d70


	//----- nvinfo : EIATTR_CRS_STACK_SIZE
	.align		4
.L_469:
        /*00fc*/ 	.byte	0x04, 0x1e
        /*00fe*/ 	.short	(.L_471 - .L_470)
.L_470:
        /*0100*/ 	.word	0x00000000


	//----- nvinfo : EIATTR_CBANK_PARAM_SIZE
	.align		4
.L_471:
        /*0104*/ 	.byte	0x03, 0x19
        /*0106*/ 	.short	0x00b4


	//----- nvinfo : EIATTR_PARAM_CBANK
	.align		4
        /*0108*/ 	.byte	0x04, 0x0a
        /*010a*/ 	.short	(.L_473 - .L_472)
	.align		4
.L_472:
        /*010c*/ 	.word	index@(.nv.constant0._ZN2at6native51_GLOBAL__N__11011a27_18_DepthwiseConv3d_cu_35e0c7b544conv_depthwise3d_cuda_backward_weight_kernelIN3c108BFloat16EfLi1ELi1EEEvNS_27GenericPackedTensorAccessorIKT_Lm5ENS_16DefaultPtrTraitsEiEES9_NS5_IS6_Lm5ES8_iEEiiiiiiiii)
        /*0110*/ 	.short	0x0380
        /*0112*/ 	.short	0x00b4


	//----- nvinfo : EIATTR_SW_WAR
	.align		4
.L_473:
        /*0114*/ 	.byte	0x04, 0x36
        /*0116*/ 	.short	(.L_475 - .L_474)
.L_474:
        /*0118*/ 	.word	0x00000008
.L_475:


//--------------------- .nv.info._ZN2at6native51_GLOBAL__N__11011a27_18_DepthwiseConv3d_cu_35e0c7b544conv_depthwise3d_cuda_backward_weight_kernelIN3c104HalfEfLin1ELin1EEEvNS_27GenericPackedTensorAccessorIKT_Lm5ENS_16DefaultPtrTraitsEiEES9_NS5_IS6_Lm5ES8_iEEiiiiiiiii --------------------------
	.section	.nv.info._ZN2at6native51_GLOBAL__N__11011a27_18_DepthwiseConv3d_cu_35e0c7b544conv_depthwise3d_cuda_backward_weight_kernelIN3c104HalfEfLin1ELin1EEEvNS_27GenericPackedTensorAccessorIKT_Lm5ENS_16DefaultPtrTraitsEiEES9_NS5_IS6_Lm5ES8_iEEiiiiiiiii,"",@"SHT_CUDA_INFO"
	.sectionflags	@""
	.align	4


	//----- nvinfo : EIATTR_CUDA_API_VERSION
	.align		4
        /*0000*/ 	.byte	0x04, 0x37
        /*0002*/ 	.short	(.L_477 - .L_476)
.L_476:
        /*0004*/ 	.word	0x00000082


	//----- nvinfo : EIATTR_KPARAM_INFO
	.align		4
.L_477:
        /*0008*/ 	.byte	0x04, 0x17
        /*000a*/ 	.short	(.L_479 - .L_478)
.L_478:
        /*000c*/ 	.word	0x00000000
        /*0010*/ 	.short	0x000b
        /*0012*/ 	.short	0x00b0
        /*0014*/ 	.byte	0x00, 0xf0, 0x11, 0x00


	//----- nvinfo : EIATTR_KPARAM_INFO
	.align		4
.L_479:
        /*0018*/ 	.byte	0x04, 0x17
        /*001a*/ 	.short	(.L_481 - .L_480)
.L_480:
        /*001c*/ 	.word	0x00000000
        /*0020*/ 	.short	0x000a
        /*0022*/ 	.short	0x00ac
        /*0024*/ 	.byte	0x00, 0xf0, 0x11, 0x00


	//----- nvinfo : EIATTR_KPARAM_INFO
	.align		4
.L_481:
        /*0028*/ 	.byte	0x04, 0x17
        /*002a*/ 	.short	(.L_483 - .L_482)
.L_482:
        /*002c*/ 	.word	0x00000000
        /*0030*/ 	.short	0x0009
        /*0032*/ 	.short	0x00a8
        /*0034*/ 	.byte	0x00, 0xf0, 0x11, 0x00


	//----- nvinfo : EIATTR_KPARAM_INFO
	.align		4
.L_483:
        /*0038*/ 	.byte	0x04, 0x17
        /*003a*/ 	.short	(.L_485 - .L_484)
.L_484:
        /*003c*/ 	.word	0x00000000
        /*0040*/ 	.short	0x0008
        /*0042*/ 	.short	0x00a4
        /*0044*/ 	.byte	0x00, 0xf0, 0x11, 0x00


	//----- nvinfo : EIATTR_KPARAM_INFO
	.align		4
.L_485:
        /*0048*/ 	.byte	0x04, 0x17
        /*004a*/ 	.short	(.L_487 - .L_486)
.L_486:
        /*004c*/ 	.word	0x00000000
        /*0050*/ 	.short	0x0007
        /*0052*/ 	.short	0x00a0
        /*0054*/ 	.byte	0x00, 0xf0, 0x11, 0x00


	//----- nvinfo : EIATTR_KPARAM_INFO
	.align		4
.L_487:
        /*0058*/ 	.byte	0x04, 0x17
        /*005a*/ 	.short	(.L_489 - .L_488)
.L_488:
        /*005c*/ 	.word	0x00000000
        /*0060*/ 	.short	0x0006
        /*0062*/ 	.short	0x009c
        /*0064*/ 	.byte	0x00, 0xf0, 0x11, 0x00


	//----- nvinfo : EIATTR_KPARAM_INFO
	.align		4
.L_489:
        /*0068*/ 	.byte	0x04, 0x17
        /*006a*/ 	.short	(.L_491 - .L_490)
.L_490:
        /*006c*/ 	.word	0x00000000
        /*0070*/ 	.short	0x0005
        /*0072*/ 	.short	0x0098
        /*0074*/ 	.byte	0x00, 0xf0, 0x11, 0x00


	//----- nvinfo : EIATTR_KPARAM_INFO
	.align		4
.L_491:
        /*0078*/ 	.byte	0x04, 0x17
        /*007a*/ 	.short	(.L_493 - .L_492)
.L_492:
        /*007c*/ 	.word	0x00000000
        /*0080*/ 	.short	0x0004
        /*0082*/ 	.short	0x0094
        /*0084*/ 	.byte	0x00, 0xf0, 0x11, 0x00


	//----- nvinfo : EIATTR_KPARAM_INFO
	.align		4
.L_493:
        /*0088*/ 	.byte	0x04, 0x17
        /*008a*/ 	.short	(.L_495 - .L_494)
.L_494:
        /*008c*/ 	.word	0x00000000
        /*0090*/ 	.short	0x0003
        /*0092*/ 	.short	0x0090
        /*0094*/ 	.byte	0x00, 0xf0, 0x11, 0x00


	//----- nvinfo : EIATTR_KPARAM_INFO
	.align		4
.L_495:
        /*0098*/ 	.byte	0x04, 0x17
        /*009a*/ 	.short	(.L_497 - .L_496)
.L_496:
        /*009c*/ 	.word	0x00000000
        /*00a0*/ 	.short	0x0002
        /*00a2*/ 	.short	0x0060
        /*00a4*/ 	.byte	0x00, 0xf0, 0xc1, 0x00


	//----- nvinfo : EIATTR_KPARAM_INFO
	.align		4
.L_497:
        /*00a8*/ 	.byte	0x04, 0x17
        /*00aa*/ 	.short	(.L_499 - .L_498)
.L_498:
        /*00ac*/ 	.word	0x00000000
        /*00b0*/ 	.short	0x0001
        /*00b2*/ 	.short	0x0030
        /*00b4*/ 	.byte	0x00, 0xf0, 0xc1, 0x00


	//----- nvinfo : EIATTR_KPARAM_INFO
	.align		4
.L_499:
        /*00b8*/ 	.byte	0x04, 0x17
        /*00ba*/ 	.short	(.L_501 - .L_500)
.L_500:
        /*00bc*/ 	.word	0x00000000
        /*00c0*/ 	.short	0x0000
        /*00c2*/ 	.short	0x0000
        /*00c4*/ 	.byte	0x00, 0xf0, 0xc1, 0x00


	//----- nvinfo : EIATTR_SPARSE_MMA_MASK
	.align		4
.L_501:
        /*00c8*/ 	.byte	0x03, 0x50
        /*00ca*/ 	.short	0x0000


	//----- nvinfo : EIATTR_MAXREG_COUNT
	.align		4
        /*00cc*/ 	.byte	0x03, 0x1b
        /*00ce*/ 	.short	0x00ff


	//----- nvinfo : EIATTR_NUM_BARRIERS
	.align		4
        /*00d0*/ 	.byte	0x02, 0x4c
        /*00d2*/ 	.byte	0x01
	.zero		1


	//----- nvinfo : EIATTR_EXTERNS
	.align		4
        /*00d4*/ 	.byte	0x04, 0x0f
        /*00d6*/ 	.short	(.L_503 - .L_502)


	//   ....[0]....
	.align		4
.L_502:
        /*00d8*/ 	.word	index@(__assertfail)


	//----- nvinfo : EIATTR_MERCURY_ISA_VERSION
	.align		4
.L_503:
        /*00dc*/ 	.byte	0x03, 0x5f
        /*00de*/ 	.short	0x0101


	//----- nvinfo : EIATTR_VRC_CTA_INIT_COUNT
	.align		4
        /*00e0*/ 	.byte	0x02, 0x4a
	.zero		1
	.zero		1


	//----- nvinfo : EIATTR_SYSCALL_OFFSETS
	.align		4
        /*00e4*/ 	.byte	0x04, 0x46
        /*00e6*/ 	.short	(.L_505 - .L_504)


	//   ....[0]....
.L_504:
        /*00e8*/ 	.word	0x00001480


	//----- nvinfo : EIATTR_EXIT_INSTR_OFFSETS
	.align		4
.L_505:
        /*00ec*/ 	.byte	0x04, 0x1c
        /*00ee*/ 	.short	(.L_507 - .L_506)


	//   ....[0]....
.L_506:
        /*00f0*/ 	.word	0x000003c0


	//   ....[1]....
        /*00f4*/ 	.word	0x00001d30


	//   ....[2]....
        /*00f8*/ 	.word	0x00001d90


	//----- nvinfo : EIATTR_CRS_STACK_SIZE
	.align		4
.L_507:
        /*00fc*/ 	.byte	0x04, 0x1e
        /*00fe*/ 	.short	(.L_509 - .L_508)
.L_508:
        /*0100*/ 	.word	0x00000000


	//----- nvinfo : EIATTR_CBANK_PARAM_SIZE
	.align		4
.L_509:
        /*0104*/ 	.byte	0x03, 0x19
        /*0106*/ 	.short	0x00b4


	//----- nvinfo : EIATTR_PARAM_CBANK
	.align		4
        /*0108*/ 	.byte	0x04, 0x0a
        /*010a*/ 	.short	(.L_511 - .L_510)
	.align		4
.L_510:
        /*010c*/ 	.word	index@(.nv.constant0._ZN2at6native51_GLOBAL__N__11011a27_18_DepthwiseConv3d_cu_35e0c7b544conv_depthwise3d_cuda_backward_weight_kernelIN3c104HalfEfLin1ELin1EEEvNS_27GenericPackedTensorAccessorIKT_Lm5ENS_16DefaultPtrTraitsEiEES9_NS5_IS6_Lm5ES8_iEEiiiiiiiii)
        /*0110*/ 	.short	0x0380
        /*0112*/ 	.short	0x00b4


	//----- nvinfo : EIATTR_SW_WAR
	.align		4
.L_511:
        /*0114*/ 	.byte	0x04, 0x36
        /*0116*/ 	.short	(.L_513 - .L_512)
.L_512:
        /*0118*/ 	.word	0x00000008
.L_513:


//--------------------- .nv.info._ZN2at6native51_GLOBAL__N__11011a27_18_DepthwiseConv3d_cu_35e0c7b544conv_depthwise3d_cuda_backward_weight_kernelIN3c104HalfEfLi2ELi2EEEvNS_27GenericPackedTensorAccessorIKT_Lm5ENS_16DefaultPtrTraitsEiEES9_NS5_IS6_Lm5ES8_iEEiiiiiiiii --------------------------
	.section	.nv.info._ZN2at6native51_GLOBAL__N__11011a27_18_DepthwiseConv3d_cu_35e0c7b544conv_depthwise3d_cuda_backward_weight_kernelIN3c104HalfEfLi2ELi2EEEvNS_27GenericPackedTensorAccessorIKT_Lm5ENS_16DefaultPtrTraitsEiEES9_NS5_IS6_Lm5ES8_iEEiiiiiiiii,"",@"SHT_CUDA_INFO"
	.sectionflags	@""
	.align	4


	//----- nvinfo : EIATTR_CUDA_API_VERSION
	.align		4
        /*0000*/ 	.byte	0x04, 0x37
        /*0002*/ 	.short	(.L_515 - .L_514)
.L_514:
        /*0004*/ 	.word	0x00000082


	//----- nvinfo : EIATTR_KPARAM_INFO
	.align		4
.L_515:
        /*0008*/ 	.byte	0x04, 0x17
        /*000a*/ 	.short	(.L_517 - .L_516)
.L_516:
        /*000c*/ 	.word	0x00000000
        /*0010*/ 	.short	0x000b
        /*0012*/ 	.short	0x00b0
        /*0014*/ 	.byte	0x00, 0xf0, 0x11, 0x00


	//----- nvinfo : EIATTR_KPARAM_INFO
	.align		4
.L_517:
        /*0018*/ 	.byte	0x04, 0x17
        /*001a*/ 	.short	(.L_519 - .L_518)
.L_518:
        /*001c*/ 	.word	0x00000000
        /*0020*/ 	.short	0x000a
        /*0022*/ 	.short	0x00ac
        /*0024*/ 	.byte	0x00, 0xf0, 0x11, 0x00


	//----- nvinfo : EIATTR_KPARAM_INFO
	.align		4
.L_519:
        /*0028*/ 	.byte	0x04, 0x17
        /*002a*/ 	.short	(.L_521 - .L_520)
.L_520:
        /*002c*/ 	.word	0x00000000
        /*0030*/ 	.short	0x0009
        /*0032*/ 	.short	0x00a8
        /*0034*/ 	.byte	0x00, 0xf0, 0x11, 0x00


	//----- nvinfo : EIATTR_KPARAM_INFO
	.align		4
.L_521:
        /*0038*/ 	.byte	0x04, 0x17
        /*003a*/ 	.short	(.L_523 - .L_522)
.L_522:
        /*003c*/ 	.word	0x00000000
        /*0040*/ 	.short	0x0008
        /*0042*/ 	.short	0x00a4
        /*0044*/ 	.byte	0x00, 0xf0, 0x11, 0x00


	//----- nvinfo : EIATTR_KPARAM_INFO
	.align		4
.L_523:
        /*0048*/ 	.byte	0x04, 0x17
        /*004a*/ 	.short	(.L_525 - .L_524)
.L_524:
        /*004c*/ 	.word	0x00000000
        /*0050*/ 	.short	0x0007
        /*0052*/ 	.short	0x00a0
        /*0054*/ 	.byte	0x00, 0xf0, 0x11, 0x00


	//----- nvinfo : EIATTR_KPARAM_INFO
	.align		4
.L_525:
        /*0058*/ 	.byte	0x04, 0x17
        /*005a*/ 	.short	(.L_527 - .L_526)
.L_526:
        /*005c*/ 	.word	0x00000000
        /*0060*/ 	.short	0x0006
        /*0062*/ 	.short	0x009c
        /*0064*/ 	.byte	0x00, 0xf0, 0x11, 0x00


	//----- nvinfo : EIATTR_KPARAM_INFO
	.align		4
.L_527:
        /*0068*/ 	.byte	0x04, 0x17
        /*006a*/ 	.short	(.L_529 - .L_528)
.L_528:
        /*006c*/ 	.word	0x00000000
        /*0070*/ 	.short	0x0005
        /*0072*/ 	.short	0x0098
        /*0074*/ 	.byte	0x00, 0xf0, 0x11, 0x00


	//----- nvinfo : EIATTR_KPARAM_INFO
	.align		4
.L_529:
        /*0078*/ 	.byte	0x04, 0x17
        /*007a*/ 	.short	(.L_531 - .L_530)
.L_530:
        /*007c*/ 	.word	0x00000000
        /*0080*/ 	.short	0x0004
        /*0082*/ 	.short	0x0094
        /*0084*/ 	.byte	0x00, 0xf0, 0x11, 0x00


	//----- nvinfo : EIATTR_KPARAM_INFO
	.align		4
.L_531:
        /*0088*/ 	.byte	0x04, 0x17
        /*008a*/ 	.short	(.L_533 - .L_532)
.L_532:
        /*008c*/ 	.word	0x00000000
        /*0090*/ 	.short	0x0003
        /*0092*/ 	.short	0x0090
        /*0094*/ 	.byte	0x00, 0xf0, 0x11, 0x00


	//----- nvinfo : EIATTR_KPARAM_INFO
	.align		4
.L_533:
        /*0098*/ 	.byte	0x04, 0x17
        /*009a*/ 	.short	(.L_535 - .L_534)
.L_534:
        /*009c*/ 	.word	0x00000000
        /*00a0*/ 	.short	0x0002
        /*00a2*/ 	.short	0x0060
        /*00a4*/ 	.byte	0x00, 0xf0, 0xc1, 0x00


	//----- nvinfo : EIATTR_KPARAM_INFO
	.align		4
.L_535:
        /*00a8*/ 	.byte	0x04, 0x17
        /*00aa*/ 	.short	(.L_537 - .L_536)
.L_536:
        /*00ac*/ 	.word	0x00000000
        /*00b0*/ 	.short	0x0001
        /*00b2*/ 	.short	0x0030
        /*00b4*/ 	.byte	0x00, 0xf0, 0xc1, 0x00


	//----- nvinfo : EIATTR_KPARAM_INFO
	.align		4
.L_537:
        /*00b8*/ 	.byte	0x04, 0x17
        /*00ba*/ 	.short	(.L_539 - .L_538)
.L_538:
        /*00bc*/ 	.word	0x00000000
        /*00c0*/ 	.short	0x0000
        /*00c2*/ 	.short	0x0000
        /*00c4*/ 	.byte	0x00, 0xf0, 0xc1, 0x00


	//----- nvinfo : EIATTR_SPARSE_MMA_MASK
	.align		4
.L_539:
        /*00c8*/ 	.byte	0x03, 0x50
        /*00ca*/ 	.short	0x0000


	//----- nvinfo : EIATTR_MAXREG_COUNT
	.align		4
        /*00cc*/ 	.byte	0x03, 0x1b
        /*00ce*/ 	.short	0x00ff


	//----- nvinfo : EIATTR_NUM_BARRIERS
	.align		4
        /*00d0*/ 	.byte	0x02, 0x4c
        /*00d2*/ 	.byte	0x01
	.zero		1


	//----- nvinfo : EIATTR_EXTERNS
	.align		4
        /*00d4*/ 	.byte	0x04, 0x0f
        /*00d6*/ 	.short	(.L_541 - .L_540)


	//   ....[0]....
	.align		4
.L_540:
        /*00d8*/ 	.word	index@(__assertfail)


	//----- nvinfo : EIATTR_MERCURY_ISA_VERSION
	.align		4
.L_541:
        /*00dc*/ 	.byte	0x03, 0x5f
        /*00de*/ 	.short	0x0101


	//----- nvinfo : EIATTR_VRC_CTA_INIT_COUNT
	.align		4
        /*00e0*/ 	.byte	0x02, 0x4a
	.zero		1
	.zero		1


	//----- nvinfo : EIATTR_SYSCALL_OFFSETS
	.align		4
        /*00e4*/ 	.byte	0x04, 0x46
        /*00e6*/ 	.short	(.L_543 - .L_542)


	//   ....[0]....
.L_542:
        /*00e8*/ 	.word	0x00001460


	//----- nvinfo : EIATTR_EXIT_INSTR_OFFSETS
	.align		4
.L_543:
        /*00ec*/ 	.byte	0x04, 0x1c
        /*00ee*/ 	.short	(.L_545 - .L_544)


	//   ....[0]....
.L_544:
        /*00f0*/ 	.word	0x000003c0


	//   ....[1]....
        /*00f4*/ 	.word	0x00001d10


	//   ....[2]....
        /*00f8*/ 	.word	0x00001d70


	//----- nvinfo : EIATTR_CRS_STACK_SIZE
	.align		4
.L_545:
        /*00fc*/ 	.byte	0x04, 0x1e
        /*00fe*/ 	.short	(.L_547 - .L_546)
.L_546:
        /*0100*/ 	.word	0x00000000


	//----- nvinfo : EIATTR_CBANK_PARAM_SIZE
	.align		4
.L_547:
        /*0104*/ 	.byte	0x03, 0x19
        /*0106*/ 	.short	0x00b4


	//----- nvinfo : EIATTR_PARAM_CBANK
	.align		4
        /*0108*/ 	.byte	0x04, 0x0a
        /*010a*/ 	.short	(.L_549 - .L_548)
	.align		4
.L_548:
        /*010c*/ 	.word	index@(.nv.constant0._ZN2at6native51_GLOBAL__N__11011a27_18_DepthwiseConv3d_cu_35e0c7b544conv_depthwise3d_cuda_backward_weight_kernelIN3c104HalfEfLi2ELi2EEEvNS_27GenericPackedTensorAccessorIKT_Lm5ENS_16DefaultPtrTraitsEiEES9_NS5_IS6_Lm5ES8_iEEiiiiiiiii)
        /*0110*/ 	.short	0x0380
        /*0112*/ 	.short	0x00b4


	//----- nvinfo : EIATTR_SW_WAR
	.align		4
.L_549:
        /*0114*/ 	.byte	0x04, 0x36
        /*0116*/ 	.short	(.L_551 - .L_550)
.L_550:
        /*0118*/ 	.word	0x00000008
.L_551:


//--------------------- .nv.info._ZN2at6native51_GLOBAL__N__11011a27_18_DepthwiseConv3d_cu_35e0c7b544conv_depthwise3d_cuda_backward_weight_kernelIN3c104HalfEfLi1ELi1EEEvNS_27GenericPackedTensorAccessorIKT_Lm5ENS_16DefaultPtrTraitsEiEES9_NS5_IS6_Lm5ES8_iEEiiiiiiiii --------------------------
	.section	.nv.info._ZN2at6native51_GLOBAL__N__11011a27_18_DepthwiseConv3d_cu_35e0c7b544conv_depthwise3d_cuda_backward_weight_kernelIN3c104HalfEfLi1ELi1EEEvNS_27GenericPackedTensorAccessorIKT_Lm5ENS_16DefaultPtrTraitsEiEES9_NS5_IS6_Lm5ES8_iEEiiiiiiiii,"",@"SHT_CUDA_INFO"
	.sectionflags	@""
	.align	4


	//----- nvinfo : EIATTR_CUDA_API_VERSION
	.align		4
        /*0000*/ 	.byte	0x04, 0x37
        /*0002*/ 	.short	(.L_553 - .L_552)
.L_552:
        /*0004*/ 	.word	0x00000082


	//----- nvinfo : EIATTR_KPARAM_INFO
	.align		4
.L_553:
        /*0008*/ 	.byte	0x04, 0x17
        /*000a*/ 	.short	(.L_555 - .L_554)
.L_554:
        /*000c*/ 	.word	0x00000000
        /*0010*/ 	.short	0x000b
        /*0012*/ 	.short	0x00b0
        /*0014*/ 	.byte	0x00, 0xf0, 0x11, 0x00


	//----- nvinfo : EIATTR_KPARAM_INFO
	.align		4
.L_555:
        /*0018*/ 	.byte	0x04, 0x17
        /*001a*/ 	.short	(.L_557 - .L_556)
.L_556:
        /*001c*/ 	.word	0x00000000
        /*0020*/ 	.short	0x000a
        /*0022*/ 	.short	0x00ac
        /*0024*/ 	.byte	0x00, 0xf0, 0x11, 0x00


	//----- nvinfo : EIATTR_KPARAM_INFO
	.align		4
.L_557:
        /*0028*/ 	.byte	0x04, 0x17
        /*002a*/ 	.short	(.L_559 - .L_558)
.L_558:
        /*002c*/ 	.word	0x00000000
        /*0030*/ 	.short	0x0009
        /*0032*/ 	.short	0x00a8
        /*0034*/ 	.byte	0x00, 0xf0, 0x11, 0x00


	//----- nvinfo : EIATTR_KPARAM_INFO
	.align		4
.L_559:
        /*0038*/ 	.byte	0x04, 0x17
        /*003a*/ 	.short	(.L_561 - .L_560)
.L_560:
        /*003c*/ 	.word	0x00000000
        /*0040*/ 	.short	0x0008
        /*0042*/ 	.short	0x00a4
        /*0044*/ 	.byte	0x00, 0xf0, 0x11, 0x00


	//----- nvinfo : EIATTR_KPARAM_INFO
	.align		4
.L_561:
        /*0048*/ 	.byte	0x04, 0x17
        /*004a*/ 	.short	(.L_563 - .L_562)
.L_562:
        /*004c*/ 	.word	0x00000000
        /*0050*/ 	.short	0x0007
        /*0052*/ 	.short	0x00a0
        /*0054*/ 	.byte	0x00, 0xf0, 0x11, 0x00


	//----- nvinfo : EIATTR_KPARAM_INFO
	.align		4
.L_563:
        /*0058*/ 	.byte	0x04, 0x17
        /*005a*/ 	.short	(.L_565 - .L_564)
.L_564:
        /*005c*/ 	.word	0x00000000
        /*0060*/ 	.short	0x0006
        /*0062*/ 	.short	0x009c
        /*0064*/ 	.byte	0x00, 0xf0, 0x11, 0x00


	//----- nvinfo : EIATTR_KPARAM_INFO
	.align		4
.L_565:
        /*0068*/ 	.byte	0x04, 0x17
        /*006a*/ 	.short	(.L_567 - .L_566)
.L_566:
        /*006c*/ 	.word	0x00000000
        /*0070*/ 	.short	0x0005
        /*0072*/ 	.short	0x0098
        /*0074*/ 	.byte	0x00, 0xf0, 0x11, 0x00


	//----- nvinfo : EIATTR_KPARAM_INFO
	.align		4
.L_567:
        /*0078*/ 	.byte	0x04, 0x17
        /*007a*/ 	.short	(.L_569 - .L_568)
.L_568:
        /*007c*/ 	.word	0x00000000
        /*0080*/ 	.short	0x0004
        /*0082*/ 	.short	0x0094
        /*0084*/ 	.byte	0x00, 0xf0, 0x11, 0x00


	//----- nvinfo : EIATTR_KPARAM_INFO
	.align		4
.L_569:
        /*0088*/ 	.byte	0x04, 0x17
        /*008a*/ 	.short	(.L_571 - .L_570)
.L_570:
        /*008c*/ 	.word	0x00000000
        /*0090*/ 	.short	0x0003
        /*0092*/ 	.short	0x0090
        /*0094*/ 	.byte	0x00, 0xf0, 0x11, 0x00


	//----- nvinfo : EIATTR_KPARAM_INFO
	.align		4
.L_571:
        /*0098*/ 	.byte	0x04, 0x17
        /*009a*/ 	.short	(.L_573 - .L_572)
.L_572:
        /*009c*/ 	.word	0x00000000
        /*00a0*/ 	.short	0x0002
        /*00a2*/ 	.short	0x0060
        /*00a4*/ 	.byte	0x00, 0xf0, 0xc1, 0x00


	//----- nvinfo : EIATTR_KPARAM_INFO
	.align		4
.L_573:
        /*00a8*/ 	.byte	0x04, 0x17
        /*00aa*/ 	.short	(.L_575 - .L_574)
.L_574:
        /*00ac*/ 	.word	0x00000000
        /*00b0*/ 	.short	0x0001
        /*00b2*/ 	.short	0x0030
        /*00b4*/ 	.byte	0x00, 0xf0, 0xc1, 0x00


	//----- nvinfo : EIATTR_KPARAM_INFO
	.align		4
.L_575:
        /*00b8*/ 	.byte	0x04, 0x17
        /*00ba*/ 	.short	(.L_577 - .L_576)
.L_576:
        /*00bc*/ 	.word	0x00000000
        /*00c0*/ 	.short	0x0000
        /*00c2*/ 	.short	0x0000
        /*00c4*/ 	.byte	0x00, 0xf0, 0xc1, 0x00


	//----- nvinfo : EIATTR_SPARSE_MMA_MASK
	.align		4
.L_577:
        /*00c8*/ 	.byte	0x03, 0x50
        /*00ca*/ 	.short	0x0000


	//----- nvinfo : EIATTR_MAXREG_COUNT
	.align		4
        /*00cc*/ 	.byte	0x03, 0x1b
        /*00ce*/ 	.short	0x00ff


	//----- nvinfo : EIATTR_NUM_BARRIERS
	.align		4
        /*00d0*/ 	.byte	0x02, 0x4c
        /*00d2*/ 	.byte	0x01
	.zero		1


	//----- nvinfo : EIATTR_EXTERNS
	.align		4
        /*00d4*/ 	.byte	0x04, 0x0f
        /*00d6*/ 	.short	(.L_579 - .L_578)


	//   ....[0]....
	.align		4
.L_578:
        /*00d8*/ 	.word	index@(__assertfail)


	//----- nvinfo : EIATTR_MERCURY_ISA_VERSION
	.align		4
.L_579:
        /*00dc*/ 	.byte	0x03, 0x5f
        /*00de*/ 	.short	0x0101


	//----- nvinfo : EIATTR_VRC_CTA_INIT_COUNT
	.align		4
        /*00e0*/ 	.byte	0x02, 0x4a
	.zero		1
	.zero		1


	//----- nvinfo : EIATTR_SYSCALL_OFFSETS
	.align		4
        /*00e4*/ 	.byte	0x04, 0x46
        /*00e6*/ 	.short	(.L_581 - .L_580)


	//   ....[0]....
.L_580:
        /*00e8*/ 	.word	0x00001460


	//----- nvinfo : EIATTR_EXIT_INSTR_OFFSETS
	.align		4
.L_581:
        /*00ec*/ 	.byte	0x04, 0x1c
        /*00ee*/ 	.short	(.L_583 - .L_582)


	//   ....[0]....
.L_582:
        /*00f0*/ 	.word	0x000003c0


	//   ....[1]....
        /*00f4*/ 	.word	0x00001d10


	//   ....[2]....
        /*00f8*/ 	.word	0x00001d70


	//----- nvinfo : EIATTR_CRS_STACK_SIZE
	.align		4
.L_583:
        /*00fc*/ 	.byte	0x04, 0x1e
        /*00fe*/ 	.short	(.L_585 - .L_584)
.L_584:
        /*0100*/ 	.word	0x00000000


	//----- nvinfo : EIATTR_CBANK_PARAM_SIZE
	.align		4
.L_585:
        /*0104*/ 	.byte	0x03, 0x19
        /*0106*/ 	.short	0x00b4


	//----- nvinfo : EIATTR_PARAM_CBANK
	.align		4
        /*0108*/ 	.byte	0x04, 0x0a
        /*010a*/ 	.short	(.L_587 - .L_586)
	.align		4
.L_586:
        /*010c*/ 	.word	index@(.nv.constant0._ZN2at6native51_GLOBAL__N__11011a27_18_DepthwiseConv3d_cu_35e0c7b544conv_depthwise3d_cuda_backward_weight_kernelIN3c104HalfEfLi1ELi1EEEvNS_27GenericPackedTensorAccessorIKT_Lm5ENS_16DefaultPtrTraitsEiEES9_NS5_IS6_Lm5ES8_iEEiiiiiiiii)
        /*0110*/ 	.short	0x0380
        /*0112*/ 	.short	0x00b4


	//----- nvinfo : EIATTR_SW_WAR
	.align		4
.L_587:
        /*0114*/ 	.byte	0x04, 0x36
        /*0116*/ 	.short	(.L_589 - .L_588)
.L_588:
        /*0118*/ 	.word	0x00000008
.L_589:


//--------------------- .nv.info._ZN2at6native51_GLOBAL__N__11011a27_18_DepthwiseConv3d_cu_35e0c7b544conv_depthwise3d_cuda_backward_weight_kernelIffLin1ELin1EEEvNS_27GenericPackedTensorAccessorIKT_Lm5ENS_16DefaultPtrTraitsEiEES7_NS3_IS4_Lm5ES6_iEEiiiiiiiii --------------------------
	.section	.nv.info._ZN2at6native51_GLOBAL__N__11011a27_18_DepthwiseConv3d_cu_35e0c7b544conv_depthwise3d_cuda_backward_weight_kernelIffLin1ELin1EEEvNS_27GenericPackedTensorAccessorIKT_Lm5ENS_16DefaultPtrTraitsEiEES7_NS3_IS4_Lm5ES6_iEEiiiiiiiii,"",@"SHT_CUDA_INFO"
	.sectionflags	@""
	.align	4


	//----- nvinfo : EIATTR_CUDA_API_VERSION
	.align		4
        /*0000*/ 	.byte	0x04, 0x37
        /*0002*/ 	.short	(.L_591 - .L_590)
.L_590:
        /*0004*/ 	.word	0x00000082


	//----- nvinfo : EIATTR_KPARAM_INFO
	.align		4
.L_591:
        /*0008*/ 	.byte	0x04, 0x17
        /*000a*/ 	.short	(.L_593 - .L_592)
.L_592:
        /*000c*/ 	.word	0x00000000
        /*0010*/ 	.short	0x000b
        /*0012*/ 	.short	0x00b0
        /*0014*/ 	.byte	0x00, 0xf0, 0x11, 0x00


	//----- nvinfo : EIATTR_KPARAM_INFO
	.align		4
.L_593:
        /*0018*/ 	.byte	0x04, 0x17
        /*001a*/ 	.short	(.L_595 - .L_594)
.L_594:
        /*001c*/ 	.word	0x00000000
        /*0020*/ 	.short	0x000a
        /*0022*/ 	.short	0x00ac
        /*0024*/ 	.byte	0x00, 0xf0, 0x11, 0x00


	//----- nvinfo : EIATTR_KPARAM_INFO
	.align		4
.L_595:
        /*0028*/ 	.byte	0x04, 0x17
        /*002a*/ 	.short	(.L_597 - .L_596)
.L_596:
        /*002c*/ 	.word	0x00000000
        /*0030*/ 	.short	0x0009
        /*0032*/ 	.short	0x00a8
        /*0034*/ 	.byte	0x00, 0xf0, 0x11, 0x00


	//----- nvinfo : EIATTR_KPARAM_INFO
	.align		4
.L_597:
        /*0038*/ 	.byte	0x04, 0x17
        /*003a*/ 	.short	(.L_599 - .L_598)
.L_598:
        /*003c*/ 	.word	0x00000000
        /*0040*/ 	.short	0x0008
        /*0042*/ 	.short	0x00a4
        /*0044*/ 	.byte	0x00, 0xf0, 0x11, 0x00


	//----- nvinfo : EIATTR_KPARAM_INFO
	.align		4
.L_599:
        /*0048*/ 	.byte	0x04, 0x17
        /*004a*/ 	.short	(.L_601 - .L_600)
.L_600:
        /*004c*/ 	.word	0x00000000
        /*0050*/ 	.short	0x0007
        /*0052*/ 	.short	0x00a0
        /*0054*/ 	.byte	0x00, 0xf0, 0x11, 0x00


	//----- nvinfo : EIATTR_KPARAM_INFO
	.align		4
.L_601:
        /*0058*/ 	.byte	0x04, 0x17
        /*005a*/ 	.short	(.L_603 - .L_602)
.L_602:
        /*005c*/ 	.word	0x00000000
        /*0060*/ 	.short	0x0006
        /*0062*/ 	.short	0x009c
        /*0064*/ 	.byte	0x00, 0xf0, 0x11, 0x00


	//----- nvinfo : EIATTR_KPARAM_INFO
	.align		4
.L_603:
        /*0068*/ 	.byte	0x04, 0x17
        /*006a*/ 	.short	(.L_605 - .L_604)
.L_604:
        /*006c*/ 	.word	0x00000000
        /*0070*/ 	.short	0x0005
        /*0072*/ 	.short	0x0098
        /*0074*/ 	.byte	0x00, 0xf0, 0x11, 0x00


	//----- nvinfo : EIATTR_KPARAM_INFO
	.align		4
.L_605:
        /*0078*/ 	.byte	0x04, 0x17
        /*007a*/ 	.short	(.L_607 - .L_606)
.L_606:
        /*007c*/ 	.word	0x00000000
        /*0080*/ 	.short	0x0004
        /*0082*/ 	.short	0x0094
        /*0084*/ 	.byte	0x00, 0xf0, 0x11, 0x00


	//----- nvinfo : EIATTR_KPARAM_INFO
	.align		4
.L_607:
        /*0088*/ 	.byte	0x04, 0x17
        /*008a*/ 	.short	(.L_609 - .L_608)
.L_608:
        /*008c*/ 	.word	0x00000000
        /*0090*/ 	.short	0x0003
        /*0092*/ 	.short	0x0090
        /*0094*/ 	.byte	0x00, 0xf0, 0x11, 0x00


	//----- nvinfo : EIATTR_KPARAM_INFO
	.align		4
.L_609:
        /*0098*/ 	.byte	0x04, 0x17
        /*009a*/ 	.short	(.L_611 - .L_610)
.L_610:
        /*009c*/ 	.word	0x00000000
        /*00a0*/ 	.short	0x0002
        /*00a2*/ 	.short	0x0060
        /*00a4*/ 	.byte	0x00, 0xf0, 0xc1, 0x00


	//----- nvinfo : EIATTR_KPARAM_INFO
	.align		4
.L_611:
        /*00a8*/ 	.byte	0x04, 0x17
        /*00aa*/ 	.short	(.L_613 - .L_612)
.L_612:
        /*00ac*/ 	.word	0x00000000
        /*00b0*/ 	.short	0x0001
        /*00b2*/ 	.short	0x0030
        /*00b4*/ 	.byte	0x00, 0xf0, 0xc1, 0x00


	//----- nvinfo : EIATTR_KPARAM_INFO
	.align		4
.L_613:
        /*00b8*/ 	.byte	0x04, 0x17
        /*00ba*/ 	.short	(.L_615 - .L_614)
.L_614:
        /*00bc*/ 	.word	0x00000000
        /*00c0*/ 	.short	0x0000
        /*00c2*/ 	.short	0x0000
        /*00c4*/ 	.byte	0x00, 0xf0, 0xc1, 0x00


	//----- nvinfo : EIATTR_SPARSE_MMA_MASK
	.align		4
.L_615:
        /*00c8*/ 	.byte	0x03, 0x50
        /*00ca*/ 	.short	0x0000


	//----- nvinfo : EIATTR_MAXREG_COUNT
	.align		4
        /*00cc*/ 	.byte	0x03, 0x1b
        /*00ce*/ 	.short	0x00ff


	//----- nvinfo : EIATTR_NUM_BARRIERS
	.align		4
        /*00d0*/ 	.byte	0x02, 0x4c
        /*00d2*/ 	.byte	0x01
	.zero		1


	//----- nvinfo : EIATTR_EXTERNS
	.align		4
        /*00d4*/ 	.byte	0x04, 0x0f
        /*00d6*/ 	.short	(.L_617 - .L_616)


	//   ....[0]....
	.align		4
.L_616:
        /*00d8*/ 	.word	index@(__assertfail)


	//----- nvinfo : EIATTR_MERCURY_ISA_VERSION
	.align		4
.L_617:
        /*00dc*/ 	.byte	0x03, 0x5f
        /*00de*/ 	.short	0x0101


	//----- nvinfo : EIATTR_VRC_CTA_INIT_COUNT
	.align		4
        /*00e0*/ 	.byte	0x02, 0x4a
	.zero		1
	.zero		1


	//----- nvinfo : EIATTR_SYSCALL_OFFSETS
	.align		4
        /*00e4*/ 	.byte	0x04, 0x46
        /*00e6*/ 	.short	(.L_619 - .L_618)


	//   ....[0]....
.L_618:
        /*00e8*/ 	.word	0x00001460


	//----- nvinfo : EIATTR_EXIT_INSTR_OFFSETS
	.align		4
.L_619:
        /*00ec*/ 	.byte	0x04, 0x1c
        /*00ee*/ 	.short	(.L_621 - .L_620)


	//   ....[0]....
.L_620:
        /*00f0*/ 	.word	0x000003c0


	//   ....[1]....
        /*00f4*/ 	.word	0x00001b20


	//   ....[2]....
        /*00f8*/ 	.word	0x00001b80


	//----- nvinfo : EIATTR_CRS_STACK_SIZE
	.align		4
.L_621:
        /*00fc*/ 	.byte	0x04, 0x1e
        /*00fe*/ 	.short	(.L_623 - .L_622)
.L_622:
        /*0100*/ 	.word	0x00000000


	//----- nvinfo : EIATTR_CBANK_PARAM_SIZE
	.align		4
.L_623:
        /*0104*/ 	.byte	0x03, 0x19
        /*0106*/ 	.short	0x00b4


	//----- nvinfo : EIATTR_PARAM_CBANK
	.align		4
        /*0108*/ 	.byte	0x04, 0x0a
        /*010a*/ 	.short	(.L_625 - .L_624)
	.align		4
.L_624:
        /*010c*/ 	.word	index@(.nv.constant0._ZN2at6native51_GLOBAL__N__11011a27_18_DepthwiseConv3d_cu_35e0c7b544conv_depthwise3d_cuda_backward_weight_kernelIffLin1ELin1EEEvNS_27GenericPackedTensorAccessorIKT_Lm5ENS_16DefaultPtrTraitsEiEES7_NS3_IS4_Lm5ES6_iEEiiiiiiiii)
        /*0110*/ 	.short	0x0380
        /*0112*/ 	.short	0x00b4


	//----- nvinfo : EIATTR_SW_WAR
	.align		4
.L_625:
        /*0114*/ 	.byte	0x04, 0x36
        /*0116*/ 	.short	(.L_627 - .L_626)
.L_626:
        /*0118*/ 	.word	0x00000008
.L_627:


//--------------------- .nv.info._ZN2at6native51_GLOBAL__N__11011a27_18_DepthwiseConv3d_cu_35e0c7b544conv_depthwise3d_cuda_backward_weight_kernelIffLi2ELi2EEEvNS_27GenericPackedTensorAccessorIKT_Lm5ENS_16DefaultPtrTraitsEiEES7_NS3_IS4_Lm5ES6_iEEiiiiiiiii --------------------------
	.section	.nv.info._ZN2at6native51_GLOBAL__N__11011a27_18_DepthwiseConv3d_cu_35e0c7b544conv_depthwise3d_cuda_backward_weight_kernelIffLi2ELi2EEEvNS_27GenericPackedTensorAccessorIKT_Lm5ENS_16DefaultPtrTraitsEiEES7_NS3_IS4_Lm5ES6_iEEiiiiiiiii,"",@"SHT_CUDA_INFO"
	.sectionflags	@""
	.align	4


	//----- nvinfo : EIATTR_CUDA_API_VERSION
	.align		4
        /*0000*/ 	.byte	0x04, 0x37
        /*0002*/ 	.short	(.L_629 - .L_628)
.L_628:
        /*0004*/ 	.word	0x00000082


	//----- nvinfo : EIATTR_KPARAM_INFO
	.align		4
.L_629:
        /*0008*/ 	.byte	0x04, 0x17
        /*000a*/ 	.short	(.L_631 - .L_630)
.L_630:
        /*000c*/ 	.word	0x00000000
        /*0010*/ 	.short	0x000b
        /*0012*/ 	.short	0x00b0
        /*0014*/ 	.byte	0x00, 0xf0, 0x11, 0x00


	//----- nvinfo : EIATTR_KPARAM_INFO
	.align		4
.L_631:
        /*0018*/ 	.byte	0x04, 0x17
        /*001a*/ 	.short	(.L_633 - .L_632)
.L_632:
        /*001c*/ 	.word	0x00000000
        /*0020*/ 	.short	0x000a
        /*0022*/ 	.short	0x00ac
        /*0024*/ 	.byte	0x00, 0xf0, 0x11, 0x00


	//----- nvinfo : EIATTR_KPARAM_INFO
	.align		4
.L_633:
        /*0028*/ 	.byte	0x04, 0x17
        /*002a*/ 	.short	(.L_635 - .L_634)
.L_634:
        /*002c*/ 	.word	0x00000000
        /*0030*/ 	.short	0x0009
        /*0032*/ 	.short	0x00a8
        /*0034*/ 	.byte	0x00, 0xf0, 0x11, 0x00


	//----- nvinfo : EIATTR_KPARAM_INFO
	.align		4
.L_635:
        /*0038*/ 	.byte	0x04, 0x17
        /*003a*/ 	.short	(.L_637 - .L_636)
.L_636:
        /*003c*/ 	.word	0x00000000
        /*0040*/ 	.short	0x0008
        /*0042*/ 	.short	0x00a4
        /*0044*/ 	.byte	0x00, 0xf0, 0x11, 0x00


	//----- nvinfo : EIATTR_KPARAM_INFO
	.align		4
.L_637:
        /*0048*/ 	.byte	0x04, 0x17
        /*004a*/ 	.short	(.L_639 - .L_638)
.L_638:
        /*004c*/ 	.word	0x00000000
        /*0050*/ 	.short	0x0007
        /*0052*/ 	.short	0x00a0
        /*0054*/ 	.byte	0x00, 0xf0, 0x11, 0x00


	//----- nvinfo : EIATTR_KPARAM_INFO
	.align		4
.L_639:
        /*0058*/ 	.byte	0x04, 0x17
        /*005a*/ 	.short	(.L_641 - .L_640)
.L_640:
        /*005c*/ 	.word	0x00000000
        /*0060*/ 	.short	0x0006
        /*0062*/ 	.short	0x009c
        /*0064*/ 	.byte	0x00, 0xf0, 0x11, 0x00


	//----- nvinfo : EIATTR_KPARAM_INFO
	.align		4
.L_641:
        /*0068*/ 	.byte	0x04, 0x17
        /*006a*/ 	.short	(.L_643 - .L_642)
.L_642:
        /*006c*/ 	.word	0x00000000
        /*0070*/ 	.short	0x0005
        /*0072*/ 	.short	0x0098
        /*0074*/ 	.byte	0x00, 0xf0, 0x11, 0x00


	//----- nvinfo : EIATTR_KPARAM_INFO
	.align		4
.L_643:
        /*0078*/ 	.byte	0x04, 0x17
        /*007a*/ 	.short	(.L_645 - .L_644)
.L_644:
        /*007c*/ 	.word	0x00000000
        /*0080*/ 	.short	0x0004
        /*0082*/ 	.short	0x0094
        /*0084*/ 	.byte	0x00, 0xf0, 0x11, 0x00


	//----- nvinfo : EIATTR_KPARAM_INFO
	.align		4
.L_645:
        /*0088*/ 	.byte	0x04, 0x17
        /*008a*/ 	.short	(.L_647 - .L_646)
.L_646:
        /*008c*/ 	.word	0x00000000
        /*0090*/ 	.short	0x0003
        /*0092*/ 	.short	0x0090
        /*0094*/ 	.byte	0x00, 0xf0, 0x11, 0x00


	//----- nvinfo : EIATTR_KPARAM_INFO
	.align		4
.L_647:
        /*0098*/ 	.byte	0x04, 0x17
        /*009a*/ 	.short	(.L_649 - .L_648)
.L_648:
        /*009c*/ 	.word	0x00000000
        /*00a0*/ 	.short	0x0002
        /*00a2*/ 	.short	0x0060
        /*00a4*/ 	.byte	0x00, 0xf0, 0xc1, 0x00


	//----- nvinfo : EIATTR_KPARAM_INFO
	.align		4
.L_649:
        /*00a8*/ 	.byte	0x04, 0x17
        /*00aa*/ 	.short	(.L_651 - .L_650)
.L_650:
        /*00ac*/ 	.word	0x00000000
        /*00b0*/ 	.short	0x0001
        /*00b2*/ 	.short	0x0030
        /*00b4*/ 	.byte	0x00, 0xf0, 0xc1, 0x00


	//----- nvinfo : EIATTR_KPARAM_INFO
	.align		4
.L_651:
        /*00b8*/ 	.byte	0x04, 0x17
        /*00ba*/ 	.short	(.L_653 - .L_652)
.L_652:
        /*00bc*/ 	.word	0x00000000
        /*00c0*/ 	.short	0x0000
        /*00c2*/ 	.short	0x0000
        /*00c4*/ 	.byte	0x00, 0xf0, 0xc1, 0x00


	//----- nvinfo : EIATTR_SPARSE_MMA_MASK
	.align		4
.L_653:
        /*00c8*/ 	.byte	0x03, 0x50
        /*00ca*/ 	.short	0x0000


	//----- nvinfo : EIATTR_MAXREG_COUNT
	.align		4
        /*00cc*/ 	.byte	0x03, 0x1b
        /*00ce*/ 	.short	0x00ff


	//----- nvinfo : EIATTR_NUM_BARRIERS
	.align		4
        /*00d0*/ 	.byte	0x02, 0x4c
        /*00d2*/ 	.byte	0x01
	.zero		1


	//----- nvinfo : EIATTR_EXTERNS
	.align		4
        /*00d4*/ 	.byte	0x04, 0x0f
        /*00d6*/ 	.short	(.L_655 - .L_654)


	//   ....[0]....
	.align		4
.L_654:
        /*00d8*/ 	.word	index@(__assertfail)


	//----- nvinfo : EIATTR_MERCURY_ISA_VERSION
	.align		4
.L_655:
        /*00dc*/ 	.byte	0x03, 0x5f
        /*00de*/ 	.short	0x0101


	//----- nvinfo : EIATTR_VRC_CTA_INIT_COUNT
	.align		4
        /*00e0*/ 	.byte	0x02, 0x4a
	.zero		1
	.zero		1


	//----- nvinfo : EIATTR_SYSCALL_OFFSETS
	.align		4
        /*00e4*/ 	.byte	0x04, 0x46
        /*00e6*/ 	.short	(.L_657 - .L_656)


	//   ....[0]....
.L_656:
        /*00e8*/ 	.word	0x00001440


	//----- nvinfo : EIATTR_EXIT_INSTR_OFFSETS
	.align		4
.L_657:
        /*00ec*/ 	.byte	0x04, 0x1c
        /*00ee*/ 	.short	(.L_659 - .L_658)


	//   ....[0]....
.L_658:
        /*00f0*/ 	.word	0x000003c0


	//   ....[1]....
        /*00f4*/ 	.word	0x00001b00


	//   ....[2]....
        /*00f8*/ 	.word	0x00001b60


	//----- nvinfo : EIATTR_CRS_STACK_SIZE
	.align		4
.L_659:
        /*00fc*/ 	.byte	0x04, 0x1e
        /*00fe*/ 	.short	(.L_661 - .L_660)
.L_660:
        /*0100*/ 	.word	0x00000000


	//----- nvinfo : EIATTR_CBANK_PARAM_SIZE
	.align		4
.L_661:
        /*0104*/ 	.byte	0x03, 0x19
        /*0106*/ 	.short	0x00b4


	//----- nvinfo : EIATTR_PARAM_CBANK
	.align		4
        /*0108*/ 	.byte	0x04, 0x0a
        /*010a*/ 	.short	(.L_663 - .L_662)
	.align		4
.L_662:
        /*010c*/ 	.word	index@(.nv.constant0._ZN2at6native51_GLOBAL__N__11011a27_18_DepthwiseConv3d_cu_35e0c7b544conv_depthwise3d_cuda_backward_weight_kernelIffLi2ELi2EEEvNS_27GenericPackedTensorAccessorIKT_Lm5ENS_16DefaultPtrTraitsEiEES7_NS3_IS4_Lm5ES6_iEEiiiiiiiii)
        /*0110*/ 	.short	0x0380
        /*0112*/ 	.short	0x00b4


	//----- nvinfo : EIATTR_SW_WAR
	.align		4
.L_663:
        /*0114*/ 	.byte	0x04, 0x36
        /*0116*/ 	.short	(.L_665 - .L_664)
.L_664:
        /*0118*/ 	.word	0x00000008
.L_665:


//--------------------- .nv.info._ZN2at6native51_GLOBAL__N__11011a27_18_DepthwiseConv3d_cu_35e0c7b544conv_depthwise3d_cuda_backward_weight_kernelIffLi1ELi1EEEvNS_27GenericPackedTensorAccessorIKT_Lm5ENS_16DefaultPtrTraitsEiEES7_NS3_IS4_Lm5ES6_iEEiiiiiiiii --------------------------
	.section	.nv.info._ZN2at6native51_GLOBAL__N__11011a27_18_DepthwiseConv3d_cu_35e0c7b544conv_depthwise3d_cuda_backward_weight_kernelIffLi1ELi1EEEvNS_27GenericPackedTensorAccessorIKT_Lm5ENS_16DefaultPtrTraitsEiEES7_NS3_IS4_Lm5ES6_iEEiiiiiiiii,"",@"SHT_CUDA_INFO"
	.sectionflags	@""
	.align	4


	//----- nvinfo : EIATTR_CUDA_API_VERSION
	.align		4
        /*0000*/ 	.byte	0x04, 0x37
        /*0002*/ 	.short	(.L_667 - .L_666)
.L_666:
        /*0004*/ 	.word	0x00000082


	//----- nvinfo : EIATTR_KPARAM_INFO
	.align		4
.L_667:
        /*0008*/ 	.byte	0x04, 0x17
        /*000a*/ 	.short	(.L_669 - .L_668)
.L_668:
        /*000c*/ 	.word	0x00000000
        /*0010*/ 	.short	0x000b
        /*0012*/ 	.short	0x00b0
        /*0014*/ 	.byte	0x00, 0xf0, 0x11, 0x00


	//----- nvinfo : EIATTR_KPARAM_INFO
	.align		4
.L_669:
        /*0018*/ 	.byte	0x04, 0x17
        /*001a*/ 	.short	(.L_671 - .L_670)
.L_670:
        /*001c*/ 	.word	0x00000000
        /*0020*/ 	.short	0x000a
        /*0022*/ 	.short	0x00ac
        /*0024*/ 	.byte	0x00, 0xf0, 0x11, 0x00


	//----- nvinfo : EIATTR_KPARAM_INFO
	.align		4
.L_671:
        /*0028*/ 	.byte	0x04, 0x17
        /*002a*/ 	.short	(.L_673 - .L_672)
.L_672:
        /*002c*/ 	.word	0x00000000
        /*0030*/ 	.short	0x0009
        /*0032*/ 	.short	0x00a8
        /*0034*/ 	.byte	0x00, 0xf0, 0x11, 0x00


	//----- nvinfo : EIATTR_KPARAM_INFO
	.align		4
.L_673:
        /*0038*/ 	.byte	0x04, 0x17
        /*003a*/ 	.short	(.L_675 - .L_674)
.L_674:
        /*003c*/ 	.word	0x00000000
        /*0040*/ 	.short	0x0008
        /*0042*/ 	.short	0x00a4
        /*0044*/ 	.byte	0x00, 0xf0, 0x11, 0x00


	//----- nvinfo : EIATTR_KPARAM_INFO
	.align		4
.L_675:
        /*0048*/ 	.byte	0x04, 0x17
        /*004a*/ 	.short	(.L_677 - .L_676)
.L_676:
        /*004c*/ 	.word	0x00000000
        /*0050*/ 	.short	0x0007
        /*0052*/ 	.short	0x00a0
        /*0054*/ 	.byte	0x00, 0xf0, 0x11, 0x00


	//----- nvinfo : EIATTR_KPARAM_INFO
	.align		4
.L_677:
        /*0058*/ 	.byte	0x04, 0x17
        /*005a*/ 	.short	(.L_679 - .L_678)
.L_678:
        /*005c*/ 	.word	0x00000000
        /*0060*/ 	.short	0x0006
        /*0062*/ 	.short	0x009c
        /*0064*/ 	.byte	0x00, 0xf0, 0x11, 0x00


	//----- nvinfo : EIATTR_KPARAM_INFO
	.align		4
.L_679:
        /*0068*/ 	.byte	0x04, 0x17
        /*006a*/ 	.short	(.L_681 - .L_680)
.L_680:
        /*006c*/ 	.word	0x00000000
        /*0070*/ 	.short	0x0005
        /*0072*/ 	.short	0x0098
        /*0074*/ 	.byte	0x00, 0xf0, 0x11, 0x00


	//----- nvinfo : EIATTR_KPARAM_INFO
	.align		4
.L_681:
        /*0078*/ 	.byte	0x04, 0x17
        /*007a*/ 	.short	(.L_683 - .L_682)
.L_682:
        /*007c*/ 	.word	0x00000000
        /*0080*/ 	.short	0x0004
        /*0082*/ 	.short	0x0094
        /*0084*/ 	.byte	0x00, 0xf0, 0x11, 0x00


	//----- nvinfo : EIATTR_KPARAM_INFO
	.align		4
.L_683:
        /*0088*/ 	.byte	0x04, 0x17
        /*008a*/ 	.short	(.L_685 - .L_684)
.L_684:
        /*008c*/ 	.word	0x00000000
        /*0090*/ 	.short	0x0003
        /*0092*/ 	.short	0x0090
        /*0094*/ 	.byte	0x00, 0xf0, 0x11, 0x00


	//----- nvinfo : EIATTR_KPARAM_INFO
	.align		4
.L_685:
        /*0098*/ 	.byte	0x04, 0x17
        /*009a*/ 	.short	(.L_687 - .L_686)
.L_686:
        /*009c*/ 	.word	0x00000000
        /*00a0*/ 	.short	0x0002
        /*00a2*/ 	.short	0x0060
        /*00a4*/ 	.byte	0x00, 0xf0, 0xc1, 0x00


	//----- nvinfo : EIATTR_KPARAM_INFO
	.align		4
.L_687:
        /*00a8*/ 	.byte	0x04, 0x17
        /*00aa*/ 	.short	(.L_689 - .L_688)
.L_688:
        /*00ac*/ 	.word	0x00000000
        /*00b0*/ 	.short	0x0001
        /*00b2*/ 	.short	0x0030
        /*00b4*/ 	.byte	0x00, 0xf0, 0xc1, 0x00


	//----- nvinfo : EIATTR_KPARAM_INFO
	.align		4
.L_689:
        /*00b8*/ 	.byte	0x04, 0x17
        /*00ba*/ 	.short	(.L_691 - .L_690)
.L_690:
        /*00bc*/ 	.word	0x00000000
        /*00c0*/ 	.short	0x0000
        /*00c2*/ 	.short	0x0000
        /*00c4*/ 	.byte	0x00, 0xf0, 0xc1, 0x00


	//----- nvinfo : EIATTR_SPARSE_MMA_MASK
	.align		4
.L_691:
        /*00c8*/ 	.byte	0x03, 0x50
        /*00ca*/ 	.short	0x0000


	//----- nvinfo : EIATTR_MAXREG_COUNT
	.align		4
        /*00cc*/ 	.byte	0x03, 0x1b
        /*00ce*/ 	.short	0x00ff


	//----- nvinfo : EIATTR_NUM_BARRIERS
	.align		4
        /*00d0*/ 	.byte	0x02, 0x4c
        /*00d2*/ 	.byte	0x01
	.zero		1


	//----- nvinfo : EIATTR_EXTERNS
	.align		4
        /*00d4*/ 	.byte	0x04, 0x0f
        /*00d6*/ 	.short	(.L_693 - .L_692)


	//   ....[0]....
	.align		4
.L_692:
        /*00d8*/ 	.word	index@(__assertfail)


	//----- nvinfo : EIATTR_MERCURY_ISA_VERSION
	.align		4
.L_693:
        /*00dc*/ 	.byte	0x03, 0x5f
        /*00de*/ 	.short	0x0101


	//----- nvinfo : EIATTR_VRC_CTA_INIT_COUNT
	.align		4
        /*00e0*/ 	.byte	0x02, 0x4a
	.zero		1
	.zero		1


	//----- nvinfo : EIATTR_SYSCALL_OFFSETS
	.align		4
        /*00e4*/ 	.byte	0x04, 0x46
        /*00e6*/ 	.short	(.L_695 - .L_694)


	//   ....[0]....
.L_694:
        /*00e8*/ 	.word	0x00001440


	//----- nvinfo : EIATTR_EXIT_INSTR_OFFSETS
	.align		4
.L_695:
        /*00ec*/ 	.byte	0x04, 0x1c
        /*00ee*/ 	.short	(.L_697 - .L_696)


	//   ....[0]....
.L_696:
        /*00f0*/ 	.word	0x000003c0


	//   ....[1]....
        /*00f4*/ 	.word	0x00001b00


	//   ....[2]....
        /*00f8*/ 	.word	0x00001b60


	//----- nvinfo : EIATTR_CRS_STACK_SIZE
	.align		4
.L_697:
        /*00fc*/ 	.byte	0x04, 0x1e
        /*00fe*/ 	.short	(.L_699 - .L_698)
.L_698:
        /*0100*/ 	.word	0x00000000


	//----- nvinfo : EIATTR_CBANK_PARAM_SIZE
	.align		4
.L_699:
        /*0104*/ 	.byte	0x03, 0x19
        /*0106*/ 	.short	0x00b4


	//----- nvinfo : EIATTR_PARAM_CBANK
	.align		4
        /*0108*/ 	.byte	0x04, 0x0a
        /*010a*/ 	.short	(.L_701 - .L_700)
	.align		4
.L_700:
        /*010c*/ 	.word	index@(.nv.constant0._ZN2at6native51_GLOBAL__N__11011a27_18_DepthwiseConv3d_cu_35e0c7b544conv_depthwise3d_cuda_backward_weight_kernelIffLi1ELi1EEEvNS_27GenericPackedTensorAccessorIKT_Lm5ENS_16DefaultPtrTraitsEiEES7_NS3_IS4_Lm5ES6_iEEiiiiiiiii)
        /*0110*/ 	.short	0x0380
        /*0112*/ 	.short	0x00b4


	//----- nvinfo : EIATTR_SW_WAR
	.align		4
.L_701:
        /*0114*/ 	.byte	0x04, 0x36
        /*0116*/ 	.short	(.L_703 - .L_702)
.L_702:
        /*0118*/ 	.word	0x00000008
.L_703:


//--------------------- .nv.info._ZN2at6native51_GLOBAL__N__11011a27_18_DepthwiseConv3d_cu_35e0c7b544conv_depthwise3d_cuda_backward_weight_kernelIddLin1ELin1EEEvNS_27GenericPackedTensorAccessorIKT_Lm5ENS_16DefaultPtrTraitsEiEES7_NS3_IS4_Lm5ES6_iEEiiiiiiiii --------------------------
	.section	.nv.info._ZN2at6native51_GLOBAL__N__11011a27_18_DepthwiseConv3d_cu_35e0c7b544conv_depthwise3d_cuda_backward_weight_kernelIddLin1ELin1EEEvNS_27GenericPackedTensorAccessorIKT_Lm5ENS_16DefaultPtrTraitsEiEES7_NS3_IS4_Lm5ES6_iEEiiiiiiiii,"",@"SHT_CUDA_INFO"
	.sectionflags	@""
	.align	4


	//----- nvinfo : EIATTR_CUDA_API_VERSION
	.align		4
        /*0000*/ 	.byte	0x04, 0x37
        /*0002*/ 	.short	(.L_705 - .L_704)
.L_704:
        /*0004*/ 	.word	0x00000082


	//----- nvinfo : EIATTR_KPARAM_INFO
	.align		4
.L_705:
        /*0008*/ 	.byte	0x04, 0x17
        /*000a*/ 	.short	(.L_707 - .L_706)
.L_706:
        /*000c*/ 	.word	0x00000000
        /*0010*/ 	.short	0x000b
        /*0012*/ 	.short	0x00b0
        /*0014*/ 	.byte	0x00, 0xf0, 0x11, 0x00


	//----- nvinfo : EIATTR_KPARAM_INFO
	.align		4
.L_707:
        /*0018*/ 	.byte	0x04, 0x17
        /*001a*/ 	.short	(.L_709 - .L_708)
.L_708:
        /*001c*/ 	.word	0x00000000
        /*0020*/ 	.short	0x000a
        /*0022*/ 	.short	0x00ac
        /*0024*/ 	.byte	0x00, 0xf0, 0x11, 0x00


	//----- nvinfo : EIATTR_KPARAM_INFO
	.align		4
.L_709:
        /*0028*/ 	.byte	0x04, 0x17
        /*002a*/ 	.short	(.L_711 - .L_710)
.L_710:
        /*002c*/ 	.word	0x00000000
        /*0030*/ 	.short	0x0009
        /*0032*/ 	.short	0x00a8
        /*0034*/ 	.byte	0x00, 0xf0, 0x11, 0x00


	//----- nvinfo : EIATTR_KPARAM_INFO
	.align		4
.L_711:
        /*0038*/ 	.byte	0x04, 0x17
        /*003a*/ 	.short	(.L_713 - .L_712)
.L_712:
        /*003c*/ 	.word	0x00000000
        /*0040*/ 	.short	0x0008
        /*0042*/ 	.short	0x00a4
        /*0044*/ 	.byte	0x00, 0xf0, 0x11, 0x00


	//----- nvinfo : EIATTR_KPARAM_INFO
	.align		4
.L_713:
        /*0048*/ 	.byte	0x04, 0x17
        /*004a*/ 	.short	(.L_715 - .L_714)
.L_714:
        /*004c*/ 	.word	0x00000000
        /*0050*/ 	.short	0x0007
        /*0052*/ 	.short	0x00a0
        /*0054*/ 	.byte	0x00, 0xf0, 0x11, 0x00


	//----- nvinfo : EIATTR_KPARAM_INFO
	.align		4
.L_715:
        /*0058*/ 	.byte	0x04, 0x17
        /*005a*/ 	.short	(.L_717 - .L_716)
.L_716:
        /*005c*/ 	.word	0x00000000
        /*0060*/ 	.short	0x0006
        /*0062*/ 	.short	0x009c
        /*0064*/ 	.byte	0x00, 0xf0, 0x11, 0x00


	//----- nvinfo : EIATTR_KPARAM_INFO
	.align		4
.L_717:
        /*0068*/ 	.byte	0x04, 0x17
        /*006a*/ 	.short	(.L_719 - .L_718)
.L_718:
        /*006c*/ 	.word	0x00000000
        /*0070*/ 	.short	0x0005
        /*0072*/ 	.short	0x0098
        /*0074*/ 	.byte	0x00, 0xf0, 0x11, 0x00


	//----- nvinfo : EIATTR_KPARAM_INFO
	.align		4
.L_719:
        /*0078*/ 	.byte	0x04, 0x17
        /*007a*/ 	.short	(.L_721 - .L_720)
.L_720:
        /*007c*/ 	.word	0x00000000
        /*0080*/ 	.short	0x0004
        /*0082*/ 	.short	0x0094
        /*0084*/ 	.byte	0x00, 0xf0, 0x11, 0x00


	//----- nvinfo : EIATTR_KPARAM_INFO
	.align		4
.L_721:
        /*0088*/ 	.byte	0x04, 0x17
        /*008a*/ 	.short	(.L_723 - .L_722)
.L_722:
        /*008c*/ 	.word	0x00000000
        /*0090*/ 	.short	0x0003
        /*0092*/ 	.short	0x0090
        /*0094*/ 	.byte	0x00, 0xf0, 0x11, 0x00


	//----- nvinfo : EIATTR_KPARAM_INFO
	.align		4
.L_723:
        /*0098*/ 	.byte	0x04, 0x17
        /*009a*/ 	.short	(.L_725 - .L_724)
.L_724:
        /*009c*/ 	.word	0x00000000
        /*00a0*/ 	.short	0x0002
        /*00a2*/ 	.short	0x0060
        /*00a4*/ 	.byte	0x00, 0xf0, 0xc1, 0x00


	//----- nvinfo : EIATTR_KPARAM_INFO
	.align		4
.L_725:
        /*00a8*/ 	.byte	0x04, 0x17
        /*00aa*/ 	.short	(.L_727 - .L_726)
.L_726:
        /*00ac*/ 	.word	0x00000000
        /*00b0*/ 	.short	0x0001
        /*00b2*/ 	.short	0x0030
        /*00b4*/ 	.byte	0x00, 0xf0, 0xc1, 0x00


	//----- nvinfo : EIATTR_KPARAM_INFO
	.align		4
.L_727:
        /*00b8*/ 	.byte	0x04, 0x17
        /*00ba*/ 	.short	(.L_729 - .L_728)
.L_728:
        /*00bc*/ 	.word	0x00000000
        /*00c0*/ 	.short	0x0000
        /*00c2*/ 	.short	0x0000
        /*00c4*/ 	.byte	0x00, 0xf0, 0xc1, 0x00


	//----- nvinfo : EIATTR_SPARSE_MMA_MASK
	.align		4
.L_729:
        /*00c8*/ 	.byte	0x03, 0x50
        /*00ca*/ 	.short	0x0000


	//----- nvinfo : EIATTR_MAXREG_COUNT
	.align		4
        /*00cc*/ 	.byte	0x03, 0x1b
        /*00ce*/ 	.short	0x00ff


	//----- nvinfo : EIATTR_NUM_BARRIERS
	.align		4
        /*00d0*/ 	.byte	0x02, 0x4c
        /*00d2*/ 	.byte	0x01
	.zero		1


	//----- nvinfo : EIATTR_EXTERNS
	.align		4
        /*00d4*/ 	.byte	0x04, 0x0f
        /*00d6*/ 	.short	(.L_731 - .L_730)


	//   ....[0]....
	.align		4
.L_730:
        /*00d8*/ 	.word	index@(__assertfail)


	//----- nvinfo : EIATTR_MERCURY_ISA_VERSION
	.align		4
.L_731:
        /*00dc*/ 	.byte	0x03, 0x5f
        /*00de*/ 	.short	0x0101


	//----- nvinfo : EIATTR_VRC_CTA_INIT_COUNT
	.align		4
        /*00e0*/ 	.byte	0x02, 0x4a
	.zero		1
	.zero		1


	//----- nvinfo : EIATTR_SYSCALL_OFFSETS
	.align		4
        /*00e4*/ 	.byte	0x04, 0x46
        /*00e6*/ 	.short	(.L_733 - .L_732)


	//   ....[0]....
.L_732:
        /*00e8*/ 	.word	0x00001450


	//----- nvinfo : EIATTR_EXIT_INSTR_OFFSETS
	.align		4
.L_733:
        /*00ec*/ 	.byte	0x04, 0x1c
        /*00ee*/ 	.short	(.L_735 - .L_734)


	//   ....[0]....
.L_734:
        /*00f0*/ 	.word	0x000003c0


	//   ....[1]....
        /*00f4*/ 	.word	0x00001ad0


	//   ....[2]....
        /*00f8*/ 	.word	0x00001b30


	//----- nvinfo : EIATTR_CRS_STACK_SIZE
	.align		4
.L_735:
        /*00fc*/ 	.byte	0x04, 0x1e
        /*00fe*/ 	.short	(.L_737 - .L_736)
.L_736:
        /*0100*/ 	.word	0x00000000


	//----- nvinfo : EIATTR_CBANK_PARAM_SIZE
	.align		4
.L_737:
        /*0104*/ 	.byte	0x03, 0x19
        /*0106*/ 	.short	0x00b4


	//----- nvinfo : EIATTR_PARAM_CBANK
	.align		4
        /*0108*/ 	.byte	0x04, 0x0a
        /*010a*/ 	.short	(.L_739 - .L_738)
	.align		4
.L_738:
        /*010c*/ 	.word	index@(.nv.constant0._ZN2at6native51_GLOBAL__N__11011a27_18_DepthwiseConv3d_cu_35e0c7b544conv_depthwise3d_cuda_backward_weight_kernelIddLin1ELin1EEEvNS_27GenericPackedTensorAccessorIKT_Lm5ENS_16DefaultPtrTraitsEiEES7_NS3_IS4_Lm5ES6_iEEiiiiiiiii)
        /*0110*/ 	.short	0x0380
        /*0112*/ 	.short	0x00b4


	//----- nvinfo : EIATTR_SW_WAR
	.align		4
.L_739:
        /*0114*/ 	.byte	0x04, 0x36
        /*0116*/ 	.short	(.L_741 - .L_740)
.L_740:
        /*0118*/ 	.word	0x00000008
.L_741:


//--------------------- .nv.info._ZN2at6native51_GLOBAL__N__11011a27_18_DepthwiseConv3d_cu_35e0c7b544conv_depthwise3d_cuda_backward_weight_kernelIddLi2ELi2EEEvNS_27GenericPackedTensorAccessorIKT_Lm5ENS_16DefaultPtrTraitsEiEES7_NS3_IS4_Lm5ES6_iEEiiiiiiiii --------------------------
	.section	.nv.info._ZN2at6native51_GLOBAL__N__11011a27_18_DepthwiseConv3d_cu_35e0c7b544conv_depthwise3d_cuda_backward_weight_kernelIddLi2ELi2EEEvNS_27GenericPackedTensorAccessorIKT_Lm5ENS_16DefaultPtrTraitsEiEES7_NS3_IS4_Lm5ES6_iEEiiiiiiiii,"",@"SHT_CUDA_INFO"
	.sectionflags	@""
	.align	4


	//----- nvinfo : EIATTR_CUDA_API_VERSION
	.align		4
        /*0000*/ 	.byte	0x04, 0x37
        /*0002*/ 	.short	(.L_743 - .L_742)
.L_742:
        /*0004*/ 	.word	0x00000082


	//----- nvinfo : EIATTR_KPARAM_INFO
	.align		4
.L_743:
        /*0008*/ 	.byte	0x04, 0x17
        /*000a*/ 	.short	(.L_745 - .L_744)
.L_744:
        /*000c*/ 	.word	0x00000000
        /*0010*/ 	.short	0x000b
        /*0012*/ 	.short	0x00b0
        /*0014*/ 	.byte	0x00, 0xf0, 0x11, 0x00


	//----- nvinfo : EIATTR_KPARAM_INFO
	.align		4
.L_745:
        /*0018*/ 	.byte	0x04, 0x17
        /*001a*/ 	.short	(.L_747 - .L_746)
.L_746:
        /*001c*/ 	.word	0x00000000
        /*0020*/ 	.short	0x000a
        /*0022*/ 	.short	0x00ac
        /*0024*/ 	.byte	0x00, 0xf0, 0x11, 0x00


	//----- nvinfo : EIATTR_KPARAM_INFO
	.align		4
.L_747:
        /*0028*/ 	.byte	0x04, 0x17
        /*002a*/ 	.short	(.L_749 - .L_748)
.L_748:
        /*002c*/ 	.word	0x00000000
        /*0030*/ 	.short	0x0009
        /*0032*/ 	.short	0x00a8
        /*0034*/ 	.byte	0x00, 0xf0, 0x11, 0x00


	//----- nvinfo : EIATTR_KPARAM_INFO
	.align		4
.L_749:
        /*0038*/ 	.byte	0x04, 0x17
        /*003a*/ 	.short	(.L_751 - .L_750)
.L_750:
        /*003c*/ 	.word	0x00000000
        /*0040*/ 	.short	0x0008
        /*0042*/ 	.short	0x00a4
        /*0044*/ 	.byte	0x00, 0xf0, 0x11, 0x00


	//----- nvinfo : EIATTR_KPARAM_INFO
	.align		4
.L_751:
        /*0048*/ 	.byte	0x04, 0x17
        /*004a*/ 	.short	(.L_753 - .L_752)
.L_752:
        /*004c*/ 	.word	0x00000000
        /*0050*/ 	.short	0x0007
        /*0052*/ 	.short	0x00a0
        /*0054*/ 	.byte	0x00, 0xf0, 0x11, 0x00


	//----- nvinfo : EIATTR_KPARAM_INFO
	.align		4
.L_753:
        /*0058*/ 	.byte	0x04, 0x17
        /*005a*/ 	.short	(.L_755 - .L_754)
.L_754:
        /*005c*/ 	.word	0x00000000
        /*0060*/ 	.short	0x0006
        /*0062*/ 	.short	0x009c
        /*0064*/ 	.byte	0x00, 0xf0, 0x11, 0x00


	//----- nvinfo : EIATTR_KPARAM_INFO
	.align		4
.L_755:
        /*0068*/ 	.byte	0x04, 0x17
        /*006a*/ 	.short	(.L_757 - .L_756)
.L_756:
        /*006c*/ 	.word	0x00000000
        /*0070*/ 	.short	0x0005
        /*0072*/ 	.short	0x0098
        /*0074*/ 	.byte	0x00, 0xf0, 0x11, 0x00


	//----- nvinfo : EIATTR_KPARAM_INFO
	.align		4
.L_757:
        /*0078*/ 	.byte	0x04, 0x17
        /*007a*/ 	.short	(.L_759 - .L_758)
.L_758:
        /*007c*/ 	.word	0x00000000
        /*0080*/ 	.short	0x0004
        /*0082*/ 	.short	0x0094
        /*0084*/ 	.byte	0x00, 0xf0, 0x11, 0x00


	//----- nvinfo : EIATTR_KPARAM_INFO
	.align		4
.L_759:
        /*0088*/ 	.byte	0x04, 0x17
        /*008a*/ 	.short	(.L_761 - .L_760)
.L_760:
        /*008c*/ 	.word	0x00000000
        /*0090*/ 	.short	0x0003
        /*0092*/ 	.short	0x0090
        /*0094*/ 	.byte	0x00, 0xf0, 0x11, 0x00


	//----- nvinfo : EIATTR_KPARAM_INFO
	.align		4
.L_761:
        /*0098*/ 	.byte	0x04, 0x17
        /*009a*/ 	.short	(.L_763 - .L_762)
.L_762:
        /*009c*/ 	.word	0x00000000
        /*00a0*/ 	.short	0x0002
        /*00a2*/ 	.short	0x0060
        /*00a4*/ 	.byte	0x00, 0xf0, 0xc1, 0x00


	//----- nvinfo : EIATTR_KPARAM_INFO
	.align		4
.L_763:
        /*00a8*/ 	.byte	0x04, 0x17
        /*00aa*/ 	.short	(.L_765 - .L_764)
.L_764:
        /*00ac*/ 	.word	0x00000000
        /*00b0*/ 	.short	0x0001
        /*00b2*/ 	.short	0x0030
        /*00b4*/ 	.byte	0x00, 0xf0, 0xc1, 0x00


	//----- nvinfo : EIATTR_KPARAM_INFO
	.align		4
.L_765:
        /*00b8*/ 	.byte	0x04, 0x17
        /*00ba*/ 	.short	(.L_767 - .L_766)
.L_766:
        /*00bc*/ 	.word	0x00000000
        /*00c0*/ 	.short	0x0000
        /*00c2*/ 	.short	0x0000
        /*00c4*/ 	.byte	0x00, 0xf0, 0xc1, 0x00


	//----- nvinfo : EIATTR_SPARSE_MMA_MASK
	.align		4
.L_767:
        /*00c8*/ 	.byte	0x03, 0x50
        /*00ca*/ 	.short	0x0000


	//----- nvinfo : EIATTR_MAXREG_COUNT
	.align		4
        /*00cc*/ 	.byte	0x03, 0x1b
        /*00ce*/ 	.short	0x00ff


	//----- nvinfo : EIATTR_NUM_BARRIERS
	.align		4
        /*00d0*/ 	.byte	0x02, 0x4c
        /*00d2*/ 	.byte	0x01
	.zero		1


	//----- nvinfo : EIATTR_EXTERNS
	.align		4
        /*00d4*/ 	.byte	0x04, 0x0f
        /*00d6*/ 	.short	(.L_769 - .L_768)


	//   ....[0]....
	.align		4
.L_768:
        /*00d8*/ 	.word	index@(__assertfail)


	//----- nvinfo : EIATTR_MERCURY_ISA_VERSION
	.align		4
.L_769:
        /*00dc*/ 	.byte	0x03, 0x5f
        /*00de*/ 	.short	0x0101


	//----- nvinfo : EIATTR_VRC_CTA_INIT_COUNT
	.align		4
        /*00e0*/ 	.byte	0x02, 0x4a
	.zero		1
	.zero		1


	//----- nvinfo : EIATTR_SYSCALL_OFFSETS
	.align		4
        /*00e4*/ 	.byte	0x04, 0x46
        /*00e6*/ 	.short	(.L_771 - .L_770)


	//   ....[0]....
.L_770:
        /*00e8*/ 	.word	0x00001430


	//----- nvinfo : EIATTR_EXIT_INSTR_OFFSETS
	.align		4
.L_771:
        /*00ec*/ 	.byte	0x04, 0x1c
        /*00ee*/ 	.short	(.L_773 - .L_772)


	//   ....[0]....
.L_772:
        /*00f0*/ 	.word	0x000003c0


	//   ....[1]....
        /*00f4*/ 	.word	0x00001ab0


	//   ....[2]....
        /*00f8*/ 	.word	0x00001b10


	//----- nvinfo : EIATTR_CRS_STACK_SIZE
	.align		4
.L_773:
        /*00fc*/ 	.byte	0x04, 0x1e
        /*00fe*/ 	.short	(.L_775 - .L_774)
.L_774:
        /*0100*/ 	.word	0x00000000


	//----- nvinfo : EIATTR_CBANK_PARAM_SIZE
	.align		4
.L_775:
        /*0104*/ 	.byte	0x03, 0x19
        /*0106*/ 	.short	0x00b4


	//----- nvinfo : EIATTR_PARAM_CBANK
	.align		4
        /*0108*/ 	.byte	0x04, 0x0a
        /*010a*/ 	.short	(.L_777 - .L_776)
	.align		4
.L_776:
        /*010c*/ 	.word	index@(.nv.constant0._ZN2at6native51_GLOBAL__N__11011a27_18_DepthwiseConv3d_cu_35e0c7b544conv_depthwise3d_cuda_backward_weight_kernelIddLi2ELi2EEEvNS_27GenericPackedTensorAccessorIKT_Lm5ENS_16DefaultPtrTraitsEiEES7_NS3_IS4_Lm5ES6_iEEiiiiiiiii)
        /*0110*/ 	.short	0x0380
        /*0112*/ 	.short	0x00b4


	//----- nvinfo : EIATTR_SW_WAR
	.align		4
.L_777:
        /*0114*/ 	.byte	0x04, 0x36
        /*0116*/ 	.short	(.L_779 - .L_778)
.L_778:
        /*0118*/ 	.word	0x00000008
.L_779:


//--------------------- .nv.info._ZN2at6native51_GLOBAL__N__11011a27_18_DepthwiseConv3d_cu_35e0c7b544conv_depthwise3d_cuda_backward_weight_kernelIddLi1ELi1EEEvNS_27GenericPackedTensorAccessorIKT_Lm5ENS_16DefaultPtrTraitsEiEES7_NS3_IS4_Lm5ES6_iEEiiiiiiiii --------------------------
	.section	.nv.info._ZN2at6native51_GLOBAL__N__11011a27_18_DepthwiseConv3d_cu_35e0c7b544conv_depthwise3d_cuda_backward_weight_kernelIddLi1ELi1EEEvNS_27GenericPackedTensorAccessorIKT_Lm5ENS_16DefaultPtrTraitsEiEES7_NS3_IS4_Lm5ES6_iEEiiiiiiiii,"",@"SHT_CUDA_INFO"
	.sectionflags	@""
	.align	4


	//----- nvinfo : EIATTR_CUDA_API_VERSION
	.align		4
        /*0000*/ 	.byte	0x04, 0x37
        /*0002*/ 	.short	(.L_781 - .L_780)
.L_780:
        /*0004*/ 	.word	0x00000082


	//----- nvinfo : EIATTR_KPARAM_INFO
	.align		4
.L_781:
        /*0008*/ 	.byte	0x04, 0x17
        /*000a*/ 	.short	(.L_783 - .L_782)
.L_782:
        /*000c*/ 	.word	0x00000000
        /*0010*/ 	.short	0x000b
        /*0012*/ 	.short	0x00b0
        /*0014*/ 	.byte	0x00, 0xf0, 0x11, 0x00


	//----- nvinfo : EIATTR_KPARAM_INFO
	.align		4
.L_783:
        /*0018*/ 	.byte	0x04, 0x17
        /*001a*/ 	.short	(.L_785 - .L_784)
.L_784:
        /*001c*/ 	.word	0x00000000
        /*0020*/ 	.short	0x000a
        /*0022*/ 	.short	0x00ac
        /*0024*/ 	.byte	0x00, 0xf0, 0x11, 0x00


	//----- nvinfo : EIATTR_KPARAM_INFO
	.align		4
.L_785:
        /*0028*/ 	.byte	0x04, 0x17
        /*002a*/ 	.short	(.L_787 - .L_786)
.L_786:
        /*002c*/ 	.word	0x00000000
        /*0030*/ 	.short	0x0009
        /*0032*/ 	.short	0x00a8
        /*0034*/ 	.byte	0x00, 0xf0, 0x11, 0x00


	//----- nvinfo : EIATTR_KPARAM_INFO
	.align		4
.L_787:
        /*0038*/ 	.byte	0x04, 0x17
        /*003a*/ 	.short	(.L_789 - .L_788)
.L_788:
        /*003c*/ 	.word	0x00000000
        /*0040*/ 	.short	0x0008
        /*0042*/ 	.short	0x00a4
        /*0044*/ 	.byte	0x00, 0xf0, 0x11, 0x00


	//----- nvinfo : EIATTR_KPARAM_INFO
	.align		4
.L_789:
        /*0048*/ 	.byte	0x04, 0x17
        /*004a*/ 	.short	(.L_791 - .L_790)
.L_790:
        /*004c*/ 	.word	0x00000000
        /*0050*/ 	.short	0x0007
        /*0052*/ 	.short	0x00a0
        /*0054*/ 	.byte	0x00, 0xf0, 0x11, 0x00


	//----- nvinfo : EIATTR_KPARAM_INFO
	.align		4
.L_791:
        /*0058*/ 	.byte	0x04, 0x17
        /*005a*/ 	.short	(.L_793 - .L_792)
.L_792:
        /*005c*/ 	.word	0x00000000
        /*0060*/ 	.short	0x0006
        /*0062*/ 	.short	0x009c
        /*0064*/ 	.byte	0x00, 0xf0, 0x11, 0x00


	//----- nvinfo : EIATTR_KPARAM_INFO
	.align		4
.L_793:
        /*0068*/ 	.byte	0x04, 0x17
        /*006a*/ 	.short	(.L_795 - .L_794)
.L_794:
        /*006c*/ 	.word	0x00000000
        /*0070*/ 	.short	0x0005
        /*0072*/ 	.short	0x0098
        /*0074*/ 	.byte	0x00, 0xf0, 0x11, 0x00


	//----- nvinfo : EIATTR_KPARAM_INFO
	.align		4
.L_795:
        /*0078*/ 	.byte	0x04, 0x17
        /*007a*/ 	.short	(.L_797 - .L_796)
.L_796:
        /*007c*/ 	.word	0x00000000
        /*0080*/ 	.short	0x0004
        /*0082*/ 	.short	0x0094
        /*0084*/ 	.byte	0x00, 0xf0, 0x11, 0x00


	//----- nvinfo : EIATTR_KPARAM_INFO
	.align		4
.L_797:
        /*0088*/ 	.byte	0x04, 0x17
        /*008a*/ 	.short	(.L_799 - .L_798)
.L_798:
        /*008c*/ 	.word	0x00000000
        /*0090*/ 	.short	0x0003
        /*0092*/ 	.short	0x0090
        /*0094*/ 	.byte	0x00, 0xf0, 0x11, 0x00


	//----- nvinfo : EIATTR_KPARAM_INFO
	.align		4
.L_799:
        /*0098*/ 	.byte	0x04, 0x17
        /*009a*/ 	.short	(.L_801 - .L_800)
.L_800:
        /*009c*/ 	.word	0x00000000
        /*00a0*/ 	.short	0x0002
        /*00a2*/ 	.short	0x0060
        /*00a4*/ 	.byte	0x00, 0xf0, 0xc1, 0x00


	//----- nvinfo : EIATTR_KPARAM_INFO
	.align		4
.L_801:
        /*00a8*/ 	.byte	0x04, 0x17
        /*00aa*/ 	.short	(.L_803 - .L_802)
.L_802:
        /*00ac*/ 	.word	0x00000000
        /*00b0*/ 	.short	0x0001
        /*00b2*/ 	.short	0x0030
        /*00b4*/ 	.byte	0x00, 0xf0, 0xc1, 0x00


	//----- nvinfo : EIATTR_KPARAM_INFO
	.align		4
.L_803:
        /*00b8*/ 	.byte	0x04, 0x17
        /*00ba*/ 	.short	(.L_805 - .L_804)
.L_804:
        /*00bc*/ 	.word	0x00000000
        /*00c0*/ 	.short	0x0000
        /*00c2*/ 	.short	0x0000
        /*00c4*/ 	.byte	0x00, 0xf0, 0xc1, 0x00


	//----- nvinfo : EIATTR_SPARSE_MMA_MASK
	.align		4
.L_805:
        /*00c8*/ 	.byte	0x03, 0x50
        /*00ca*/ 	.short	0x0000


	//----- nvinfo : EIATTR_MAXREG_COUNT
	.align		4
        /*00cc*/ 	.byte	0x03, 0x1b
        /*00ce*/ 	.short	0x00ff


	//----- nvinfo : EIATTR_NUM_BARRIERS
	.align		4
        /*00d0*/ 	.byte	0x02, 0x4c
        /*00d2*/ 	.byte	0x01
	.zero		1


	//----- nvinfo : EIATTR_EXTERNS
	.align		4
        /*00d4*/ 	.byte	0x04, 0x0f
        /*00d6*/ 	.short	(.L_807 - .L_806)


	//   ....[0]....
	.align		4
.L_806:
        /*00d8*/ 	.word	index@(__assertfail)


	//----- nvinfo : EIATTR_MERCURY_ISA_VERSION
	.align		4
.L_807:
        /*00dc*/ 	.byte	0x03, 0x5f
        /*00de*/ 	.short	0x0101


	//----- nvinfo : EIATTR_VRC_CTA_INIT_COUNT
	.align		4
        /*00e0*/ 	.byte	0x02, 0x4a
	.zero		1
	.zero		1


	//----- nvinfo : EIATTR_SYSCALL_OFFSETS
	.align		4
        /*00e4*/ 	.byte	0x04, 0x46
        /*00e6*/ 	.short	(.L_809 - .L_808)


	//   ....[0]....
.L_808:
        /*00e8*/ 	.word	0x00001430


	//----- nvinfo : EIATTR_EXIT_INSTR_OFFSETS
	.align		4
.L_809:
        /*00ec*/ 	.byte	0x04, 0x1c
        /*00ee*/ 	.short	(.L_811 - .L_810)


	//   ....[0]....
.L_810:
        /*00f0*/ 	.word	0x000003c0


	//   ....[1]....
        /*00f4*/ 	.word	0x00001ab0


	//   ....[2]....
        /*00f8*/ 	.word	0x00001b10


	//----- nvinfo : EIATTR_CRS_STACK_SIZE
	.align		4
.L_811:
        /*00fc*/ 	.byte	0x04, 0x1e
        /*00fe*/ 	.short	(.L_813 - .L_812)
.L_812:
        /*0100*/ 	.word	0x00000000


	//----- nvinfo : EIATTR_CBANK_PARAM_SIZE
	.align		4
.L_813:
        /*0104*/ 	.byte	0x03, 0x19
        /*0106*/ 	.short	0x00b4


	//----- nvinfo : EIATTR_PARAM_CBANK
	.align		4
        /*0108*/ 	.byte	0x04, 0x0a
        /*010a*/ 	.short	(.L_815 - .L_814)
	.align		4
.L_814:
        /*010c*/ 	.word	index@(.nv.constant0._ZN2at6native51_GLOBAL__N__11011a27_18_DepthwiseConv3d_cu_35e0c7b544conv_depthwise3d_cuda_backward_weight_kernelIddLi1ELi1EEEvNS_27GenericPackedTensorAccessorIKT_Lm5ENS_16DefaultPtrTraitsEiEES7_NS3_IS4_Lm5ES6_iEEiiiiiiiii)
        /*0110*/ 	.short	0x0380
        /*0112*/ 	.short	0x00b4


	//----- nvinfo : EIATTR_SW_WAR
	.align		4
.L_815:
        /*0114*/ 	.byte	0x04, 0x36
        /*0116*/ 	.short	(.L_817 - .L_816)
.L_816:
        /*0118*/ 	.word	0x00000008
.L_817:


//--------------------- .nv.info._ZN2at6native51_GLOBAL__N__11011a27_18_DepthwiseConv3d_cu_35e0c7b543conv_depthwise3d_cuda_backward_input_kernelIN3c108BFloat16EfLin1ELin1ELin1ELin1ELin1ELin1ELin1ELin1ELin1EEEvNS_27GenericPackedTensorAccessorIKT_Lm5ENS_16DefaultPtrTraitsEiEENS5_IS6_Lm5ES8_iEES9_iiiiiiiii --------------------------
	.section	.nv.info._ZN2at6native51_GLOBAL__N__11011a27_18_DepthwiseConv3d_cu_35e0c7b543conv_depthwise3d_cuda_backward_input_kernelIN3c108BFloat16EfLin1ELin1ELin1ELin1ELin1ELin1ELin1ELin1ELin1EEEvNS_27GenericPackedTensorAccessorIKT_Lm5ENS_16DefaultPtrTraitsEiEENS5_IS6_Lm5ES8_iEES9_iiiiiiiii,"",@"SHT_CUDA_INFO"
	.sectionflags	@""
	.align	4


	//----- nvinfo : EIATTR_CUDA_API_VERSION
	.align		4
        /*0000*/ 	.byte	0x04, 0x37
        /*0002*/ 	.short	(.L_819 - .L_818)
.L_818:
        /*0004*/ 	.word	0x00000082


	//----- nvinfo : EIATTR_KPARAM_INFO
	.align		4
.L_819:
        /*0008*/ 	.byte	0x04, 0x17
        /*000a*/ 	.short	(.L_821 - .L_820)
.L_820:
        /*000c*/ 	.word	0x00000000
        /*0010*/ 	.short	0x000b
        /*0012*/ 	.short	0x00b0
        /*0014*/ 	.byte	0x00, 0xf0, 0x11, 0x00


	//----- nvinfo : EIATTR_KPARAM_INFO
	.align		4
.L_821:
        /*0018*/ 	.byte	0x04, 0x17
        /*001a*/ 	.short	(.L_823 - .L_822)
.L_822:
        /*001c*/ 	.word	0x00000000
        /*0020*/ 	.short	0x000a
        /*0022*/ 	.short	0x00ac
        /*0024*/ 	.byte	0x00, 0xf0, 0x11, 0x00


	//----- nvinfo : EIATTR_KPARAM_INFO
	.align		4
.L_823:
        /*0028*/ 	.byte	0x04, 0x17
        /*002a*/ 	.short	(.L_825 - .L_824)
.L_824:
        /*002c*/ 	.word	0x00000000
        /*0030*/ 	.short	0x0009
        /*0032*/ 	.short	0x00a8
        /*0034*/ 	.byte	0x00, 0xf0, 0x11, 0x00


	//----- nvinfo : EIATTR_KPARAM_INFO
	.align		4
.L_825:
        /*0038*/ 	.byte	0x04, 0x17
        /*003a*/ 	.short	(.L_827 - .L_826)
.L_826:
        /*003c*/ 	.word	0x00000000
        /*0040*/ 	.short	0x0008
        /*0042*/ 	.short	0x00a4
        /*0044*/ 	.byte	0x00, 0xf0, 0x11, 0x00


	//----- nvinfo : EIATTR_KPARAM_INFO
	.align		4
.L_827:
        /*0048*/ 	.byte	0x04, 0x17
        /*004a*/ 	.short	(.L_829 - .L_828)
.L_828:
        /*004c*/ 	.word	0x00000000
        /*0050*/ 	.short	0x0007
        /*0052*/ 	.short	0x00a0
        /*0054*/ 	.byte	0x00, 0xf0, 0x11, 0x00


	//----- nvinfo : EIATTR_KPARAM_INFO
	.align		4
.L_829:
        /*0058*/ 	.byte	0x04, 0x17
        /*005a*/ 	.short	(.L_831 - .L_830)
.L_830:
        /*005c*/ 	.word	0x00000000
        /*0060*/ 	.short	0x0006
        /*0062*/ 	.short	0x009c
        /*0064*/ 	.byte	0x00, 0xf0, 0x11, 0x00


	//----- nvinfo : EIATTR_KPARAM_INFO
	.align		4
.L_831:
        /*0068*/ 	.byte	0x04, 0x17
        /*006a*/ 	.short	(.L_833 - .L_832)
.L_832:
        /*006c*/ 	.word	0x00000000
        /*0070*/ 	.short	0x0005
        /*0072*/ 	.short	0x0098
        /*0074*/ 	.byte	0x00, 0xf0, 0x11, 0x00


	//----- nvinfo : EIATTR_KPARAM_INFO
	.align		4
.L_833:
        /*0078*/ 	.byte	0x04, 0x17
        /*007a*/ 	.short	(.L_835 - .L_834)
.L_834:
        /*007c*/ 	.word	0x00000000
        /*0080*/ 	.short	0x0004
        /*0082*/ 	.short	0x0094
        /*0084*/ 	.byte	0x00, 0xf0, 0x11, 0x00


	//----- nvinfo : EIATTR_KPARAM_INFO
	.align		4
.L_835:
        /*0088*/ 	.byte	0x04, 0x17
        /*008a*/ 	.short	(.L_837 - .L_836)
.L_836:
        /*008c*/ 	.word	0x00000000
        /*0090*/ 	.short	0x0003
        /*0092*/ 	.short	0x0090
        /*0094*/ 	.byte	0x00, 0xf0, 0x11, 0x00


	//----- nvinfo : EIATTR_KPARAM_INFO
	.align		4
.L_837:
        /*0098*/ 	.byte	0x04, 0x17
        /*009a*/ 	.short	(.L_839 - .L_838)
.L_838:
        /*009c*/ 	.word	0x00000000
        /*00a0*/ 	.short	0x0002
        /*00a2*/ 	.short	0x0060
        /*00a4*/ 	.byte	0x00, 0xf0, 0xc1, 0x00


	//----- nvinfo : EIATTR_KPARAM_INFO
	.align		4
.L_839:
        /*00a8*/ 	.byte	0x04, 0x17
        /*00aa*/ 	.short	(.L_841 - .L_840)
.L_840:
        /*00ac*/ 	.word	0x00000000
        /*00b0*/ 	.short	0x0001
        /*00b2*/ 	.short	0x0030
        /*00b4*/ 	.byte	0x00, 0xf0, 0xc1, 0x00


	//----- nvinfo : EIATTR_KPARAM_INFO
	.align		4
.L_841:
        /*00b8*/ 	.byte	0x04, 0x17
        /*00ba*/ 	.short	(.L_843 - .L_842)
.L_842:
        /*00bc*/ 	.word	0x00000000
        /*00c0*/ 	.short	0x0000
        /*00c2*/ 	.short	0x0000
        /*00c4*/ 	.byte	0x00, 0xf0, 0xc1, 0x00


	//----- nvinfo : EIATTR_SPARSE_MMA_MASK
	.align		4
.L_843:
        /*00c8*/ 	.byte	0x03, 0x50
        /*00ca*/ 	.short	0x0000


	//----- nvinfo : EIATTR_MAXREG_COUNT
	.align		4
        /*00cc*/ 	.byte	0x03, 0x1b
        /*00ce*/ 	.short	0x00ff


	//----- nvinfo : EIATTR_MERCURY_ISA_VERSION
	.align		4
        /*00d0*/ 	.byte	0x03, 0x5f
        /*00d2*/ 	.short	0x0101


	//----- nvinfo : EIATTR_VRC_CTA_INIT_COUNT
	.align		4
        /*00d4*/ 	.byte	0x02, 0x4a
	.zero		1
	.zero		1


	//----- nvinfo : EIATTR_EXIT_INSTR_OFFSETS
	.align		4
        /*00d8*/ 	.byte	0x04, 0x1c
        /*00da*/ 	.short	(.L_845 - .L_844)


	//   ....[0]....
.L_844:
        /*00dc*/ 	.word	0x00000230


	//   ....[1]....
        /*00e0*/ 	.word	0x00002820


	//   ....[2]....
        /*00e4*/ 	.word	0x000033c0


	//   ....[3]....
        /*00e8*/ 	.word	0x00004220


	//   ....[4]....
        /*00ec*/ 	.word	0x00004df0


	//   ....[5]....
        /*00f0*/ 	.word	0x00005c50


	//   ....[6]....
        /*00f4*/ 	.word	0x00006820


	//   ....[7]....
        /*00f8*/ 	.word	0x00007680


	//   ....[8]....
        /*00fc*/ 	.word	0x00008250


	//   ....[9]....
        /*0100*/ 	.word	0x000090b0


	//----- nvinfo : EIATTR_CRS_STACK_SIZE
	.align		4
.L_845:
        /*0104*/ 	.byte	0x04, 0x1e
        /*0106*/ 	.short	(.L_847 - .L_846)
.L_846:
        /*0108*/ 	.word	0x00000000


	//----- nvinfo : EIATTR_CBANK_PARAM_SIZE
	.align		4
.L_847:
        /*010c*/ 	.byte	0x03, 0x19
        /*010e*/ 	.short	0x00b4


	//----- nvinfo : EIATTR_PARAM_CBANK
	.align		4
        /*0110*/ 	.byte	0x04, 0x0a
        /*0112*/ 	.short	(.L_849 - .L_848)
	.align		4
.L_848:
        /*0114*/ 	.word	index@(.nv.constant0._ZN2at6native51_GLOBAL__N__11011a27_18_DepthwiseConv3d_cu_35e0c7b543conv_depthwise3d_cuda_backward_input_kernelIN3c108BFloat16EfLin1ELin1ELin1ELin1ELin1ELin1ELin1ELin1ELin1EEEvNS_27GenericPackedTensorAccessorIKT_Lm5ENS_16DefaultPtrTraitsEiEENS5_IS6_Lm5ES8_iEES9_iiiiiiiii)
        /*0118*/ 	.short	0x0380
        /*011a*/ 	.short	0x00b4


	//----- nvinfo : EIATTR_SW_WAR
	.align		4
.L_849:
        /*011c*/ 	.byte	0x04, 0x36
        /*011e*/ 	.short	(.L_851 - .L_850)
.L_850:
        /*0120*/ 	.word	0x00000008
.L_851:


//--------------------- .nv.info._ZN2at6native51_GLOBAL__N__11011a27_18_DepthwiseConv3d_cu_35e0c7b543conv_depthwise3d_cuda_backward_input_kernelIN3c108BFloat16EfLi3ELi3ELi3ELin1ELin1ELin1ELin1ELin1ELin1EEEvNS_27GenericPackedTensorAccessorIKT_Lm5ENS_16DefaultPtrTraitsEiEENS5_IS6_Lm5ES8_iEES9_iiiiiiiii --------------------------
	.section	.nv.info._ZN2at6native51_GLOBAL__N__11011a27_18_DepthwiseConv3d_cu_35e0c7b543conv_depthwise3d_cuda_backward_input_kernelIN3c108BFloat16EfLi3ELi3ELi3ELin1ELin1ELin1ELin1ELin1ELin1EEEvNS_27GenericPackedTensorAccessorIKT_Lm5ENS_16DefaultPtrTraitsEiEENS5_IS6_Lm5ES8_iEES9_iiiiiiiii,"",@"SHT_CUDA_INFO"
	.sectionflags	@""
	.align	4


	//----- nvinfo : EIATTR_CUDA_API_VERSION
	.align		4
        /*0000*/ 	.byte	0x04, 0x37
        /*0002*/ 	.short	(.L_853 - .L_852)
.L_852:
        /*0004*/ 	.word	0x00000082


	//----- nvinfo : EIATTR_KPARAM_INFO
	.align		4
.L_853:
        /*0008*/ 	.byte	0x04, 0x17
        /*000a*/ 	.short	(.L_855 - .L_854)
.L_854:
        /*000c*/ 	.word	0x00000000
        /*0010*/ 	.short	0x000b
        /*0012*/ 	.short	0x00b0
        /*0014*/ 	.byte	0x00, 0xf0, 0x11, 0x00


	//----- nvinfo : EIATTR_KPARAM_INFO
	.align		4
.L_855:
        /*0018*/ 	.byte	0x04, 0x17
        /*001a*/ 	.short	(.L_857 - .L_856)
.L_856:
        /*001c*/ 	.word	0x00000000
        /*0020*/ 	.short	0x000a
        /*0022*/ 	.short	0x00ac
        /*0024*/ 	.byte	0x00, 0xf0, 0x11, 0x00


	//----- nvinfo : EIATTR_KPARAM_INFO
	.align		4
.L_857:
        /*0028*/ 	.byte	0x04, 0x17
        /*002a*/ 	.short	(.L_859 - .L_858)
.L_858:
        /*002c*/ 	.word	0x00000000
        /*0030*/ 	.short	0x0009
        /*0032*/ 	.short	0x00a8
        /*0034*/ 	.byte	0x00, 0xf0, 0x11, 0x00


	//----- nvinfo : EIATTR_KPARAM_INFO
	.align		4
.L_859:
        /*0038*/ 	.byte	0x04, 0x17
        /*003a*/ 	.short	(.L_861 - .L_860)
.L_860:
        /*003c*/ 	.word	0x00000000
        /*0040*/ 	.short	0x0008
        /*0042*/ 	.short	0x00a4
        /*0044*/ 	.byte	0x00, 0xf0, 0x11, 0x00


	//----- nvinfo : EIATTR_KPARAM_INFO
	.align		4
.L_861:
        /*0048*/ 	.byte	0x04, 0x17
        /*004a*/ 	.short	(.L_863 - .L_862)
.L_862:
        /*004c*/ 	.word	0x00000000
        /*0050*/ 	.short	0x0007
        /*0052*/ 	.short	0x00a0
        /*0054*/ 	.byte	0x00, 0xf0, 0x11, 0x00


	//----- nvinfo : EIATTR_KPARAM_INFO
	.align		4
.L_863:
        /*0058*/ 	.byte	0x04, 0x17
        /*005a*/ 	.short	(.L_865 - .L_864)
.L_864:
        /*005c*/ 	.word	0x00000000
        /*0060*/ 	.short	0x0006
        /*0062*/ 	.short	0x009c
        /*0064*/ 	.byte	0x00, 0xf0, 0x11, 0x00


	//----- nvinfo : EIATTR_KPARAM_INFO
	.align		4
.L_865:
        /*0068*/ 	.byte	0x04, 0x17
        /*006a*/ 	.short	(.L_867 - .L_866)
.L_866:
        /*006c*/ 	.word	0x00000000
        /*0070*/ 	.short	0x0005
        /*0072*/ 	.short	0x0098
        /*0074*/ 	.byte	0x00, 0xf0, 0x11, 0x00


	//----- nvinfo : EIATTR_KPARAM_INFO
	.align		4
.L_867:
        /*0078*/ 	.byte	0x04, 0x17
        /*007a*/ 	.short	(.L_869 - .L_868)
.L_868:
        /*007c*/ 	.word	0x00000000
        /*0080*/ 	.short	0x0004
        /*0082*/ 	.short	0x0094
        /*0084*/ 	.byte	0x00, 0xf0, 0x11, 0x00


	//----- nvinfo : EIATTR_KPARAM_INFO
	.align		4
.L_869:
        /*0088*/ 	.byte	0x04, 0x17
        /*008a*/ 	.short	(.L_871 - .L_870)
.L_870:
        /*008c*/ 	.word	0x00000000
        /*0090*/ 	.short	0x0003
        /*0092*/ 	.short	0x0090
        /*0094*/ 	.byte	0x00, 0xf0, 0x11, 0x00


	//----- nvinfo : EIATTR_KPARAM_INFO
	.align		4
.L_871:
        /*0098*/ 	.byte	0x04, 0x17
        /*009a*/ 	.short	(.L_873 - .L_872)
.L_872:
        /*009c*/ 	.word	0x00000000
        /*00a0*/ 	.short	0x0002
        /*00a2*/ 	.short	0x0060
        /*00a4*/ 	.byte	0x00, 0xf0, 0xc1, 0x00


	//----- nvinfo : EIATTR_KPARAM_INFO
	.align		4
.L_873:
        /*00a8*/ 	.byte	0x04, 0x17
        /*00aa*/ 	.short	(.L_875 - .L_874)
.L_874:
        /*00ac*/ 	.word	0x00000000
        /*00b0*/ 	.short	0x0001
        /*00b2*/ 	.short	0x0030
        /*00b4*/ 	.byte	0x00, 0xf0, 0xc1, 0x00


	//----- nvinfo : EIATTR_KPARAM_INFO
	.align		4
.L_875:
        /*00b8*/ 	.byte	0x04, 0x17
        /*00ba*/ 	.short	(.L_877 - .L_876)
.L_876:
        /*00bc*/ 	.word	0x00000000
        /*00c0*/ 	.short	0x0000
        /*00c2*/ 	.short	0x0000
        /*00c4*/ 	.byte	0x00, 0xf0, 0xc1, 0x00


	//----- nvinfo : EIATTR_SPARSE_MMA_MASK
	.align		4
.L_877:
        /*00c8*/ 	.byte	0x03, 0x50
        /*00ca*/ 	.short	0x0000


	//----- nvinfo : EIATTR_MAXREG_COUNT
	.align		4
        /*00cc*/ 	.byte	0x03, 0x1b
        /*00ce*/ 	.short	0x00ff


	//----- nvinfo : EIATTR_MERCURY_ISA_VERSION
	.align		4
        /*00d0*/ 	.byte	0x03, 0x5f
        /*00d2*/ 	.short	0x0101


	//----- nvinfo : EIATTR_VRC_CTA_INIT_COUNT
	.align		4
        /*00d4*/ 	.byte	0x02, 0x4a
	.zero		1
	.zero		1


	//----- nvinfo : EIATTR_EXIT_INSTR_OFFSETS
	.align		4
        /*00d8*/ 	.byte	0x04, 0x1c
        /*00da*/ 	.short	(.L_879 - .L_878)


	//   ....[0]....
.L_878:
        /*00dc*/ 	.word	0x00000200


	//   ....[1]....
        /*00e0*/ 	.word	0x00002290


	//   ....[2]....
        /*00e4*/ 	.word	0x00002e20


	//   ....[3]....
        /*00e8*/ 	.word	0x00003c80


	//----- nvinfo : EIATTR_CRS_STACK_SIZE
	.align		4
.L_879:
        /*00ec*/ 	.byte	0x04, 0x1e
        /*00ee*/ 	.short	(.L_881 - .L_880)
.L_880:
        /*00f0*/ 	.word	0x00000000


	//----- nvinfo : EIATTR_CBANK_PARAM_SIZE
	.align		4
.L_881:
        /*00f4*/ 	.byte	0x03, 0x19
        /*00f6*/ 	.short	0x00b4


	//----- nvinfo : EIATTR_PARAM_CBANK
	.align		4
        /*00f8*/ 	.byte	0x04, 0x0a
        /*00fa*/ 	.short	(.L_883 - .L_882)
	.align		4
.L_882:
        /*00fc*/ 	.word	index@(.nv.constant0._ZN2at6native51_GLOBAL__N__11011a27_18_DepthwiseConv3d_cu_35e0c7b543conv_depthwise3d_cuda_backward_input_kernelIN3c108BFloat16EfLi3ELi3ELi3ELin1ELin1ELin1ELin1ELin1ELin1EEEvNS_27GenericPackedTensorAccessorIKT_Lm5ENS_16DefaultPtrTraitsEiEENS5_IS6_Lm5ES8_iEES9_iiiiiiiii)
        /*0100*/ 	.short	0x0380
        /*0102*/ 	.short	0x00b4


	//----- nvinfo : EIATTR_SW_WAR
	.align		4
.L_883:
        /*0104*/ 	.byte	0x04, 0x36
        /*0106*/ 	.short	(.L_885 - .L_884)
.L_884:
        /*0108*/ 	.word	0x00000008
.L_885:


//--------------------- .nv.info._ZN2at6native51_GLOBAL__N__11011a27_18_DepthwiseConv3d_cu_35e0c7b543conv_depthwise3d_cuda_backward_input_kernelIN3c108BFloat16EfLi3ELi3ELi3ELin1ELin1ELin1ELi1ELi1ELi1EEEvNS_27GenericPackedTensorAccessorIKT_Lm5ENS_16DefaultPtrTraitsEiEENS5_IS6_Lm5ES8_iEES9_iiiiiiiii --------------------------
	.section	.nv.info._ZN2at6native51_GLOBAL__N__11011a27_18_DepthwiseConv3d_cu_35e0c7b543conv_depthwise3d_cuda_backward_input_kernelIN3c108BFloat16EfLi3ELi3ELi3ELin1ELin1ELin1ELi1ELi1ELi1EEEvNS_27GenericPackedTensorAccessorIKT_Lm5ENS_16DefaultPtrTraitsEiEENS5_IS6_Lm5ES8_iEES9_iiiiiiiii,"",@"SHT_CUDA_INFO"
	.sectionflags	@""
	.align	4


	//----- nvinfo : EIATTR_CUDA_API_VERSION
	.align		4
        /*0000*/ 	.byte	0x04, 0x37
        /*0002*/ 	.short	(.L_887 - .L_886)
.L_886:
        /*0004*/ 	.word	0x00000082


	//----- nvinfo : EIATTR_KPARAM_INFO
	.align		4
.L_887:
        /*0008*/ 	.byte	0x04, 0x17
        /*000a*/ 	.short	(.L_889 - .L_888)
.L_888:
        /*000c*/ 	.word	0x00000000
        /*0010*/ 	.short	0x000b
        /*0012*/ 	.short	0x00b0
        /*0014*/ 	.byte	0x00, 0xf0, 0x11, 0x00


	//----- nvinfo : EIATTR_KPARAM_INFO
	.align		4
.L_889:
        /*0018*/ 	.byte	0x04, 0x17
        /*001a*/ 	.short	(.L_891 - .L_890)
.L_890:
        /*001c*/ 	.word	0x00000000
        /*0020*/ 	.short	0x000a
        /*0022*/ 	.short	0x00ac
        /*0024*/ 	.byte	0x00, 0xf0, 0x11, 0x00


	//----- nvinfo : EIATTR_KPARAM_INFO
	.align		4
.L_891:
        /*0028*/ 	.byte	0x04, 0x17
        /*002a*/ 	.short	(.L_893 - .L_892)
.L_892:
        /*002c*/ 	.word	0x00000000
        /*0030*/ 	.short	0x0009
        /*0032*/ 	.short	0x00a8
        /*0034*/ 	.byte	0x00, 0xf0, 0x11, 0x00


	//----- nvinfo : EIATTR_KPARAM_INFO
	.align		4
.L_893:
        /*0038*/ 	.byte	0x04, 0x17
        /*003a*/ 	.short	(.L_895 - .L_894)
.L_894:
        /*003c*/ 	.word	0x00000000
        /*0040*/ 	.short	0x0008
        /*0042*/ 	.short	0x00a4
        /*0044*/ 	.byte	0x00, 0xf0, 0x11, 0x00


	//----- nvinfo : EIATTR_KPARAM_INFO
	.align		4
.L_895:
        /*0048*/ 	.byte	0x04, 0x17
        /*004a*/ 	.short	(.L_897 - .L_896)
.L_896:
        /*004c*/ 	.word	0x00000000
        /*0050*/ 	.short	0x0007
        /*0052*/ 	.short	0x00a0
        /*0054*/ 	.byte	0x00, 0xf0, 0x11, 0x00


	//----- nvinfo : EIATTR_KPARAM_INFO
	.align		4
.L_897:
        /*0058*/ 	.byte	0x04, 0x17
        /*005a*/ 	.short	(.L_899 - .L_898)
.L_898:
        /*005c*/ 	.word	0x00000000
        /*0060*/ 	.short	0x0006
        /*0062*/ 	.short	0x009c
        /*0064*/ 	.byte	0x00, 0xf0, 0x11, 0x00


	//----- nvinfo : EIATTR_KPARAM_INFO
	.align		4
.L_899:
        /*0068*/ 	.byte	0x04, 0x17
        /*006a*/ 	.short	(.L_901 - .L_900)
.L_900:
        /*006c*/ 	.word	0x00000000
        /*0070*/ 	.short	0x0005
        /*0072*/ 	.short	0x0098
        /*0074*/ 	.byte	0x00, 0xf0, 0x11, 0x00


	//----- nvinfo : EIATTR_KPARAM_INFO
	.align		4
.L_901:
        /*0078*/ 	.byte	0x04, 0x17
        /*007a*/ 	.short	(.L_903 - .L_902)
.L_902:
        /*007c*/ 	.word	0x00000000
        /*0080*/ 	.short	0x0004
        /*0082*/ 	.short	0x0094
        /*0084*/ 	.byte	0x00, 0xf0, 0x11, 0x00


	//----- nvinfo : EIATTR_KPARAM_INFO
	.align		4
.L_903:
        /*0088*/ 	.byte	0x04, 0x17
        /*008a*/ 	.short	(.L_905 - .L_904)
.L_904:
        /*008c*/ 	.word	0x00000000
        /*0090*/ 	.short	0x0003
        /*0092*/ 	.short	0x0090
        /*0094*/ 	.byte	0x00, 0xf0, 0x11, 0x00


	//----- nvinfo : EIATTR_KPARAM_INFO
	.align		4
.L_905:
        /*0098*/ 	.byte	0x04, 0x17
        /*009a*/ 	.short	(.L_907 - .L_906)
.L_906:
        /*009c*/ 	.word	0x00000000
        /*00a0*/ 	.short	0x0002
        /*00a2*/ 	.short	0x0060
        /*00a4*/ 	.byte	0x00, 0xf0, 0xc1, 0x00


	//----- nvinfo : EIATTR_KPARAM_INFO
	.align		4
.L_907:
        /*00a8*/ 	.byte	0x04, 0x17
        /*00aa*/ 	.short	(.L_909 - .L_908)
.L_908:
        /*00ac*/ 	.word	0x00000000
        /*00b0*/ 	.short	0x0001
        /*00b2*/ 	.short	0x0030
        /*00b4*/ 	.byte	0x00, 0xf0, 0xc1, 0x00


	//----- nvinfo : EIATTR_KPARAM_INFO
	.align		4
.L_909:
        /*00b8*/ 	.byte	0x04, 0x17
        /*00ba*/ 	.short	(.L_911 - .L_910)
.L_910:
        /*00bc*/ 	.word	0x00000000
        /*00c0*/ 	.short	0x0000
        /*00c2*/ 	.short	0x0000
        /*00c4*/ 	.byte	0x00, 0xf0, 0xc1, 0x00


	//----- nvinfo : EIATTR_SPARSE_MMA_MASK
	.align		4
.L_911:
        /*00c8*/ 	.byte	0x03, 0x50
        /*00ca*/ 	.short	0x0000


	//----- nvinfo : EIATTR_MAXREG_COUNT
	.align		4
        /*00cc*/ 	.byte	0x03, 0x1b
        /*00ce*/ 	.short	0x00ff


	//----- nvinfo : EIATTR_MERCURY_ISA_VERSION
	.align		4
        /*00d0*/ 	.byte	0x03, 0x5f
        /*00d2*/ 	.short	0x0101


	//----- nvinfo : EIATTR_VRC_CTA_INIT_COUNT
	.align		4
        /*00d4*/ 	.byte	0x02, 0x4a
	.zero		1
	.zero		1


	//----- nvinfo : EIATTR_EXIT_INSTR_OFFSETS
	.align		4
        /*00d8*/ 	.byte	0x04, 0x1c
        /*00da*/ 	.short	(.L_913 - .L_912)


	//   ....[0]....
.L_912:
        /*00dc*/ 	.word	0x00000230


	//   ....[1]....
        /*00e0*/ 	.word	0x00001a70


	//   ....[2]....
        /*00e4*/ 	.word	0x00002600


	//   ....[3]....
        /*00e8*/ 	.word	0x00003440


	//----- nvinfo : EIATTR_CRS_STACK_SIZE
	.align		4
.L_913:
        /*00ec*/ 	.byte	0x04, 0x1e
        /*00ee*/ 	.short	(.L_915 - .L_914)
.L_914:
        /*00f0*/ 	.word	0x00000000


	//----- nvinfo : EIATTR_CBANK_PARAM_SIZE
	.align		4
.L_915:
        /*00f4*/ 	.byte	0x03, 0x19
        /*00f6*/ 	.short	0x00b4


	//----- nvinfo : EIATTR_PARAM_CBANK
	.align		4
        /*00f8*/ 	.byte	0x04, 0x0a
        /*00fa*/ 	.short	(.L_917 - .L_916)
	.align		4
.L_916:
        /*00fc*/ 	.word	index@(.nv.constant0._ZN2at6native51_GLOBAL__N__11011a27_18_DepthwiseConv3d_cu_35e0c7b543conv_depthwise3d_cuda_backward_input_kernelIN3c108BFloat16EfLi3ELi3ELi3ELin1ELin1ELin1ELi1ELi1ELi1EEEvNS_27GenericPackedTensorAccessorIKT_Lm5ENS_16DefaultPtrTraitsEiEENS5_IS6_Lm5ES8_iEES9_iiiiiiiii)
        /*0100*/ 	.short	0x0380
        /*0102*/ 	.short	0x00b4


	//----- nvinfo : EIATTR_SW_WAR
	.align		4
.L_917:
        /*0104*/ 	.byte	0x04, 0x36
        /*0106*/ 	.short	(.L_919 - .L_918)
.L_918:
        /*0108*/ 	.word	0x00000008
.L_919:


//--------------------- .nv.info._ZN2at6native51_GLOBAL__N__11011a27_18_DepthwiseConv3d_cu_35e0c7b543conv_depthwise3d_cuda_backward_input_kernelIN3c108BFloat16EfLi3ELi3ELi3ELi1ELi1ELi1ELin1ELin1ELin1EEEvNS_27GenericPackedTensorAccessorIKT_Lm5ENS_16DefaultPtrTraitsEiEENS5_IS6_Lm5ES8_iEES9_iiiiiiiii --------------------------
	.section	.nv.info._ZN2at6native51_GLOBAL__N__11011a27_18_DepthwiseConv3d_cu_35e0c7b543conv_depthwise3d_cuda_backward_input_kernelIN3c108BFloat16EfLi3ELi3ELi3ELi1ELi1ELi1ELin1ELin1ELin1EEEvNS_27GenericPackedTensorAccessorIKT_Lm5ENS_16DefaultPtrTraitsEiEENS5_IS6_Lm5ES8_iEES9_iiiiiiiii,"",@"SHT_CUDA_INFO"
	.sectionflags	@""
	.align	4


	//----- nvinfo : EIATTR_CUDA_API_VERSION
	.align		4
        /*0000*/ 	.byte	0x04, 0x37
        /*0002*/ 	.short	(.L_921 - .L_920)
.L_920:
        /*0004*/ 	.word	0x00000082


	//----- nvinfo : EIATTR_KPARAM_INFO
	.align		4
.L_921:
        /*0008*/ 	.byte	0x04, 0x17
        /*000a*/ 	.short	(.L_923 - .L_922)
.L_922:
        /*000c*/ 	.word	0x00000000
        /*0010*/ 	.short	0x000b
        /*0012*/ 	.short	0x00b0
        /*0014*/ 	.byte	0x00, 0xf0, 0x11, 0x00


	//----- nvinfo : EIATTR_KPARAM_INFO
	.align		4
.L_923:
        /*0018*/ 	.byte	0x04, 0x17
        /*001a*/ 	.short	(.L_925 - .L_924)
.L_924:
        /*001c*/ 	.word	0x00000000
        /*0020*/ 	.short	0x000a
        /*0022*/ 	.short	0x00ac
        /*0024*/ 	.byte	0x00, 0xf0, 0x11, 0x00


	//----- nvinfo : EIATTR_KPARAM_INFO
	.align		4
.L_925:
        /*0028*/ 	.byte	0x04, 0x17
        /*002a*/ 	.short	(.L_927 - .L_926)
.L_926:
        /*002c*/ 	.word	0x00000000
        /*0030*/ 	.short	0x0009
        /*0032*/ 	.short	0x00a8
        /*0034*/ 	.byte	0x00, 0xf0, 0x11, 0x00


	//----- nvinfo : EIATTR_KPARAM_INFO
	.align		4
.L_927:
        /*0038*/ 	.byte	0x04, 0x17
        /*003a*/ 	.short	(.L_929 - .L_928)
.L_928:
        /*003c*/ 	.word	0x00000000
        /*0040*/ 	.short	0x0008
        /*0042*/ 	.short	0x00a4
        /*0044*/ 	.byte	0x00, 0xf0, 0x11, 0x00


	//----- nvinfo : EIATTR_KPARAM_INFO
	.align		4
.L_929:
        /*0048*/ 	.byte	0x04, 0x17
        /*004a*/ 	.short	(.L_931 - .L_930)
.L_930:
        /*004c*/ 	.word	0x00000000
        /*0050*/ 	.short	0x0007
        /*0052*/ 	.short	0x00a0
        /*0054*/ 	.byte	0x00, 0xf0, 0x11, 0x00


	//----- nvinfo : EIATTR_KPARAM_INFO
	.align		4
.L_931:
        /*0058*/ 	.byte	0x04, 0x17
        /*005a*/ 	.short	(.L_933 - .L_932)
.L_932:
        /*005c*/ 	.word	0x00000000
        /*0060*/ 	.short	0x0006
        /*0062*/ 	.short	0x009c
        /*0064*/ 	.byte	0x00, 0xf0, 0x11, 0x00


	//----- nvinfo : EIATTR_KPARAM_INFO
	.align		4
.L_933:
        /*0068*/ 	.byte	0x04, 0x17
        /*006a*/ 	.short	(.L_935 - .L_934)
.L_934:
        /*006c*/ 	.word	0x00000000
        /*0070*/ 	.short	0x0005
        /*0072*/ 	.short	0x0098
        /*0074*/ 	.byte	0x00, 0xf0, 0x11, 0x00


	//----- nvinfo : EIATTR_KPARAM_INFO
	.align		4
.L_935:
        /*0078*/ 	.byte	0x04, 0x17
        /*007a*/ 	.short	(.L_937 - .L_936)
.L_936:
        /*007c*/ 	.word	0x00000000
        /*0080*/ 	.short	0x0004
        /*0082*/ 	.short	0x0094
        /*0084*/ 	.byte	0x00, 0xf0, 0x11, 0x00


	//----- nvinfo : EIATTR_KPARAM_INFO
	.align		4
.L_937:
        /*0088*/ 	.byte	0x04, 0x17
        /*008a*/ 	.short	(.L_939 - .L_938)
.L_938:
        /*008c*/ 	.word	0x00000000
        /*0090*/ 	.short	0x0003
        /*0092*/ 	.short	0x0090
        /*0094*/ 	.byte	0x00, 0xf0, 0x11, 0x00


	//----- nvinfo : EIATTR_KPARAM_INFO
	.align		4
.L_939:
        /*0098*/ 	.byte	0x04, 0x17
        /*009a*/ 	.short	(.L_941 - .L_940)
.L_940:
        /*009c*/ 	.word	0x00000000
        /*00a0*/ 	.short	0x0002
        /*00a2*/ 	.short	0x0060
        /*00a4*/ 	.byte	0x00, 0xf0, 0xc1, 0x00


	//----- nvinfo : EIATTR_KPARAM_INFO
	.align		4
.L_941:
        /*00a8*/ 	.byte	0x04, 0x17
        /*00aa*/ 	.short	(.L_943 - .L_942)
.L_942:
        /*00ac*/ 	.word	0x00000000
        /*00b0*/ 	.short	0x0001
        /*00b2*/ 	.short	0x0030
        /*00b4*/ 	.byte	0x00, 0xf0, 0xc1, 0x00


	//----- nvinfo : EIATTR_KPARAM_INFO
	.align		4
.L_943:
        /*00b8*/ 	.byte	0x04, 0x17
        /*00ba*/ 	.short	(.L_945 - .L_944)
.L_944:
        /*00bc*/ 	.word	0x00000000
        /*00c0*/ 	.short	0x0000
        /*00c2*/ 	.short	0x0000
        /*00c4*/ 	.byte	0x00, 0xf0, 0xc1, 0x00


	//----- nvinfo : EIATTR_SPARSE_MMA_MASK
	.align		4
.L_945:
        /*00c8*/ 	.byte	0x03, 0x50
        /*00ca*/ 	.short	0x0000


	//----- nvinfo : EIATTR_MAXREG_COUNT
	.align		4
        /*00cc*/ 	.byte	0x03, 0x1b
        /*00ce*/ 	.short	0x00ff


	//----- nvinfo : EIATTR_MERCURY_ISA_VERSION
	.align		4
        /*00d0*/ 	.byte	0x03, 0x5f
        /*00d2*/ 	.short	0x0101


	//----- nvinfo : EIATTR_VRC_CTA_INIT_COUNT
	.align		4
        /*00d4*/ 	.byte	0x02, 0x4a
	.zero		1
	.zero		1


	//----- nvinfo : EIATTR_EXIT_INSTR_OFFSETS
	.align		4
        /*00d8*/ 	.byte	0x04, 0x1c
        /*00da*/ 	.short	(.L_947 - .L_946)


	//   ....[0]....
.L_946:
        /*00dc*/ 	.word	0x00000220


	//   ....[1]....
        /*00e0*/ 	.word	0x00002220


	//   ....[2]....
        /*00e4*/ 	.word	0x00002db0


	//   ....[3]....
        /*00e8*/ 	.word	0x00003c10


	//----- nvinfo : EIATTR_CRS_STACK_SIZE
	.align		4
.L_947:
        /*00ec*/ 	.byte	0x04, 0x1e
        /*00ee*/ 	.short	(.L_949 - .L_948)
.L_948:
        /*00f0*/ 	.word	0x00000000


	//----- nvinfo : EIATTR_CBANK_PARAM_SIZE
	.align		4
.L_949:
        /*00f4*/ 	.byte	0x03, 0x19
        /*00f6*/ 	.short	0x00b4


	//----- nvinfo : EIATTR_PARAM_CBANK
	.align		4
        /*00f8*/ 	.byte	0x04, 0x0a
        /*00fa*/ 	.short	(.L_951 - .L_950)
	.align		4
.L_950:
        /*00fc*/ 	.word	index@(.nv.constant0._ZN2at6native51_GLOBAL__N__11011a27_18_DepthwiseConv3d_cu_35e0c7b543conv_depthwise3d_cuda_backward_input_kernelIN3c108BFloat16EfLi3ELi3ELi3ELi1ELi1ELi1ELin1ELin1ELin1EEEvNS_27GenericPackedTensorAccessorIKT_Lm5ENS_16DefaultPtrTraitsEiEENS5_IS6_Lm5ES8_iEES9_iiiiiiiii)
        /*0100*/ 	.short	0x0380
        /*0102*/ 	.short	0x00b4


	//----- nvinfo : EIATTR_SW_WAR
	.align		4
.L_951:
        /*0104*/ 	.byte	0x04, 0x36
        /*0106*/ 	.short	(.L_953 - .L_952)
.L_952:
        /*0108*/ 	.word	0x00000008
.L_953:


//--------------------- .nv.info._ZN2at6native51_GLOBAL__N__11011a27_18_DepthwiseConv3d_cu_35e0c7b543conv_depthwise3d_cuda_backward_input_kernelIN3c108BFloat16EfLi3ELi3ELi3ELi1ELi1ELi1ELi1ELi1ELi1EEEvNS_27GenericPackedTensorAccessorIKT_Lm5ENS_16DefaultPtrTraitsEiEENS5_IS6_Lm5ES8_iEES9_iiiiiiiii --------------------------
	.section	.nv.info._ZN2at6native51_GLOBAL__N__11011a27_18_DepthwiseConv3d_cu_35e0c7b543conv_depthwise3d_cuda_backward_input_kernelIN3c108BFloat16EfLi3ELi3ELi3ELi1ELi1ELi1ELi1ELi1ELi1EEEvNS_27GenericPackedTensorAccessorIKT_Lm5ENS_16DefaultPtrTraitsEiEENS5_IS6_Lm5ES8_iEES9_iiiiiiiii,"",@"SHT_CUDA_INFO"
	.sectionflags	@""
	.align	4


	//----- nvinfo : EIATTR_CUDA_API_VERSION
	.align		4
        /*0000*/ 	.byte	0x04, 0x37
        /*0002*/ 	.short	(.L_955 - .L_954)
.L_954:
        /*0004*/ 	.word	0x00000082


	//----- nvinfo : EIATTR_KPARAM_INFO
	.align		4
.L_955:
        /*0008*/ 	.byte	0x04, 0x17
        /*000a*/ 	.short	(.L_957 - .L_956)
.L_956:
        /*000c*/ 	.word	0x00000000
        /*0010*/ 	.short	0x000b
        /*0012*/ 	.short	0x00b0
        /*0014*/ 	.byte	0x00, 0xf0, 0x11, 0x00


	//----- nvinfo : EIATTR_KPARAM_INFO
	.align		4
.L_957:
        /*0018*/ 	.byte	0x04, 0x17
        /*001a*/ 	.short	(.L_959 - .L_958)
.L_958:
        /*001c*/ 	.word	0x00000000
        /*0020*/ 	.short	0x000a
        /*0022*/ 	.short	0x00ac
        /*0024*/ 	.byte	0x00, 0xf0, 0x11, 0x00


	//----- nvinfo : EIATTR_KPARAM_INFO
	.align		4
.L_959:
        /*0028*/ 	.byte	0x04, 0x17
        /*002a*/ 	.short	(.L_961 - .L_960)
.L_960:
        /*002c*/ 	.word	0x00000000
        /*0030*/ 	.short	0x0009
        /*0032*/ 	.short	0x00a8
        /*0034*/ 	.byte	0x00, 0xf0, 0x11, 0x00


	//----- nvinfo : EIATTR_KPARAM_INFO
	.align		4
.L_961:
        /*0038*/ 	.byte	0x04, 0x17
        /*003a*/ 	.short	(.L_963 - .L_962)
.L_962:
        /*003c*/ 	.word	0x00000000
        /*0040*/ 	.short	0x0008
        /*0042*/ 	.short	0x00a4
        /*0044*/ 	.byte	0x00, 0xf0, 0x11, 0x00


	//----- nvinfo : EIATTR_KPARAM_INFO
	.align		4
.L_963:
        /*0048*/ 	.byte	0x04, 0x17
        /*004a*/ 	.short	(.L_965 - .L_964)
.L_964:
        /*004c*/ 	.word	0x00000000
        /*0050*/ 	.short	0x0007
        /*0052*/ 	.short	0x00a0
        /*0054*/ 	.byte	0x00, 0xf0, 0x11, 0x00


	//----- nvinfo : EIATTR_KPARAM_INFO
	.align		4
.L_965:
        /*0058*/ 	.byte	0x04, 0x17
        /*005a*/ 	.short	(.L_967 - .L_966)
.L_966:
        /*005c*/ 	.word	0x00000000
        /*0060*/ 	.short	0x0006
        /*0062*/ 	.short	0x009c
        /*0064*/ 	.byte	0x00, 0xf0, 0x11, 0x00


	//----- nvinfo : EIATTR_KPARAM_INFO
	.align		4
.L_967:
        /*0068*/ 	.byte	0x04, 0x17
        /*006a*/ 	.short	(.L_969 - .L_968)
.L_968:
        /*006c*/ 	.word	0x00000000
        /*0070*/ 	.short	0x0005
        /*0072*/ 	.short	0x0098
        /*0074*/ 	.byte	0x00, 0xf0, 0x11, 0x00


	//----- nvinfo : EIATTR_KPARAM_INFO
	.align		4
.L_969:
        /*0078*/ 	.byte	0x04, 0x17
        /*007a*/ 	.short	(.L_971 - .L_970)
.L_970:
        /*007c*/ 	.word	0x00000000
        /*0080*/ 	.short	0x0004
        /*0082*/ 	.short	0x0094
        /*0084*/ 	.byte	0x00, 0xf0, 0x11, 0x00


	//----- nvinfo : EIATTR_KPARAM_INFO
	.align		4
.L_971:
        /*0088*/ 	.byte	0x04, 0x17
        /*008a*/ 	.short	(.L_973 - .L_972)
.L_972:
        /*008c*/ 	.word	0x00000000
        /*0090*/ 	.short	0x0003
        /*0092*/ 	.short	0x0090
        /*0094*/ 	.byte	0x00, 0xf0, 0x11, 0x00


	//----- nvinfo : EIATTR_KPARAM_INFO
	.align		4
.L_973:
        /*0098*/ 	.byte	0x04, 0x17
        /*009a*/ 	.short	(.L_975 - .L_974)
.L_974:
        /*009c*/ 	.word	0x00000000
        /*00a0*/ 	.short	0x0002
        /*00a2*/ 	.short	0x0060
        /*00a4*/ 	.byte	0x00, 0xf0, 0xc1, 0x00


	//----- nvinfo : EIATTR_KPARAM_INFO
	.align		4
.L_975:
        /*00a8*/ 	.byte	0x04, 0x17
        /*00aa*/ 	.short	(.L_977 - .L_976)
.L_976:
        /*00ac*/ 	.word	0x00000000
        /*00b0*/ 	.short	0x0001
        /*00b2*/ 	.short	0x0030
        /*00b4*/ 	.byte	0x00, 0xf0, 0xc1, 0x00


	//----- nvinfo : EIATTR_KPARAM_INFO
	.align		4
.L_977:
        /*00b8*/ 	.byte	0x04, 0x17
        /*00ba*/ 	.short	(.L_979 - .L_978)
.L_978:
        /*00bc*/ 	.word	0x00000000
        /*00c0*/ 	.short	0x0000
        /*00c2*/ 	.short	0x0000
        /*00c4*/ 	.byte	0x00, 0xf0, 0xc1, 0x00


	//----- nvinfo : EIATTR_SPARSE_MMA_MASK
	.align		4
.L_979:
        /*00c8*/ 	.byte	0x03, 0x50
        /*00ca*/ 	.short	0x0000


	//----- nvinfo : EIATTR_MAXREG_COUNT
	.align		4
        /*00cc*/ 	.byte	0x03, 0x1b
        /*00ce*/ 	.short	0x00ff


	//----- nvinfo : EIATTR_MERCURY_ISA_VERSION
	.align		4
        /*00d0*/ 	.byte	0x03, 0x5f
        /*00d2*/ 	.short	0x0101


	//----- nvinfo : EIATTR_VRC_CTA_INIT_COUNT
	.align		4
        /*00d4*/ 	.byte	0x02, 0x4a
	.zero		1
	.zero		1


	//----- nvinfo : EIATTR_EXIT_INSTR_OFFSETS
	.align		4
        /*00d8*/ 	.byte	0x04, 0x1c
        /*00da*/ 	.short	(.L_981 - .L_980)


	//   ....[0]....
.L_980:
        /*00dc*/ 	.word	0x00000200


	//   ....[1]....
        /*00e0*/ 	.word	0x00001920


	//   ....[2]....
        /*00e4*/ 	.word	0x000024b0


	//   ....[3]....
        /*00e8*/ 	.word	0x00003300


	//----- nvinfo : EIATTR_CRS_STACK_SIZE
	.align		4
.L_981:
        /*00ec*/ 	.byte	0x04, 0x1e
        /*00ee*/ 	.short	(.L_983 - .L_982)
.L_982:
        /*00f0*/ 	.word	0x00000000


	//----- nvinfo : EIATTR_CBANK_PARAM_SIZE
	.align		4
.L_983:
        /*00f4*/ 	.byte	0x03, 0x19
        /*00f6*/ 	.short	0x00b4


	//----- nvinfo : EIATTR_PARAM_CBANK
	.align		4
        /*00f8*/ 	.byte	0x04, 0x0a
        /*00fa*/ 	.short	(.L_985 - .L_984)
	.align		4
.L_984:
        /*00fc*/ 	.word	index@(.nv.constant0._ZN2at6native51_GLOBAL__N__11011a27_18_DepthwiseConv3d_cu_35e0c7b543conv_depthwise3d_cuda_backward_input_kernelIN3c108BFloat16EfLi3ELi3ELi3ELi1ELi1ELi1ELi1ELi1ELi1EEEvNS_27GenericPackedTensorAccessorIKT_Lm5ENS_16DefaultPtrTraitsEiEENS5_IS6_Lm5ES8_iEES9_iiiiiiiii)
        /*0100*/ 	.short	0x0380
        /*0102*/ 	.short	0x00b4


	//----- nvinfo : EIATTR_SW_WAR
	.align		4
.L_985:
        /*0104*/ 	.byte	0x04, 0x36
        /*0106*/ 	.short	(.L_987 - .L_986)
.L_986:
        /*0108*/ 	.word	0x00000008
.L_987:


//--------------------- .nv.info._ZN2at6native51_GLOBAL__N__11011a27_18_DepthwiseConv3d_cu_35e0c7b543conv_depthwise3d_cuda_backward_input_kernelIN3c104HalfEfLin1ELin1ELin1ELin1ELin1ELin1ELin1ELin1ELin1EEEvNS_27GenericPackedTensorAccessorIKT_Lm5ENS_16DefaultPtrTraitsEiEENS5_IS6_Lm5ES8_iEES9_iiiiiiiii --------------------------
	.section	.nv.info._ZN2at6native51_GLOBAL__N__11011a27_18_DepthwiseConv3d_cu_35e0c7b543conv_depthwise3d_cuda_backward_input_kernelIN3c104HalfEfLin1ELin1ELin1ELin1ELin1ELin1ELin1ELin1ELin1EEEvNS_27GenericPackedTensorAccessorIKT_Lm5ENS_16DefaultPtrTraitsEiEENS5_IS6_Lm5ES8_iEES9_iiiiiiiii,"",@"SHT_CUDA_INFO"
	.sectionflags	@""
	.align	4


	//----- nvinfo : EIATTR_CUDA_API_VERSION
	.align		4
        /*0000*/ 	.byte	0x04, 0x37
        /*0002*/ 	.short	(.L_989 - .L_988)
.L_988:
        /*0004*/ 	.word	0x00000082


	//----- nvinfo : EIATTR_KPARAM_INFO
	.align		4
.L_989:
        /*0008*/ 	.byte	0x04, 0x17
        /*000a*/ 	.short	(.L_991 - .L_990)
.L_990:
        /*000c*/ 	.word	0x00000000
        /*0010*/ 	.short	0x000b
        /*0012*/ 	.short	0x00b0
        /*0014*/ 	.byte	0x00, 0xf0, 0x11, 0x00


	//----- nvinfo : EIATTR_KPARAM_INFO
	.align		4
.L_991:
        /*0018*/ 	.byte	0x04, 0x17
        /*001a*/ 	.short	(.L_993 - .L_992)
.L_992:
        /*001c*/ 	.word	0x00000000
        /*0020*/ 	.short	0x000a
        /*0022*/ 	.short	0x00ac
        /*0024*/ 	.byte	0x00, 0xf0, 0x11, 0x00


	//----- nvinfo : EIATTR_KPARAM_INFO
	.align		4
.L_993:
        /*0028*/ 	.byte	0x04, 0x17
        /*002a*/ 	.short	(.L_995 - .L_994)
.L_994:
        /*002c*/ 	.word	0x00000000
        /*0030*/ 	.short	0x0009
        /*0032*/ 	.short	0x00a8
        /*0034*/ 	.byte	0x00, 0xf0, 0x11, 0x00


	//----- nvinfo : EIATTR_KPARAM_INFO
	.align		4
.L_995:
        /*0038*/ 	.byte	0x04, 0x17
        /*003a*/ 	.short	(.L_997 - .L_996)
.L_996:
        /*003c*/ 	.word	0x00000000
        /*0040*/ 	.short	0x0008
        /*0042*/ 	.short	0x00a4
        /*0044*/ 	.byte	0x00, 0xf0, 0x11, 0x00


	//----- nvinfo : EIATTR_KPARAM_INFO
	.align		4
.L_997:
        /*0048*/ 	.byte	0x04, 0x17
        /*004a*/ 	.short	(.L_999 - .L_998)
.L_998:
        /*004c*/ 	.word	0x00000000
        /*0050*/ 	.short	0x0007
        /*0052*/ 	.short	0x00a0
        /*0054*/ 	.byte	0x00, 0xf0, 0x11, 0x00


	//----- nvinfo : EIATTR_KPARAM_INFO
	.align		4
.L_999:
        /*0058*/ 	.byte	0x04, 0x17
        /*005a*/ 	.short	(.L_1001 - .L_1000)
.L_1000:
        /*005c*/ 	.word	0x00000000
        /*0060*/ 	.short	0x0006
        /*0062*/ 	.short	0x009c
        /*0064*/ 	.byte	0x00, 0xf0, 0x11, 0x00


	//----- nvinfo : EIATTR_KPARAM_INFO
	.align		4
.L_1001:
        /*0068*/ 	.byte	0x04, 0x17
        /*006a*/ 	.short	(.L_1003 - .L_1002)
.L_1002:
        /*006c*/ 	.word	0x00000000
        /*0070*/ 	.short	0x0005
        /*0072*/ 	.short	0x0098
        /*0074*/ 	.byte	0x00, 0xf0, 0x11, 0x00


	//----- nvinfo : EIATTR_KPARAM_INFO
	.align		4
.L_1003:
        /*0078*/ 	.byte	0x04, 0x17
        /*007a*/ 	.short	(.L_1005 - .L_1004)
.L_1004:
        /*007c*/ 	.word	0x00000000
        /*0080*/ 	.short	0x0004
        /*0082*/ 	.short	0x0094
        /*0084*/ 	.byte	0x00, 0xf0, 0x11, 0x00


	//----- nvinfo : EIATTR_KPARAM_INFO
	.align		4
.L_1005:
        /*0088*/ 	.byte	0x04, 0x17
        /*008a*/ 	.short	(.L_1007 - .L_1006)
.L_1006:
        /*008c*/ 	.word	0x00000000
        /*0090*/ 	.short	0x0003
        /*0092*/ 	.short	0x0090
        /*0094*/ 	.byte	0x00, 0xf0, 0x11, 0x00


	//----- nvinfo : EIATTR_KPARAM_INFO
	.align		4
.L_1007:
        /*0098*/ 	.byte	0x04, 0x17
        /*009a*/ 	.short	(.L_1009 - .L_1008)
.L_1008:
        /*009c*/ 	.word	0x00000000
        /*00a0*/ 	.short	0x0002
        /*00a2*/ 	.short	0x0060
        /*00a4*/ 	.byte	0x00, 0xf0, 0xc1, 0x00


	//----- nvinfo : EIATTR_KPARAM_INFO
	.align		4
.L_1009:
        /*00a8*/ 	.byte	0x04, 0x17
        /*00aa*/ 	.short	(.L_1011 - .L_1010)
.L_1010:
        /*00ac*/ 	.word	0x00000000
        /*00b0*/ 	.short	0x0001
        /*00b2*/ 	.short	0x0030
        /*00b4*/ 	.byte	0x00, 0xf0, 0xc1, 0x00


	//----- nvinfo : EIATTR_KPARAM_INFO
	.align		4
.L_1011:
        /*00b8*/ 	.byte	0x04, 0x17
        /*00ba*/ 	.short	(.L_1013 - .L_1012)
.L_1012:
        /*00bc*/ 	.word	0x00000000
        /*00c0*/ 	.short	0x0000
        /*00c2*/ 	.short	0x0000
        /*00c4*/ 	.byte	0x00, 0xf0, 0xc1, 0x00


	//----- nvinfo : EIATTR_SPARSE_MMA_MASK
	.align		4
.L_1013:
        /*00c8*/ 	.byte	0x03, 0x50
        /*00ca*/ 	.short	0x0000


	//----- nvinfo : EIATTR_MAXREG_COUNT
	.align		4
        /*00cc*/ 	.byte	0x03, 0x1b
        /*00ce*/ 	.short	0x00ff


	//----- nvinfo : EIATTR_MERCURY_ISA_VERSION
	.align		4
        /*00d0*/ 	.byte	0x03, 0x5f
        /*00d2*/ 	.short	0x0101


	//----- nvinfo : EIATTR_VRC_CTA_INIT_COUNT
	.align		4
        /*00d4*/ 	.byte	0x02, 0x4a
	.zero		1
	.zero		1


	//----- nvinfo : EIATTR_EXIT_INSTR_OFFSETS
	.align		4
        /*00d8*/ 	.byte	0x04, 0x1c
        /*00da*/ 	.short	(.L_1015 - .L_1014)


	//   ....[0]....
.L_1014:
        /*00dc*/ 	.word	0x00000230


	//   ....[1]....
        /*00e0*/ 	.word	0x00002800


	//   ....[2]....
        /*00e4*/ 	.word	0x000033a0


	//   ....[3]....
        /*00e8*/ 	.word	0x00004200


	//   ....[4]....
        /*00ec*/ 	.word	0x00004dd0


	//   ....[5]....
        /*00f0*/ 	.word	0x00005c30


	//   ....[6]....
        /*00f4*/ 	.word	0x00006800


	//   ....[7]....
        /*00f8*/ 	.word	0x00007660


	//   ....[8]....
        /*00fc*/ 	.word	0x00008230


	//   ....[9]....
        /*0100*/ 	.word	0x00009090


	//----- nvinfo : EIATTR_CRS_STACK_SIZE
	.align		4
.L_1015:
        /*0104*/ 	.byte	0x04, 0x1e
        /*0106*/ 	.short	(.L_1017 - .L_1016)
.L_1016:
        /*0108*/ 	.word	0x00000000


	//----- nvinfo : EIATTR_CBANK_PARAM_SIZE
	.align		4
.L_1017:
        /*010c*/ 	.byte	0x03, 0x19
        /*010e*/ 	.short	0x00b4


	//----- nvinfo : EIATTR_PARAM_CBANK
	.align		4
        /*0110*/ 	.byte	0x04, 0x0a
        /*0112*/ 	.short	(.L_1019 - .L_1018)
	.align		4
.L_1018:
        /*0114*/ 	.word	index@(.nv.constant0._ZN2at6native51_GLOBAL__N__11011a27_18_DepthwiseConv3d_cu_35e0c7b543conv_depthwise3d_cuda_backward_input_kernelIN3c104HalfEfLin1ELin1ELin1ELin1ELin1ELin1ELin1ELin1ELin1EEEvNS_27GenericPackedTensorAccessorIKT_Lm5ENS_16DefaultPtrTraitsEiEENS5_IS6_Lm5ES8_iEES9_iiiiiiiii)
        /*0118*/ 	.short	0x0380
        /*011a*/ 	.short	0x00b4


	//----- nvinfo : EIATTR_SW_WAR
	.align		4
.L_1019:
        /*011c*/ 	.byte	0x04, 0x36
        /*011e*/ 	.short	(.L_1021 - .L_1020)
.L_1020:
        /*0120*/ 	.word	0x00000008
.L_1021:


//--------------------- .nv.info._ZN2at6native51_GLOBAL__N__11011a27_18_DepthwiseConv3d_cu_35e0c7b543conv_depthwise3d_cuda_backward_input_kernelIN3c104HalfEfLi3ELi3ELi3ELin1ELin1ELin1ELin1ELin1ELin1EEEvNS_27GenericPackedTensorAccessorIKT_Lm5ENS_16DefaultPtrTraitsEiEENS5_IS6_Lm5ES8_iEES9_iiiiiiiii --------------------------
	.section	.nv.info._ZN2at6native51_GLOBAL__N__11011a27_18_DepthwiseConv3d_cu_35e0c7b543conv_depthwise3d_cuda_backward_input_kernelIN3c104HalfEfLi3ELi3ELi3ELin1ELin1ELin1ELin1ELin1ELin1EEEvNS_27GenericPackedTensorAccessorIKT_Lm5ENS_16DefaultPtrTraitsEiEENS5_IS6_Lm5ES8_iEES9_iiiiiiiii,"",@"SHT_CUDA_INFO"
	.sectionflags	@""
	.align	4


	//----- nvinfo : EIATTR_CUDA_API_VERSION
	.align		4
        /*0000*/ 	.byte	0x04, 0x37
        /*0002*/ 	.short	(.L_1023 - .L_1022)
.L_1022:
        /*0004*/ 	.word	0x00000082


	//----- nvinfo : EIATTR_KPARAM_INFO
	.align		4
.L_1023:
        /*0008*/ 	.byte	0x04, 0x17
        /*000a*/ 	.short	(.L_1025 - .L_1024)
.L_1024:
        /*000c*/ 	.word	0x00000000
        /*0010*/ 	.short	0x000b
        /*0012*/ 	.short	0x00b0
        /*0014*/ 	.byte	0x00, 0xf0, 0x11, 0x00


	//----- nvinfo : EIATTR_KPARAM_INFO
	.align		4
.L_1025:
        /*0018*/ 	.byte	0x04, 0x17
        /*001a*/ 	.short	(.L_1027 - .L_1026)
.L_1026:
        /*001c*/ 	.word	0x00000000
        /*0020*/ 	.short	0x000a
        /*0022*/ 	.short	0x00ac
        /*0024*/ 	.byte	0x00, 0xf0, 0x11, 0x00


	//----- nvinfo : EIATTR_KPARAM_INFO
	.align		4
.L_1027:
        /*0028*/ 	.byte	0x04, 0x17
        /*002a*/ 	.short	(.L_1029 - .L_1028)
.L_1028:
        /*002c*/ 	.word	0x00000000
        /*0030*/ 	.short	0x0009
        /*0032*/ 	.short	0x00a8
        /*0034*/ 	.byte	0x00, 0xf0, 0x11, 0x00


	//----- nvinfo : EIATTR_KPARAM_INFO
	.align		4
.L_1029:
        /*0038*/ 	.byte	0x04, 0x17
        /*003a*/ 	.short	(.L_1031 - .L_1030)
.L_1030:
        /*003c*/ 	.word	0x00000000
        /*0040*/ 	.short	0x0008
        /*0042*/ 	.short	0x00a4
        /*0044*/ 	.byte	0x00, 0xf0, 0x11, 0x00


	//----- nvinfo : EIATTR_KPARAM_INFO
	.align		4
.L_1031:
        /*0048*/ 	.byte	0x04, 0x17
        /*004a*/ 	.short	(.L_1033 - .L_1032)
.L_1032:
        /*004c*/ 	.word	0x00000000
        /*0050*/ 	.short	0x0007
        /*0052*/ 	.short	0x00a0
        /*0054*/ 	.byte	0x00, 0xf0, 0x11, 0x00


	//----- nvinfo : EIATTR_KPARAM_INFO
	.align		4
.L_1033:
        /*0058*/ 	.byte	0x04, 0x17
        /*005a*/ 	.short	(.L_1035 - .L_1034)
.L_1034:
        /*005c*/ 	.word	0x00000000
        /*0060*/ 	.short	0x0006
        /*0062*/ 	.short	0x009c
        /*0064*/ 	.byte	0x00, 0xf0, 0x11, 0x00


	//----- nvinfo : EIATTR_KPARAM_INFO
	.align		4
.L_1035:
        /*0068*/ 	.byte	0x04, 0x17
        /*006a*/ 	.short	(.L_1037 - .L_1036)
.L_1036:
        /*006c*/ 	.word	0x00000000
        /*0070*/ 	.short	0x0005
        /*0072*/ 	.short	0x0098
        /*0074*/ 	.byte	0x00, 0xf0, 0x11, 0x00


	//----- nvinfo : EIATTR_KPARAM_INFO
	.align		4
.L_1037:
        /*0078*/ 	.byte	0x04, 0x17
        /*007a*/ 	.short	(.L_1039 - .L_1038)
.L_1038:
        /*007c*/ 	.word	0x00000000
        /*0080*/ 	.short	0x0004
        /*0082*/ 	.short	0x0094
        /*0084*/ 	.byte	0x00, 0xf0, 0x11, 0x00


	//----- nvinfo : EIATTR_KPARAM_INFO
	.align		4
.L_1039:
        /*0088*/ 	.byte	0x04, 0x17
        /*008a*/ 	.short	(.L_1041 - .L_1040)
.L_1040:
        /*008c*/ 	.word	0x00000000
        /*0090*/ 	.short	0x0003
        /*0092*/ 	.short	0x0090
        /*0094*/ 	.byte	0x00, 0xf0, 0x11, 0x00


	//----- nvinfo : EIATTR_KPARAM_INFO
	.align		4
.L_1041:
        /*0098*/ 	.byte	0x04, 0x17
        /*009a*/ 	.short	(.L_1043 - .L_1042)
.L_1042:
        /*009c*/ 	.word	0x00000000
        /*00a0*/ 	.short	0x0002
        /*00a2*/ 	.short	0x0060
        /*00a4*/ 	.byte	0x00, 0xf0, 0xc1, 0x00


	//----- nvinfo : EIATTR_KPARAM_INFO
	.align		4
.L_1043:
        /*00a8*/ 	.byte	0x04, 0x17
        /*00aa*/ 	.short	(.L_1045 - .L_1044)
.L_1044:
        /*00ac*/ 	.word	0x00000000
        /*00b0*/ 	.short	0x0001
        /*00b2*/ 	.short	0x0030
        /*00b4*/ 	.byte	0x00, 0xf0, 0xc1, 0x00


	//----- nvinfo : EIATTR_KPARAM_INFO
	.align		4
.L_1045:
        /*00b8*/ 	.byte	0x04, 0x17
        /*00ba*/ 	.short	(.L_1047 - .L_1046)
.L_1046:
        /*00bc*/ 	.word	0x00000000
        /*00c0*/ 	.short	0x0000
        /*00c2*/ 	.short	0x0000
        /*00c4*/ 	.byte	0x00, 0xf0, 0xc1, 0x00


	//----- nvinfo : EIATTR_SPARSE_MMA_MASK
	.align		4
.L_1047:
        /*00c8*/ 	.byte	0x03, 0x50
        /*00ca*/ 	.short	0x0000


	//----- nvinfo : EIATTR_MAXREG_COUNT
	.align		4
        /*00cc*/ 	.byte	0x03, 0x1b
        /*00ce*/ 	.short	0x00ff


	//----- nvinfo : EIATTR_MERCURY_ISA_VERSION
	.align		4
        /*00d0*/ 	.byte	0x03, 0x5f
        /*00d2*/ 	.short	0x0101


	//----- nvinfo : EIATTR_VRC_CTA_INIT_COUNT
	.align		4
        /*00d4*/ 	.byte	0x02, 0x4a
	.zero		1
	.zero		1


	//----- nvinfo : EIATTR_EXIT_INSTR_OFFSETS
	.align		4
        /*00d8*/ 	.byte	0x04, 0x1c
        /*00da*/ 	.short	(.L_1049 - .L_1048)


	//   ....[0]....
.L_1048:
        /*00dc*/ 	.word	0x00000200


	//   ....[1]....
        /*00e0*/ 	.word	0x00002290


	//   ....[2]....
        /*00e4*/ 	.word	0x00002e20


	//   ....[3]....
        /*00e8*/ 	.word	0x00003c80


	//----- nvinfo : EIATTR_CRS_STACK_SIZE
	.align		4
.L_1049:
        /*00ec*/ 	.byte	0x04, 0x1e
        /*00ee*/ 	.short	(.L_1051 - .L_1050)
.L_1050:
        /*00f0*/ 	.word	0x00000000


	//----- nvinfo : EIATTR_CBANK_PARAM_SIZE
	.align		4
.L_1051:
        /*00f4*/ 	.byte	0x03, 0x19
        /*00f6*/ 	.short	0x00b4


	//----- nvinfo : EIATTR_PARAM_CBANK
	.align		4
        /*00f8*/ 	.byte	0x04, 0x0a
        /*00fa*/ 	.short	(.L_1053 - .L_1052)
	.align		4
.L_1052:
        /*00fc*/ 	.word	index@(.nv.constant0._ZN2at6native51_GLOBAL__N__11011a27_18_DepthwiseConv3d_cu_35e0c7b543conv_depthwise3d_cuda_backward_input_kernelIN3c104HalfEfLi3ELi3ELi3ELin1ELin1ELin1ELin1ELin1ELin1EEEvNS_27GenericPackedTensorAccessorIKT_Lm5ENS_16DefaultPtrTraitsEiEENS5_IS6_Lm5ES8_iEES9_iiiiiiiii)
        /*0100*/ 	.short	0x0380
        /*0102*/ 	.short	0x00b4


	//----- nvinfo : EIATTR_SW_WAR
	.align		4
.L_1053:
        /*0104*/ 	.byte	0x04, 0x36
        /*0106*/ 	.short	(.L_1055 - .L_1054)
.L_1054:
        /*0108*/ 	.word	0x00000008
.L_1055:


//--------------------- .nv.info._ZN2at6native51_GLOBAL__N__11011a27_18_DepthwiseConv3d_cu_35e0c7b543conv_depthwise3d_cuda_backward_input_kernelIN3c104HalfEfLi3ELi3ELi3ELin1ELin1ELin1ELi1ELi1ELi1EEEvNS_27GenericPackedTensorAccessorIKT_Lm5ENS_16DefaultPtrTraitsEiEENS5_IS6_Lm5ES8_iEES9_iiiiiiiii --------------------------
	.section	.nv.info._ZN2at6native51_GLOBAL__N__11011a27_18_DepthwiseConv3d_cu_35e0c7b543conv_depthwise3d_cuda_backward_input_kernelIN3c104HalfEfLi3ELi3ELi3ELin1ELin1ELin1ELi1ELi1ELi1EEEvNS_27GenericPackedTensorAccessorIKT_Lm5ENS_16DefaultPtrTraitsEiEENS5_IS6_Lm5ES8_iEES9_iiiiiiiii,"",@"SHT_CUDA_INFO"
	.sectionflags	@""
	.align	4


	//----- nvinfo : EIATTR_CUDA_API_VERSION
	.align		4
        /*0000*/ 	.byte	0x04, 0x37
        /*0002*/ 	.short	(.L_1057 - .L_1056)
.L_1056:
        /*0004*/ 	.word	0x00000082


	//----- nvinfo : EIATTR_KPARAM_INFO
	.align		4
.L_1057:
        /*0008*/ 	.byte	0x04, 0x17
        /*000a*/ 	.short	(.L_1059 - .L_1058)
.L_1058:
        /*000c*/ 	.word	0x00000000
        /*0010*/ 	.short	0x000b
        /*0012*/ 	.short	0x00b0
        /*0014*/ 	.byte	0x00, 0xf0, 0x11, 0x00


	//----- nvinfo : EIATTR_KPARAM_INFO
	.align		4
.L_1059:
        /*0018*/ 	.byte	0x04, 0x17
        /*001a*/ 	.short	(.L_1061 - .L_1060)
.L_1060:
        /*001c*/ 	.word	0x00000000
        /*0020*/ 	.short	0x000a
        /*0022*/ 	.short	0x00ac
        /*0024*/ 	.byte	0x00, 0xf0, 0x11, 0x00


	//----- nvinfo : EIATTR_KPARAM_INFO
	.align		4
.L_1061:
        /*0028*/ 	.byte	0x04, 0x17
        /*002a*/ 	.short	(.L_1063 - .L_1062)
.L_1062:
        /*002c*/ 	.word	0x00000000
        /*0030*/ 	.short	0x0009
        /*0032*/ 	.short	0x00a8
        /*0034*/ 	.byte	0x00, 0xf0, 0x11, 0x00


	//----- nvinfo : EIATTR_KPARAM_INFO
	.align		4
.L_1063:
        /*0038*/ 	.byte	0x04, 0x17
        /*003a*/ 	.short	(.L_1065 - .L_1064)
.L_1064:
        /*003c*/ 	.word	0x00000000
        /*0040*/ 	.short	0x0008
        /*0042*/ 	.short	0x00a4
        /*0044*/ 	.byte	0x00, 0xf0, 0x11, 0x00


	//----- nvinfo : EIATTR_KPARAM_INFO
	.align		4
.L_1065:
        /*0048*/ 	.byte	0x04, 0x17
        /*004a*/ 	.short	(.L_1067 - .L_1066)
.L_1066:
        /*004c*/ 	.word	0x00000000
        /*0050*/ 	.short	0x0007
        /*0052*/ 	.short	0x00a0
        /*0054*/ 	.byte	0x00, 0xf0, 0x11, 0x00


	//----- nvinfo : EIATTR_KPARAM_INFO
	.align		4
.L_1067:
        /*0058*/ 	.byte	0x04, 0x17
        /*005a*/ 	.short	(.L_1069 - .L_1068)
.L_1068:
        /*005c*/ 	.word	0x00000000
        /*0060*/ 	.short	0x0006
        /*0062*/ 	.short	0x009c
        /*0064*/ 	.byte	0x00, 0xf0, 0x11, 0x00


	//----- nvinfo : EIATTR_KPARAM_INFO
	.align		4
.L_1069:
        /*0068*/ 	.byte	0x04, 0x17
        /*006a*/ 	.short	(.L_1071 - .L_1070)
.L_1070:
        /*006c*/ 	.word	0x00000000
        /*0070*/ 	.short	0x0005
        /*0072*/ 	.short	0x0098
        /*0074*/ 	.byte	0x00, 0xf0, 0x11, 0x00


	//----- nvinfo : EIATTR_KPARAM_INFO
	.align		4
.L_1071:
        /*0078*/ 	.byte	0x04, 0x17
        /*007a*/ 	.short	(.L_1073 - .L_1072)
.L_1072:
        /*007c*/ 	.word	0x00000000
        /*0080*/ 	.short	0x0004
        /*0082*/ 	.short	0x0094
        /*0084*/ 	.byte	0x00, 0xf0, 0x11, 0x00


	//----- nvinfo : EIATTR_KPARAM_INFO
	.align		4
.L_1073:
        /*0088*/ 	.byte	0x04, 0x17
        /*008a*/ 	.short	(.L_1075 - .L_1074)
.L_1074:
        /*008c*/ 	.word	0x00000000
        /*0090*/ 	.short	0x0003
        /*0092*/ 	.short	0x0090
        /*0094*/ 	.byte	0x00, 0xf0, 0x11, 0x00


	//----- nvinfo : EIATTR_KPARAM_INFO
	.align		4
.L_1075:
        /*0098*/ 	.byte	0x04, 0x17
        /*009a*/ 	.short	(.L_1077 - .L_1076)
.L_1076:
        /*009c*/ 	.word	0x00000000
        /*00a0*/ 	.short	0x0002
        /*00a2*/ 	.short	0x0060
        /*00a4*/ 	.byte	0x00, 0xf0, 0xc1, 0x00


	//----- nvinfo : EIATTR_KPARAM_INFO
	.align		4
.L_1077:
        /*00a8*/ 	.byte	0x04, 0x17
        /*00aa*/ 	.short	(.L_1079 - .L_1078)
.L_1078:
        /*00ac*/ 	.word	0x00000000
        /*00b0*/ 	.short	0x0001
        /*00b2*/ 	.short	0x0030
        /*00b4*/ 	.byte	0x00, 0xf0, 0xc1, 0x00


	//----- nvinfo : EIATTR_KPARAM_INFO
	.align		4
.L_1079:
        /*00b8*/ 	.byte	0x04, 0x17
        /*00ba*/ 	.short	(.L_1081 - .L_1080)
.L_1080:
        /*00bc*/ 	.word	0x00000000
        /*00c0*/ 	.short	0x0000
        /*00c2*/ 	.short	0x0000
        /*00c4*/ 	.byte	0x00, 0xf0, 0xc1, 0x00


	//----- nvinfo : EIATTR_SPARSE_MMA_MASK
	.align		4
.L_1081:
        /*00c8*/ 	.byte	0x03, 0x50
        /*00ca*/ 	.short	0x0000


	//----- nvinfo : EIATTR_MAXREG_COUNT
	.align		4
        /*00cc*/ 	.byte	0x03, 0x1b
        /*00ce*/ 	.short	0x00ff


	//----- nvinfo : EIATTR_MERCURY_ISA_VERSION
	.align		4
        /*00d0*/ 	.byte	0x03, 0x5f
        /*00d2*/ 	.short	0x0101


	//----- nvinfo : EIATTR_VRC_CTA_INIT_COUNT
	.align		4
        /*00d4*/ 	.byte	0x02, 0x4a
	.zero		1
	.zero		1


	//----- nvinfo : EIATTR_EXIT_INSTR_OFFSETS
	.align		4
        /*00d8*/ 	.byte	0x04, 0x1c
        /*00da*/ 	.short	(.L_1083 - .L_1082)


	//   ....[0]....
.L_1082:
        /*00dc*/ 	.word	0x00000230


	//   ....[1]....
        /*00e0*/ 	.word	0x00001a30


	//   ....[2]....
        /*00e4*/ 	.word	0x000025c0


	//   ....[3]....
        /*00e8*/ 	.word	0x00003400


	//----- nvinfo : EIATTR_CRS_STACK_SIZE
	.align		4
.L_1083:
        /*00ec*/ 	.byte	0x04, 0x1e
        /*00ee*/ 	.short	(.L_1085 - .L_1084)
.L_1084:
        /*00f0*/ 	.word	0x00000000


	//----- nvinfo : EIATTR_CBANK_PARAM_SIZE
	.align		4
.L_1085:
        /*00f4*/ 	.byte	0x03, 0x19
        /*00f6*/ 	.short	0x00b4


	//----- nvinfo : EIATTR_PARAM_CBANK
	.align		4
        /*00f8*/ 	.byte	0x04, 0x0a
        /*00fa*/ 	.short	(.L_1087 - .L_1086)
	.align		4
.L_1086:
        /*00fc*/ 	.word	index@(.nv.constant0._ZN2at6native51_GLOBAL__N__11011a27_18_DepthwiseConv3d_cu_35e0c7b543conv_depthwise3d_cuda_backward_input_kernelIN3c104HalfEfLi3ELi3ELi3ELin1ELin1ELin1ELi1ELi1ELi1EEEvNS_27GenericPackedTensorAccessorIKT_Lm5ENS_16DefaultPtrTraitsEiEENS5_IS6_Lm5ES8_iEES9_iiiiiiiii)
        /*0100*/ 	.short	0x0380
        /*0102*/ 	.short	0x00b4


	//----- nvinfo : EIATTR_SW_WAR
	.align		4
.L_1087:
        /*0104*/ 	.byte	0x04, 0x36
        /*0106*/ 	.short	(.L_1089 - .L_1088)
.L_1088:
        /*0108*/ 	.word	0x00000008
.L_1089:


//--------------------- .nv.info._ZN2at6native51_GLOBAL__N__11011a27_18_DepthwiseConv3d_cu_35e0c7b543conv_depthwise3d_cuda_backward_input_kernelIN3c104HalfEfLi3ELi3ELi3ELi1ELi1ELi1ELin1ELin1ELin1EEEvNS_27GenericPackedTensorAccessorIKT_Lm5ENS_16DefaultPtrTraitsEiEENS5_IS6_Lm5ES8_iEES9_iiiiiiiii --------------------------
	.section	.nv.info._ZN2at6native51_GLOBAL__N__11011a27_18_DepthwiseConv3d_cu_35e0c7b543conv_depthwise3d_cuda_backward_input_kernelIN3c104HalfEfLi3ELi3ELi3ELi1ELi1ELi1ELin1ELin1ELin1EEEvNS_27GenericPackedTensorAccessorIKT_Lm5ENS_16DefaultPtrTraitsEiEENS5_IS6_Lm5ES8_iEES9_iiiiiiiii,"",@"SHT_CUDA_INFO"
	.sectionflags	@""
	.align	4


	//----- nvinfo : EIATTR_CUDA_API_VERSION
	.align		4
        /*0000*/ 	.byte	0x04, 0x37
        /*0002*/ 	.short	(.L_1091 - .L_1090)
.L_1090:
        /*0004*/ 	.word	0x00000082


	//----- nvinfo : EIATTR_KPARAM_INFO
	.align		4
.L_1091:
        /*0008*/ 	.byte	0x04, 0x17
        /*000a*/ 	.short	(.L_1093 - .L_1092)
.L_1092:
        /*000c*/ 	.word	0x00000000
        /*0010*/ 	.short	0x000b
        /*0012*/ 	.short	0x00b0
        /*0014*/ 	.byte	0x00, 0xf0, 0x11, 0x00


	//----- nvinfo : EIATTR_KPARAM_INFO
	.align		4
.L_1093:
        /*0018*/ 	.byte	0x04, 0x17
        /*001a*/ 	.short	(.L_1095 - .L_1094)
.L_1094:
        /*001c*/ 	.word	0x00000000
        /*0020*/ 	.short	0x000a
        /*0022*/ 	.short	0x00ac
        /*0024*/ 	.byte	0x00, 0xf0, 0x11, 0x00


	//----- nvinfo : EIATTR_KPARAM_INFO
	.align		4
.L_1095:
        /*0028*/ 	.byte	0x04, 0x17
        /*002a*/ 	.short	(.L_1097 - .L_1096)
.L_1096:
        /*002c*/ 	.word	0x00000000
        /*0030*/ 	.short	0x0009
        /*0032*/ 	.short	0x00a8
        /*0034*/ 	.byte	0x00, 0xf0, 0x11, 0x00


	//----- nvinfo : EIATTR_KPARAM_INFO
	.align		4
.L_1097:
        /*0038*/ 	.byte	0x04, 0x17
        /*003a*/ 	.short	(.L_1099 - .L_1098)
.L_1098:
        /*003c*/ 	.word	0x00000000
        /*0040*/ 	.short	0x0008
        /*0042*/ 	.short	0x00a4
        /*0044*/ 	.byte	0x00, 0xf0, 0x11, 0x00


	//----- nvinfo : EIATTR_KPARAM_INFO
	.align		4
.L_1099:
        /*0048*/ 	.byte	0x04, 0x17
        /*004a*/ 	.short	(.L_1101 - .L_1100)
.L_1100:
        /*004c*/ 	.word	0x00000000
        /*0050*/ 	.short	0x0007
        /*0052*/ 	.short	0x00a0
        /*0054*/ 	.byte	0x00, 0xf0, 0x11, 0x00


	//----- nvinfo : EIATTR_KPARAM_INFO
	.align		4
.L_1101:
        /*0058*/ 	.byte	0x04, 0x17
        /*005a*/ 	.short	(.L_1103 - .L_1102)
.L_1102:
        /*005c*/ 	.word	0x00000000
        /*0060*/ 	.short	0x0006
        /*0062*/ 	.short	0x009c
        /*0064*/ 	.byte	0x00, 0xf0, 0x11, 0x00


	//----- nvinfo : EIATTR_KPARAM_INFO
	.align		4
.L_1103:
        /*0068*/ 	.byte	0x04, 0x17
        /*006a*/ 	.short	(.L_1105 - .L_1104)
.L_1104:
        /*006c*/ 	.word	0x00000000
        /*0070*/ 	.short	0x0005
        /*0072*/ 	.short	0x0098
        /*0074*/ 	.byte	0x00, 0xf0, 0x11, 0x00


	//----- nvinfo : EIATTR_KPARAM_INFO
	.align		4
.L_1105:
        /*0078*/ 	.byte	0x04, 0x17
        /*007a*/ 	.short	(.L_1107 - .L_1106)
.L_1106:
        /*007c*/ 	.word	0x00000000
        /*0080*/ 	.short	0x0004
        /*0082*/ 	.short	0x0094
        /*0084*/ 	.byte	0x00, 0xf0, 0x11, 0x00


	//----- nvinfo : EIATTR_KPARAM_INFO
	.align		4
.L_1107:
        /*0088*/ 	.byte	0x04, 0x17
        /*008a*/ 	.short	(.L_1109 - .L_1108)
.L_1108:
        /*008c*/ 	.word	0x00000000
        /*0090*/ 	.short	0x0003
        /*0092*/ 	.short	0x0090
        /*0094*/ 	.byte	0x00, 0xf0, 0x11, 0x00


	//----- nvinfo : EIATTR_KPARAM_INFO
	.align		4
.L_1109:
        /*0098*/ 	.byte	0x04, 0x17
        /*009a*/ 	.short	(.L_1111 - .L_1110)
.L_1110:
        /*009c*/ 	.word	0x00000000
        /*00a0*/ 	.short	0x0002
        /*00a2*/ 	.short	0x0060
        /*00a4*/ 	.byte	0x00, 0xf0, 0xc1, 0x00


	//----- nvinfo : EIATTR_KPARAM_INFO
	.align		4
.L_1111:
        /*00a8*/ 	.byte	0x04, 0x17
        /*00aa*/ 	.short	(.L_1113 - .L_1112)
.L_1112:
        /*00ac*/ 	.word	0x00000000
        /*00b0*/ 	.short	0x0001
        /*00b2*/ 	.short	0x0030
        /*00b4*/ 	.byte	0x00, 0xf0, 0xc1, 0x00


	//----- nvinfo : EIATTR_KPARAM_INFO
	.align		4
.L_1113:
        /*00b8*/ 	.byte	0x04, 0x17
        /*00ba*/ 	.short	(.L_1115 - .L_1114)
.L_1114:
        /*00bc*/ 	.word	0x00000000
        /*00c0*/ 	.short	0x0000
        /*00c2*/ 	.short	0x0000
        /*00c4*/ 	.byte	0x00, 0xf0, 0xc1, 0x00


	//----- nvinfo : EIATTR_SPARSE_MMA_MASK
	.align		4
.L_1115:
        /*00c8*/ 	.byte	0x03, 0x50
        /*00ca*/ 	.short	0x0000


	//----- nvinfo : EIATTR_MAXREG_COUNT
	.align		4
        /*00cc*/ 	.byte	0x03, 0x1b
        /*00ce*/ 	.short	0x00ff


	//----- nvinfo : EIATTR_MERCURY_ISA_VERSION
	.align		4
        /*00d0*/ 	.byte	0x03, 0x5f
        /*00d2*/ 	.short	0x0101


	//----- nvinfo : EIATTR_VRC_CTA_INIT_COUNT
	.align		4
        /*00d4*/ 	.byte	0x02, 0x4a
	.zero		1
	.zero		1


	//----- nvinfo : EIATTR_EXIT_INSTR_OFFSETS
	.align		4
        /*00d8*/ 	.byte	0x04, 0x1c
        /*00da*/ 	.short	(.L_1117 - .L_1116)


	//   ....[0]....
.L_1116:
        /*00dc*/ 	.word	0x00000220


	//   ....[1]....
        /*00e0*/ 	.word	0x00002220


	//   ....[2]....
        /*00e4*/ 	.word	0x00002db0


	//   ....[3]....
        /*00e8*/ 	.word	0x00003c10


	//----- nvinfo : EIATTR_CRS_STACK_SIZE
	.align		4
.L_1117:
        /*00ec*/ 	.byte	0x04, 0x1e
        /*00ee*/ 	.short	(.L_1119 - .L_1118)
.L_1118:
        /*00f0*/ 	.word	0x00000000


	//----- nvinfo : EIATTR_CBANK_PARAM_SIZE
	.align		4
.L_1119:
        /*00f4*/ 	.byte	0x03, 0x19
        /*00f6*/ 	.short	0x00b4


	//----- nvinfo : EIATTR_PARAM_CBANK
	.align		4
        /*00f8*/ 	.byte	0x04, 0x0a
        /*00fa*/ 	.short	(.L_1121 - .L_1120)
	.align		4
.L_1120:
        /*00fc*/ 	.word	index@(.nv.constant0._ZN2at6native51_GLOBAL__N__11011a27_18_DepthwiseConv3d_cu_35e0c7b543conv_depthwise3d_cuda_backward_input_kernelIN3c104HalfEfLi3ELi3ELi3ELi1ELi1ELi1ELin1ELin1ELin1EEEvNS_27GenericPackedTensorAccessorIKT_Lm5ENS_16DefaultPtrTraitsEiEENS5_IS6_Lm5ES8_iEES9_iiiiiiiii)
        /*0100*/ 	.short	0x0380
        /*0102*/ 	.short	0x00b4


	//----- nvinfo : EIATTR_SW_WAR
	.align		4
.L_1121:
        /*0104*/ 	.byte	0x04, 0x36
        /*0106*/ 	.short	(.L_1123 - .L_1122)
.L_1122:
        /*0108*/ 	.word	0x00000008
.L_1123:


//--------------------- .nv.info._ZN2at6native51_GLOBAL__N__11011a27_18_DepthwiseConv3d_cu_35e0c7b543conv_depthwise3d_cuda_backward_input_kernelIN3c104HalfEfLi3ELi3ELi3ELi1ELi1ELi1ELi1ELi1ELi1EEEvNS_27GenericPackedTensorAccessorIKT_Lm5ENS_16DefaultPtrTraitsEiEENS5_IS6_Lm5ES8_iEES9_iiiiiiiii --------------------------
	.section	.nv.info._ZN2at6native51_GLOBAL__N__11011a27_18_DepthwiseConv3d_cu_35e0c7b543conv_depthwise3d_cuda_backward_input_kernelIN3c104HalfEfLi3ELi3ELi3ELi1ELi1ELi1ELi1ELi1ELi1EEEvNS_27GenericPackedTensorAccessorIKT_Lm5ENS_16DefaultPtrTraitsEiEENS5_IS6_Lm5ES8_iEES9_iiiiiiiii,"",@"SHT_CUDA_INFO"
	.sectionflags	@""
	.align	4


	//----- nvinfo : EIATTR_CUDA_API_VERSION
	.align		4
        /*0000*/ 	.byte	0x04, 0x37
        /*0002*/ 	.short	(.L_1125 - .L_1124)
.L_1124:
        /*0004*/ 	.word	0x00000082


	//----- nvinfo : EIATTR_KPARAM_INFO
	.align		4
.L_1125:
        /*0008*/ 	.byte	0x04, 0x17
        /*000a*/ 	.short	(.L_1127 - .L_1126)
.L_1126:
        /*000c*/ 	.word	0x00000000
        /*0010*/ 	.short	0x000b
        /*0012*/ 	.short	0x00b0
        /*0014*/ 	.byte	0x00, 0xf0, 0x11, 0x00


	//----- nvinfo : EIATTR_KPARAM_INFO
	.align		4
.L_1127:
        /*0018*/ 	.byte	0x04, 0x17
        /*001a*/ 	.short	(.L_1129 - .L_1128)
.L_1128:
        /*001c*/ 	.word	0x00000000
        /*0020*/ 	.short	0x000a
        /*0022*/ 	.short	0x00ac
        /*0024*/ 	.byte	0x00, 0xf0, 0x11, 0x00


	//----- nvinfo : EIATTR_KPARAM_INFO
	.align		4
.L_1129:
        /*0028*/ 	.byte	0x04, 0x17
        /*002a*/ 	.short	(.L_1131 - .L_1130)
.L_1130:
        /*002c*/ 	.word	0x00000000
        /*0030*/ 	.short	0x0009
        /*0032*/ 	.short	0x00a8
        /*0034*/ 	.byte	0x00, 0xf0, 0x11, 0x00


	//----- nvinfo : EIATTR_KPARAM_INFO
	.align		4
.L_1131:
        /*0038*/ 	.byte	0x04, 0x17
        /*003a*/ 	.short	(.L_1133 - .L_1132)
.L_1132:
        /*003c*/ 	.word	0x00000000
        /*0040*/ 	.short	0x0008
        /*0042*/ 	.short	0x00a4
        /*0044*/ 	.byte	0x00, 0xf0, 0x11, 0x00


	//----- nvinfo : EIATTR_KPARAM_INFO
	.align		4
.L_1133:
        /*0048*/ 	.byte	0x04, 0x17
        /*004a*/ 	.short	(.L_1135 - .L_1134)
.L_1134:
        /*004c*/ 	.word	0x00000000
        /*0050*/ 	.short	0x0007
        /*0052*/ 	.short	0x00a0
        /*0054*/ 	.byte	0x00, 0xf0, 0x11, 0x00


	//----- nvinfo : EIATTR_KPARAM_INFO
	.align		4
.L_1135:
        /*0058*/ 	.byte	0x04, 0x17
        /*005a*/ 	.short	(.L_1137 - .L_1136)
.L_1136:
        /*005c*/ 	.word	0x00000000
        /*0060*/ 	.short	0x0006
        /*0062*/ 	.short	0x009c
        /*0064*/ 	.byte	0x00, 0xf0, 0x11, 0x00


	//----- nvinfo : EIATTR_KPARAM_INFO
	.align		4
.L_1137:
        /*0068*/ 	.byte	0x04, 0x17
        /*006a*/ 	.short	(.L_1139 - .L_1138)
.L_1138:
        /*006c*/ 	.word	0x00000000
        /*0070*/ 	.short	0x0005
        /*0072*/ 	.short	0x0098
        /*0074*/ 	.byte	0x00, 0xf0, 0x11, 0x00


	//----- nvinfo : EIATTR_KPARAM_INFO
	.align		4
.L_1139:
        /*0078*/ 	.byte	0x04, 0x17
        /*007a*/ 	.short	(.L_1141 - .L_1140)
.L_1140:
        /*007c*/ 	.word	0x00000000
        /*0080*/ 	.short	0x0004
        /*0082*/ 	.short	0x0094
        /*0084*/ 	.byte	0x00, 0xf0, 0x11, 0x00


	//----- nvinfo : EIATTR_KPARAM_INFO
	.align		4
.L_1141:
        /*0088*/ 	.byte	0x04, 0x17
        /*008a*/ 	.short	(.L_1143 - .L_1142)
.L_1142:
        /*008c*/ 	.word	0x00000000
        /*0090*/ 	.short	0x0003
        /*0092*/ 	.short	0x0090
        /*0094*/ 	.byte	0x00, 0xf0, 0x11, 0x00


	//----- nvinfo : EIATTR_KPARAM_INFO
	.align		4
.L_1143:
        /*0098*/ 	.byte	0x04, 0x17
        /*009a*/ 	.short	(.L_1145 - .L_1144)
.L_1144:
        /*009c*/ 	.word	0x00000000
        /*00a0*/ 	.short	0x0002
        /*00a2*/ 	.short	0x0060
        /*00a4*/ 	.byte	0x00, 0xf0, 0xc1, 0x00


	//----- nvinfo : EIATTR_KPARAM_INFO
	.align		4
.L_1145:
        /*00a8*/ 	.byte	0x04, 0x17
        /*00aa*/ 	.short	(.L_1147 - .L_1146)
.L_1146:
        /*00ac*/ 	.word	0x00000000
        /*00b0*/ 	.short	0x0001
        /*00b2*/ 	.short	0x0030
        /*00b4*/ 	.byte	0x00, 0xf0, 0xc1, 0x00


	//----- nvinfo : EIATTR_KPARAM_INFO
	.align		4
.L_1147:
        /*00b8*/ 	.byte	0x04, 0x17
        /*00ba*/ 	.short	(.L_1149 - .L_1148)
.L_1148:
        /*00bc*/ 	.word	0x00000000
        /*00c0*/ 	.short	0x0000
        /*00c2*/ 	.short	0x0000
        /*00c4*/ 	.byte	0x00, 0xf0, 0xc1, 0x00


	//----- nvinfo : EIATTR_SPARSE_MMA_MASK
	.align		4
.L_1149:
        /*00c8*/ 	.byte	0x03, 0x50
        /*00ca*/ 	.short	0x0000


	//----- nvinfo : EIATTR_MAXREG_COUNT
	.align		4
        /*00cc*/ 	.byte	0x03, 0x1b
        /*00ce*/ 	.short	0x00ff


	//----- nvinfo : EIATTR_MERCURY_ISA_VERSION
	.align		4
        /*00d0*/ 	.byte	0x03, 0x5f
        /*00d2*/ 	.short	0x0101


	//----- nvinfo : EIATTR_VRC_CTA_INIT_COUNT
	.align		4
        /*00d4*/ 	.byte	0x02, 0x4a
	.zero		1
	.zero		1


	//----- nvinfo : EIATTR_EXIT_INSTR_OFFSETS
	.align		4
        /*00d8*/ 	.byte	0x04, 0x1c
        /*00da*/ 	.short	(.L_1151 - .L_1150)


	//   ....[0]....
.L_1150:
        /*00dc*/ 	.word	0x00000200


	//   ....[1]....
        /*00e0*/ 	.word	0x00001920


	//   ....[2]....
        /*00e4*/ 	.word	0x000024b0


	//   ....[3]....
        /*00e8*/ 	.word	0x00003300


	//----- nvinfo : EIATTR_CRS_STACK_SIZE
	.align		4
.L_1151:
        /*00ec*/ 	.byte	0x04, 0x1e
        /*00ee*/ 	.short	(.L_1153 - .L_1152)
.L_1152:
        /*00f0*/ 	.word	0x00000000


	//----- nvinfo : EIATTR_CBANK_PARAM_SIZE
	.align		4
.L_1153:
        /*00f4*/ 	.byte	0x03, 0x19
        /*00f6*/ 	.short	0x00b4


	//----- nvinfo : EIATTR_PARAM_CBANK
	.align		4
        /*00f8*/ 	.byte	0x04, 0x0a
        /*00fa*/ 	.short	(.L_1155 - .L_1154)
	.align		4
.L_1154:
        /*00fc*/ 	.word	index@(.nv.constant0._ZN2at6native51_GLOBAL__N__11011a27_18_DepthwiseConv3d_cu_35e0c7b543conv_depthwise3d_cuda_backward_input_kernelIN3c104HalfEfLi3ELi3ELi3ELi1ELi1ELi1ELi1ELi1ELi1EEEvNS_27GenericPackedTensorAccessorIKT_Lm5ENS_16DefaultPtrTraitsEiEENS5_IS6_Lm5ES8_iEES9_iiiiiiiii)
        /*0100*/ 	.short	0x0380
        /*0102*/ 	.short	0x00b4


	//----- nvinfo : EIATTR_SW_WAR
	.align		4
.L_1155:
        /*0104*/ 	.byte	0x04, 0x36
        /*0106*/ 	.short	(.L_1157 - .L_1156)
.L_1156:
        /*0108*/ 	.word	0x00000008
.L_1157:


//--------------------- .nv.info._ZN2at6native51_GLOBAL__N__11011a27_18_DepthwiseConv3d_cu_35e0c7b543conv_depthwise3d_cuda_backward_input_kernelIffLin1ELin1ELin1ELin1ELin1ELin1ELin1ELin1ELin1EEEvNS_27GenericPackedTensorAccessorIKT_Lm5ENS_16DefaultPtrTraitsEiEENS3_IS4_Lm5ES6_iEES7_iiiiiiiii --------------------------
	.section	.nv.info._ZN2at6native51_GLOBAL__N__11011a27_18_DepthwiseConv3d_cu_35e0c7b543conv_depthwise3d_cuda_backward_input_kernelIffLin1ELin1ELin1ELin1ELin1ELin1ELin1ELin1ELin1EEEvNS_27GenericPackedTensorAccessorIKT_Lm5ENS_16DefaultPtrTraitsEiEENS3_IS4_Lm5ES6_iEES7_iiiiiiiii,"",@"SHT_CUDA_INFO"
	.sectionflags	@""
	.align	4


	//----- nvinfo : EIATTR_CUDA_API_VERSION
	.align		4
        /*0000*/ 	.byte	0x04, 0x37
        /*0002*/ 	.short	(.L_1159 - .L_1158)
.L_1158:
        /*0004*/ 	.word	0x00000082


	//----- nvinfo : EIATTR_KPARAM_INFO
	.align		4
.L_1159:
        /*0008*/ 	.byte	0x04, 0x17
        /*000a*/ 	.short	(.L_1161 - .L_1160)
.L_1160:
        /*000c*/ 	.word	0x00000000
        /*0010*/ 	.short	0x000b
        /*0012*/ 	.short	0x00b0
        /*0014*/ 	.byte	0x00, 0xf0, 0x11, 0x00


	//----- nvinfo : EIATTR_KPARAM_INFO
	.align		4
.L_1161:
        /*0018*/ 	.byte	0x04, 0x17
        /*001a*/ 	.short	(.L_1163 - .L_1162)
.L_1162:
        /*001c*/ 	.word	0x00000000
        /*0020*/ 	.short	0x000a
        /*0022*/ 	.short	0x00ac
        /*0024*/ 	.byte	0x00, 0xf0, 0x11, 0x00


	//----- nvinfo : EIATTR_KPARAM_INFO
	.align		4
.L_1163:
        /*0028*/ 	.byte	0x04, 0x17
        /*002a*/ 	.short	(.L_1165 - .L_1164)
.L_1164:
        /*002c*/ 	.word	0x00000000
        /*0030*/ 	.short	0x0009
        /*0032*/ 	.short	0x00a8
        /*0034*/ 	.byte	0x00, 0xf0, 0x11, 0x00


	//----- nvinfo : EIATTR_KPARAM_INFO
	.align		4
.L_1165:
        /*0038*/ 	.byte	0x04, 0x17
        /*003a*/ 	.short	(.L_1167 - .L_1166)
.L_1166:
        /*003c*/ 	.word	0x00000000
        /*0040*/ 	.short	0x0008
        /*0042*/ 	.short	0x00a4
        /*0044*/ 	.byte	0x00, 0xf0, 0x11, 0x00


	//----- nvinfo : EIATTR_KPARAM_INFO
	.align		4
.L_1167:
        /*0048*/ 	.byte	0x04, 0x17
        /*004a*/ 	.short	(.L_1169 - .L_1168)
.L_1168:
        /*004c*/ 	.word	0x00000000
        /*0050*/ 	.short	0x0007
        /*0052*/ 	.short	0x00a0
        /*0054*/ 	.byte	0x00, 0xf0, 0x11, 0x00


	//----- nvinfo : EIATTR_KPARAM_INFO
	.align		4
.L_1169:
        /*0058*/ 	.byte	0x04, 0x17
        /*005a*/ 	.short	(.L_1171 - .L_1170)
.L_1170:
        /*005c*/ 	.word	0x00000000
        /*0060*/ 	.short	0x0006
        /*0062*/ 	.short	0x009c
        /*0064*/ 	.byte	0x00, 0xf0, 0x11, 0x00


	//----- nvinfo : EIATTR_KPARAM_INFO
	.align		4
.L_1171:
        /*0068*/ 	.byte	0x04, 0x17
        /*006a*/ 	.short	(.L_1173 - .L_1172)
.L_1172:
        /*006c*/ 	.word	0x00000000
        /*0070*/ 	.short	0x0005
        /*0072*/ 	.short	0x0098
        /*0074*/ 	.byte	0x00, 0xf0, 0x11, 0x00


	//----- nvinfo : EIATTR_KPARAM_INFO
	.align		4
.L_1173:
        /*0078*/ 	.byte	0x04, 0x17
        /*007a*/ 	.short	(.L_1175 - .L_1174)
.L_1174:
        /*007c*/ 	.word	0x00000000
        /*0080*/ 	.short	0x0004
        /*0082*/ 	.short	0x0094
        /*0084*/ 	.byte	0x00, 0xf0, 0x11, 0x00


	//----- nvinfo : EIATTR_KPARAM_INFO
	.align		4
.L_1175:
        /*0088*/ 	.byte	0x04, 0x17
        /*008a*/ 	.short	(.L_1177 - .L_1176)
.L_1176:
        /*008c*/ 	.word	0x00000000
        /*0090*/ 	.short	0x0003
        /*0092*/ 	.short	0x0090
        /*0094*/ 	.byte	0x00, 0xf0, 0x11, 0x00


	//----- nvinfo : EIATTR_KPARAM_INFO
	.align		4
.L_1177:
        /*0098*/ 	.byte	0x04, 0x17
        /*009a*/ 	.short	(.L_1179 - .L_1178)
.L_1178:
        /*009c*/ 	.word	0x00000000
        /*00a0*/ 	.short	0x0002
        /*00a2*/ 	.short	0x0060
        /*00a4*/ 	.byte	0x00, 0xf0, 0xc1, 0x00


	//----- nvinfo : EIATTR_KPARAM_INFO
	.align		4
.L_1179:
        /*00a8*/ 	.byte	0x04, 0x17
        /*00aa*/ 	.short	(.L_1181 - .L_1180)
.L_1180:
        /*00ac*/ 	.word	0x00000000
        /*00b0*/ 	.short	0x0001
        /*00b2*/ 	.short	0x0030
        /*00b4*/ 	.byte	0x00, 0xf0, 0xc1, 0x00


	//----- nvinfo : EIATTR_KPARAM_INFO
	.align		4
.L_1181:
        /*00b8*/ 	.byte	0x04, 0x17
        /*00ba*/ 	.short	(.L_1183 - .L_1182)
.L_1182:
        /*00bc*/ 	.word	0x00000000
        /*00c0*/ 	.short	0x0000
        /*00c2*/ 	.short	0x0000
        /*00c4*/ 	.byte	0x00, 0xf0, 0xc1, 0x00


	//----- nvinfo : EIATTR_SPARSE_MMA_MASK
	.align		4
.L_1183:
        /*00c8*/ 	.byte	0x03, 0x50
        /*00ca*/ 	.short	0x0000


	//----- nvinfo : EIATTR_MAXREG_COUNT
	.align		4
        /*00cc*/ 	.byte	0x03, 0x1b
        /*00ce*/ 	.short	0x00ff


	//----- nvinfo : EIATTR_MERCURY_ISA_VERSION
	.align		4
        /*00d0*/ 	.byte	0x03, 0x5f
        /*00d2*/ 	.short	0x0101


	//----- nvinfo : EIATTR_VRC_CTA_INIT_COUNT
	.align		4
        /*00d4*/ 	.byte	0x02, 0x4a
	.zero		1
	.zero		1


	//----- nvinfo : EIATTR_EXIT_INSTR_OFFSETS
	.align		4
        /*00d8*/ 	.byte	0x04, 0x1c
        /*00da*/ 	.short	(.L_1185 - .L_1184)


	//   ....[0]....
.L_1184:
        /*00dc*/ 	.word	0x00000230


	//   ....[1]....
        /*00e0*/ 	.word	0x00002700


	//   ....[2]....
        /*00e4*/ 	.word	0x000032b0


	//   ....[3]....
        /*00e8*/ 	.word	0x00004120


	//   ....[4]....
        /*00ec*/ 	.word	0x00004ce0


	//   ....[5]....
        /*00f0*/ 	.word	0x00005b50


	//   ....[6]....
        /*00f4*/ 	.word	0x00006710


	//   ....[7]....
        /*00f8*/ 	.word	0x00007580


	//   ....[8]....
        /*00fc*/ 	.word	0x00008140


	//   ....[9]....
        /*0100*/ 	.word	0x00008fb0


	//----- nvinfo : EIATTR_CRS_STACK_SIZE
	.align		4
.L_1185:
        /*0104*/ 	.byte	0x04, 0x1e
        /*0106*/ 	.short	(.L_1187 - .L_1186)
.L_1186:
        /*0108*/ 	.word	0x00000000


	//----- nvinfo : EIATTR_CBANK_PARAM_SIZE
	.align		4
.L_1187:
        /*010c*/ 	.byte	0x03, 0x19
        /*010e*/ 	.short	0x00b4


	//----- nvinfo : EIATTR_PARAM_CBANK
	.align		4
        /*0110*/ 	.byte	0x04, 0x0a
        /*0112*/ 	.short	(.L_1189 - .L_1188)
	.align		4
.L_1188:
        /*0114*/ 	.word	index@(.nv.constant0._ZN2at6native51_GLOBAL__N__11011a27_18_DepthwiseConv3d_cu_35e0c7b543conv_depthwise3d_cuda_backward_input_kernelIffLin1ELin1ELin1ELin1ELin1ELin1ELin1ELin1ELin1EEEvNS_27GenericPackedTensorAccessorIKT_Lm5ENS_16DefaultPtrTraitsEiEENS3_IS4_Lm5ES6_iEES7_iiiiiiiii)
        /*0118*/ 	.short	0x0380
        /*011a*/ 	.short	0x00b4


	//----- nvinfo : EIATTR_SW_WAR
	.align		4
.L_1189:
        /*011c*/ 	.byte	0x04, 0x36
        /*011e*/ 	.short	(.L_1191 - .L_1190)
.L_1190:
        /*0120*/ 	.word	0x00000008
.L_1191:


//--------------------- .nv.info._ZN2at6native51_GLOBAL__N__11011a27_18_DepthwiseConv3d_cu_35e0c7b543conv_depthwise3d_cuda_backward_input_kernelIffLi3ELi3ELi3ELin1ELin1ELin1ELin1ELin1ELin1EEEvNS_27GenericPackedTensorAccessorIKT_Lm5ENS_16DefaultPtrTraitsEiEENS3_IS4_Lm5ES6_iEES7_iiiiiiiii --------------------------
	.section	.nv.info._ZN2at6native51_GLOBAL__N__11011a27_18_DepthwiseConv3d_cu_35e0c7b543conv_depthwise3d_cuda_backward_input_kernelIffLi3ELi3ELi3ELin1ELin1ELin1ELin1ELin1ELin1EEEvNS_27GenericPackedTensorAccessorIKT_Lm5ENS_16DefaultPtrTraitsEiEENS3_IS4_Lm5ES6_iEES7_iiiiiiiii,"",@"SHT_CUDA_INFO"
	.sectionflags	@""
	.align	4


	//----- nvinfo : EIATTR_CUDA_API_VERSION
	.align		4
        /*0000*/ 	.byte	0x04, 0x37
        /*0002*/ 	.short	(.L_1193 - .L_1192)
.L_1192:
        /*0004*/ 	.word	0x00000082


	//----- nvinfo : EIATTR_KPARAM_INFO
	.align		4
.L_1193:
        /*0008*/ 	.byte	0x04, 0x17
        /*000a*/ 	.short	(.L_1195 - .L_1194)
.L_1194:
        /*000c*/ 	.word	0x00000000
        /*0010*/ 	.short	0x000b
        /*0012*/ 	.short	0x00b0
        /*0014*/ 	.byte	0x00, 0xf0, 0x11, 0x00


	//----- nvinfo : EIATTR_KPARAM_INFO
	.align		4
.L_1195:
        /*0018*/ 	.byte	0x04, 0x17
        /*001a*/ 	.short	(.L_1197 - .L_1196)
.L_1196:
        /*001c*/ 	.word	0x00000000
        /*0020*/ 	.short	0x000a
        /*0022*/ 	.short	0x00ac
        /*0024*/ 	.byte	0x00, 0xf0, 0x11, 0x00


	//----- nvinfo : EIATTR_KPARAM_INFO
	.align		4
.L_1197:
        /*0028*/ 	.byte	0x04, 0x17
        /*002a*/ 	.short	(.L_1199 - .L_1198)
.L_1198:
        /*002c*/ 	.word	0x00000000
        /*0030*/ 	.short	0x0009
        /*0032*/ 	.short	0x00a8
        /*0034*/ 	.byte	0x00, 0xf0, 0x11, 0x00


	//----- nvinfo : EIATTR_KPARAM_INFO
	.align		4
.L_1199:
        /*0038*/ 	.byte	0x04, 0x17
        /*003a*/ 	.short	(.L_1201 - .L_1200)
.L_1200:
        /*003c*/ 	.word	0x00000000
        /*0040*/ 	.short	0x0008
        /*0042*/ 	.short	0x00a4
        /*0044*/ 	.byte	0x00, 0xf0, 0x11, 0x00


	//----- nvinfo : EIATTR_KPARAM_INFO
	.align		4
.L_1201:
        /*0048*/ 	.byte	0x04, 0x17
        /*004a*/ 	.short	(.L_1203 - .L_1202)
.L_1202:
        /*004c*/ 	.word	0x00000000
        /*0050*/ 	.short	0x0007
        /*0052*/ 	.short	0x00a0
        /*0054*/ 	.byte	0x00, 0xf0, 0x11, 0x00


	//----- nvinfo : EIATTR_KPARAM_INFO
	.align		4
.L_1203:
        /*0058*/ 	.byte	0x04, 0x17
        /*005a*/ 	.short	(.L_1205 - .L_1204)
.L_1204:
        /*005c*/ 	.word	0x00000000
        /*0060*/ 	.short	0x0006
        /*0062*/ 	.short	0x009c
        /*0064*/ 	.byte	0x00, 0xf0, 0x11, 0x00


	//----- nvinfo : EIATTR_KPARAM_INFO
	.align		4
.L_1205:
        /*0068*/ 	.byte	0x04, 0x17
        /*006a*/ 	.short	(.L_1207 - .L_1206)
.L_1206:
        /*006c*/ 	.word	0x00000000
        /*0070*/ 	.short	0x0005
        /*0072*/ 	.short	0x0098
        /*0074*/ 	.byte	0x00, 0xf0, 0x11, 0x00


	//----- nvinfo : EIATTR_KPARAM_INFO
	.align		4
.L_1207:
        /*0078*/ 	.byte	0x04, 0x17
        /*007a*/ 	.short	(.L_1209 - .L_1208)
.L_1208:
        /*007c*/ 	.word	0x00000000
        /*0080*/ 	.short	0x0004
        /*0082*/ 	.short	0x0094
        /*0084*/ 	.byte	0x00, 0xf0, 0x11, 0x00


	//----- nvinfo : EIATTR_KPARAM_INFO
	.align		4
.L_1209:
        /*0088*/ 	.byte	0x04, 0x17
        /*008a*/ 	.short	(.L_1211 - .L_1210)
.L_1210:
        /*008c*/ 	.word	0x00000000
        /*0090*/ 	.short	0x0003
        /*0092*/ 	.short	0x0090
        /*0094*/ 	.byte	0x00, 0xf0, 0x11, 0x00


	//----- nvinfo : EIATTR_KPARAM_INFO
	.align		4
.L_1211:
        /*0098*/ 	.byte	0x04, 0x17
        /*009a*/ 	.short	(.L_1213 - .L_1212)
.L_1212:
        /*009c*/ 	.word	0x00000000
        /*00a0*/ 	.short	0x0002
        /*00a2*/ 	.short	0x0060
        /*00a4*/ 	.byte	0x00, 0xf0, 0xc1, 0x00


	//----- nvinfo : EIATTR_KPARAM_INFO
	.align		4
.L_1213:
        /*00a8*/ 	.byte	0x04, 0x17
        /*00aa*/ 	.short	(.L_1215 - .L_1214)
.L_1214:
        /*00ac*/ 	.word	0x00000000
        /*00b0*/ 	.short	0x0001
        /*00b2*/ 	.short	0x0030
        /*00b4*/ 	.byte	0x00, 0xf0, 0xc1, 0x00


	//----- nvinfo : EIATTR_KPARAM_INFO
	.align		4
.L_1215:
        /*00b8*/ 	.byte	0x04, 0x17
        /*00ba*/ 	.short	(.L_1217 - .L_1216)
.L_1216:
        /*00bc*/ 	.word	0x00000000
        /*00c0*/ 	.short	0x0000
        /*00c2*/ 	.short	0x0000
        /*00c4*/ 	.byte	0x00, 0xf0, 0xc1, 0x00


	//----- nvinfo : EIATTR_SPARSE_MMA_MASK
	.align		4
.L_1217:
        /*00c8*/ 	.byte	0x03, 0x50
        /*00ca*/ 	.short	0x0000


	//----- nvinfo : EIATTR_MAXREG_COUNT
	.align		4
        /*00cc*/ 	.byte	0x03, 0x1b
        /*00ce*/ 	.short	0x00ff


	//----- nvinfo : EIATTR_MERCURY_ISA_VERSION
	.align		4
        /*00d0*/ 	.byte	0x03, 0x5f
        /*00d2*/ 	.short	0x0101


	//----- nvinfo : EIATTR_VRC_CTA_INIT_COUNT
	.align		4
        /*00d4*/ 	.byte	0x02, 0x4a
	.zero		1
	.zero		1


	//----- nvinfo : EIATTR_EXIT_INSTR_OFFSETS
	.align		4
        /*00d8*/ 	.byte	0x04, 0x1c
        /*00da*/ 	.short	(.L_1219 - .L_1218)


	//   ....[0]....
.L_1218:
        /*00dc*/ 	.word	0x00000200


	//   ....[1]....
        /*00e0*/ 	.word	0x000021d0


	//   ....[2]....
        /*00e4*/ 	.word	0x00002d70


	//   ....[3]....
        /*00e8*/ 	.word	0x00003bc0


	//----- nvinfo : EIATTR_CRS_STACK_SIZE
	.align		4
.L_1219:
        /*00ec*/ 	.byte	0x04, 0x1e
        /*00ee*/ 	.short	(.L_1221 - .L_1220)
.L_1220:
        /*00f0*/ 	.word	0x00000000


	//----- nvinfo : EIATTR_CBANK_PARAM_SIZE
	.align		4
.L_1221:
        /*00f4*/ 	.byte	0x03, 0x19
        /*00f6*/ 	.short	0x00b4


	//----- nvinfo : EIATTR_PARAM_CBANK
	.align		4
        /*00f8*/ 	.byte	0x04, 0x0a
        /*00fa*/ 	.short	(.L_1223 - .L_1222)
	.align		4
.L_1222:
        /*00fc*/ 	.word	index@(.nv.constant0._ZN2at6native51_GLOBAL__N__11011a27_18_DepthwiseConv3d_cu_35e0c7b543conv_depthwise3d_cuda_backward_input_kernelIffLi3ELi3ELi3ELin1ELin1ELin1ELin1ELin1ELin1EEEvNS_27GenericPackedTensorAccessorIKT_Lm5ENS_16DefaultPtrTraitsEiEENS3_IS4_Lm5ES6_iEES7_iiiiiiiii)
        /*0100*/ 	.short	0x0380
        /*0102*/ 	.short	0x00b4


	//----- nvinfo : EIATTR_SW_WAR
	.align		4
.L_1223:
        /*0104*/ 	.byte	0x04, 0x36
        /*0106*/ 	.short	(.L_1225 - .L_1224)
.L_1224:
        /*0108*/ 	.word	0x00000008
.L_1225:


//--------------------- .nv.info._ZN2at6native51_GLOBAL__N__11011a27_18_DepthwiseConv3d_cu_35e0c7b543conv_depthwise3d_cuda_backward_input_kernelIffLi3ELi3ELi3ELin1ELin1ELin1ELi1ELi1ELi1EEEvNS_27GenericPackedTensorAccessorIKT_Lm5ENS_16DefaultPtrTraitsEiEENS3_IS4_Lm5ES6_iEES7_iiiiiiiii --------------------------
	.section	.nv.info._ZN2at6native51_GLOBAL__N__11011a27_18_DepthwiseConv3d_cu_35e0c7b543conv_depthwise3d_cuda_backward_input_kernelIffLi3ELi3ELi3ELin1ELin1ELin1ELi1ELi1ELi1EEEvNS_27GenericPackedTensorAccessorIKT_Lm5ENS_16DefaultPtrTraitsEiEENS3_IS4_Lm5ES6_iEES7_iiiiiiiii,"",@"SHT_CUDA_INFO"
	.sectionflags	@""
	.align	4


	//----- nvinfo : EIATTR_CUDA_API_VERSION
	.align		4
        /*0000*/ 	.byte	0x04, 0x37
        /*0002*/ 	.short	(.L_1227 - .L_1226)
.L_1226:
        /*0004*/ 	.word	0x00000082


	//----- nvinfo : EIATTR_KPARAM_INFO
	.align		4
.L_1227:
        /*0008*/ 	.byte	0x04, 0x17
        /*000a*/ 	.short	(.L_1229 - .L_1228)
.L_1228:
        /*000c*/ 	.word	0x00000000
        /*0010*/ 	.short	0x000b
        /*0012*/ 	.short	0x00b0
        /*0014*/ 	.byte	0x00, 0xf0, 0x11, 0x00


	//----- nvinfo : EIATTR_KPARAM_INFO
	.align		4
.L_1229:
        /*0018*/ 	.byte	0x04, 0x17
        /*001a*/ 	.short	(.L_1231 - .L_1230)
.L_1230:
        /*001c*/ 	.word	0x00000000
        /*0020*/ 	.short	0x000a
        /*0022*/ 	.short	0x00ac
        /*0024*/ 	.byte	0x00, 0xf0, 0x11, 0x00


	//----- nvinfo : EIATTR_KPARAM_INFO
	.align		4
.L_1231:
        /*0028*/ 	.byte	0x04, 0x17
        /*002a*/ 	.short	(.L_1233 - .L_1232)
.L_1232:
        /*002c*/ 	.word	0x00000000
        /*0030*/ 	.short	0x0009
        /*0032*/ 	.short	0x00a8
        /*0034*/ 	.byte	0x00, 0xf0, 0x11, 0x00


	//----- nvinfo : EIATTR_KPARAM_INFO
	.align		4
.L_1233:
        /*0038*/ 	.byte	0x04, 0x17
        /*003a*/ 	.short	(.L_1235 - .L_1234)
.L_1234:
        /*003c*/ 	.word	0x00000000
        /*0040*/ 	.short	0x0008
        /*0042*/ 	.short	0x00a4
        /*0044*/ 	.byte	0x00, 0xf0, 0x11, 0x00


	//----- nvinfo : EIATTR_KPARAM_INFO
	.align		4
.L_1235:
        /*0048*/ 	.byte	0x04, 0x17
        /*004a*/ 	.short	(.L_1237 - .L_1236)
.L_1236:
        /*004c*/ 	.word	0x00000000
        /*0050*/ 	.short	0x0007
        /*0052*/ 	.short	0x00a0
        /*0054*/ 	.byte	0x00, 0xf0, 0x11, 0x00


	//----- nvinfo : EIATTR_KPARAM_INFO
	.align		4
.L_1237:
        /*0058*/ 	.byte	0x04, 0x17
        /*005a*/ 	.short	(.L_1239 - .L_1238)
.L_1238:
        /*005c*/ 	.word	0x00000000
        /*0060*/ 	.short	0x0006
        /*0062*/ 	.short	0x009c
        /*0064*/ 	.byte	0x00, 0xf0, 0x11, 0x00


	//----- nvinfo : EIATTR_KPARAM_INFO
	.align		4
.L_1239:
        /*0068*/ 	.byte	0x04, 0x17
        /*006a*/ 	.short	(.L_1241 - .L_1240)
.L_1240:
        /*006c*/ 	.word	0x00000000
        /*0070*/ 	.short	0x0005
        /*0072*/ 	.short	0x0098
        /*0074*/ 	.byte	0x00, 0xf0, 0x11, 0x00


	//----- nvinfo : EIATTR_KPARAM_INFO
	.align		4
.L_1241:
        /*0078*/ 	.byte	0x04, 0x17
        /*007a*/ 	.short	(.L_1243 - .L_1242)
.L_1242:
        /*007c*/ 	.word	0x00000000
        /*0080*/ 	.short	0x0004
        /*0082*/ 	.short	0x0094
        /*0084*/ 	.byte	0x00, 0xf0, 0x11, 0x00


	//----- nvinfo : EIATTR_KPARAM_INFO
	.align		4
.L_1243:
        /*0088*/ 	.byte	0x04, 0x17
        /*008a*/ 	.short	(.L_1245 - .L_1244)
.L_1244:
        /*008c*/ 	.word	0x00000000
        /*0090*/ 	.short	0x0003
        /*0092*/ 	.short	0x0090
        /*0094*/ 	.byte	0x00, 0xf0, 0x11, 0x00


	//----- nvinfo : EIATTR_KPARAM_INFO
	.align		4
.L_1245:
        /*0098*/ 	.byte	0x04, 0x17
        /*009a*/ 	.short	(.L_1247 - .L_1246)
.L_1246:
        /*009c*/ 	.word	0x00000000
        /*00a0*/ 	.short	0x0002
        /*00a2*/ 	.short	0x0060
        /*00a4*/ 	.byte	0x00, 0xf0, 0xc1, 0x00


	//----- nvinfo : EIATTR_KPARAM_INFO
	.align		4
.L_1247:
        /*00a8*/ 	.byte	0x04, 0x17
        /*00aa*/ 	.short	(.L_1249 - .L_1248)
.L_1248:
        /*00ac*/ 	.word	0x00000000
        /*00b0*/ 	.short	0x0001
        /*00b2*/ 	.short	0x0030
        /*00b4*/ 	.byte	0x00, 0xf0, 0xc1, 0x00


	//----- nvinfo : EIATTR_KPARAM_INFO
	.align		4
.L_1249:
        /*00b8*/ 	.byte	0x04, 0x17
        /*00ba*/ 	.short	(.L_1251 - .L_1250)
.L_1250:
        /*00bc*/ 	.word	0x00000000
        /*00c0*/ 	.short	0x0000
        /*00c2*/ 	.short	0x0000
        /*00c4*/ 	.byte	0x00, 0xf0, 0xc1, 0x00


	//----- nvinfo : EIATTR_SPARSE_MMA_MASK
	.align		4
.L_1251:
        /*00c8*/ 	.byte	0x03, 0x50
        /*00ca*/ 	.short	0x0000


	//----- nvinfo : EIATTR_MAXREG_COUNT
	.align		4
        /*00cc*/ 	.byte	0x03, 0x1b
        /*00ce*/ 	.short	0x00ff


	//----- nvinfo : EIATTR_MERCURY_ISA_VERSION
	.align		4
        /*00d0*/ 	.byte	0x03, 0x5f
        /*00d2*/ 	.short	0x0101


	//----- nvinfo : EIATTR_VRC_CTA_INIT_COUNT
	.align		4
        /*00d4*/ 	.byte	0x02, 0x4a
	.zero		1
	.zero		1


	//----- nvinfo : EIATTR_EXIT_INSTR_OFFSETS
	.align		4
        /*00d8*/ 	.byte	0x04, 0x1c
        /*00da*/ 	.short	(.L_1253 - .L_1252)


	//   ....[0]....
.L_1252:
        /*00dc*/ 	.word	0x00000230


	//   ....[1]....
        /*00e0*/ 	.word	0x00001970


	//   ....[2]....
        /*00e4*/ 	.word	0x00002500


	//   ....[3]....
        /*00e8*/ 	.word	0x00003340


	//----- nvinfo : EIATTR_CRS_STACK_SIZE
	.align		4
.L_1253:
        /*00ec*/ 	.byte	0x04, 0x1e
        /*00ee*/ 	.short	(.L_1255 - .L_1254)
.L_1254:
        /*00f0*/ 	.word	0x00000000


	//----- nvinfo : EIATTR_CBANK_PARAM_SIZE
	.align		4
.L_1255:
        /*00f4*/ 	.byte	0x03, 0x19
        /*00f6*/ 	.short	0x00b4


	//----- nvinfo : EIATTR_PARAM_CBANK
	.align		4
        /*00f8*/ 	.byte	0x04, 0x0a
        /*00fa*/ 	.short	(.L_1257 - .L_1256)
	.align		4
.L_1256:
        /*00fc*/ 	.word	index@(.nv.constant0._ZN2at6native51_GLOBAL__N__11011a27_18_DepthwiseConv3d_cu_35e0c7b543conv_depthwise3d_cuda_backward_input_kernelIffLi3ELi3ELi3ELin1ELin1ELin1ELi1ELi1ELi1EEEvNS_27GenericPackedTensorAccessorIKT_Lm5ENS_16DefaultPtrTraitsEiEENS3_IS4_Lm5ES6_iEES7_iiiiiiiii)
        /*0100*/ 	.short	0x0380
        /*0102*/ 	.short	0x00b4


	//----- nvinfo : EIATTR_SW_WAR
	.align		4
.L_1257:
        /*0104*/ 	.byte	0x04, 0x36
        /*0106*/ 	.short	(.L_1259 - .L_1258)
.L_1258:
        /*0108*/ 	.word	0x00000008
.L_1259:


//--------------------- .nv.info._ZN2at6native51_GLOBAL__N__11011a27_18_DepthwiseConv3d_cu_35e0c7b543conv_depthwise3d_cuda_backward_input_kernelIffLi3ELi3ELi3ELi1ELi1ELi1ELin1ELin1ELin1EEEvNS_27GenericPackedTensorAccessorIKT_Lm5ENS_16DefaultPtrTraitsEiEENS3_IS4_Lm5ES6_iEES7_iiiiiiiii --------------------------
	.section	.nv.info._ZN2at6native51_GLOBAL__N__11011a27_18_DepthwiseConv3d_cu_35e0c7b543conv_depthwise3d_cuda_backward_input_kernelIffLi3ELi3ELi3ELi1ELi1ELi1ELin1ELin1ELin1EEEvNS_27GenericPackedTensorAccessorIKT_Lm5ENS_16DefaultPtrTraitsEiEENS3_IS4_Lm5ES6_iEES7_iiiiiiiii,"",@"SHT_CUDA_INFO"
	.sectionflags	@""
	.align	4


	//----- nvinfo : EIATTR_CUDA_API_VERSION
	.align		4
        /*0000*/ 	.byte	0x04, 0x37
        /*0002*/ 	.short	(.L_1261 - .L_1260)
.L_1260:
        /*0004*/ 	.word	0x00000082


	//----- nvinfo : EIATTR_KPARAM_INFO
	.align		4
.L_1261:
        /*0008*/ 	.byte	0x04, 0x17
        /*000a*/ 	.short	(.L_1263 - .L_1262)
.L_1262:
        /*000c*/ 	.word	0x00000000
        /*0010*/ 	.short	0x000b
        /*0012*/ 	.short	0x00b0
        /*0014*/ 	.byte	0x00, 0xf0, 0x11, 0x00


	//----- nvinfo : EIATTR_KPARAM_INFO
	.align		4
.L_1263:
        /*0018*/ 	.byte	0x04, 0x17
        /*001a*/ 	.short	(.L_1265 - .L_1264)
.L_1264:
        /*001c*/ 	.word	0x00000000
        /*0020*/ 	.short	0x000a
        /*0022*/ 	.short	0x00ac
        /*0024*/ 	.byte	0x00, 0xf0, 0x11, 0x00


	//----- nvinfo : EIATTR_KPARAM_INFO
	.align		4
.L_1265:
        /*0028*/ 	.byte	0x04, 0x17
        /*002a*/ 	.short	(.L_1267 - .L_1266)
.L_1266:
        /*002c*/ 	.word	0x00000000
        /*0030*/ 	.short	0x0009
        /*0032*/ 	.short	0x00a8
        /*0034*/ 	.byte	0x00, 0xf0, 0x11, 0x00


	//----- nvinfo : EIATTR_KPARAM_INFO
	.align		4
.L_1267:
        /*0038*/ 	.byte	0x04, 0x17
        /*003a*/ 	.short	(.L_1269 - .L_1268)
.L_1268:
        /*003c*/ 	.word	0x00000000
        /*0040*/ 	.short	0x0008
        /*0042*/ 	.short	0x00a4
        /*0044*/ 	.byte	0x00, 0xf0, 0x11, 0x00


	//----- nvinfo : EIATTR_KPARAM_INFO
	.align		4
.L_1269:
        /*0048*/ 	.byte	0x04, 0x17
        /*004a*/ 	.short	(.L_1271 - .L_1270)
.L_1270:
        /*004c*/ 	.word	0x00000000
        /*0050*/ 	.short	0x0007
        /*0052*/ 	.short	0x00a0
        /*0054*/ 	.byte	0x00, 0xf0, 0x11, 0x00


	//----- nvinfo : EIATTR_KPARAM_INFO
	.align		4
.L_1271:
        /*0058*/ 	.byte	0x04, 0x17
        /*005a*/ 	.short	(.L_1273 - .L_1272)
.L_1272:
        /*005c*/ 	.word	0x00000000
        /*0060*/ 	.short	0x0006
        /*0062*/ 	.short	0x009c
        /*0064*/ 	.byte	0x00, 0xf0, 0x11, 0x00


	//----- nvinfo : EIATTR_KPARAM_INFO
	.align		4
.L_1273:
        /*0068*/ 	.byte	0x04, 0x17
        /*006a*/ 	.short	(.L_1275 - .L_1274)
.L_1274:
        /*006c*/ 	.word	0x00000000
        /*0070*/ 	.short	0x0005
        /*0072*/ 	.short	0x0098
        /*0074*/ 	.byte	0x00, 0xf0, 0x11, 0x00


	//----- nvinfo : EIATTR_KPARAM_INFO
	.align		4
.L_1275:
        /*0078*/ 	.byte	0x04, 0x17
        /*007a*/ 	.short	(.L_1277 - .L_1276)
.L_1276:
        /*007c*/ 	.word	0x00000000
        /*0080*/ 	.short	0x0004
        /*0082*/ 	.short	0x0094
        /*0084*/ 	.byte	0x00, 0xf0, 0x11, 0x00


	//----- nvinfo : EIATTR_KPARAM_INFO
	.align		4
.L_1277:
        /*0088*/ 	.byte	0x04, 0x17
        /*008a*/ 	.short	(.L_1279 - .L_1278)
.L_1278:
        /*008c*/ 	.word	0x00000000
        /*0090*/ 	.short	0x0003
        /*0092*/ 	.short	0x0090
        /*0094*/ 	.byte	0x00, 0xf0, 0x11, 0x00


	//----- nvinfo : EIATTR_KPARAM_INFO
	.align		4
.L_1279:
        /*0098*/ 	.byte	0x04, 0x17
        /*009a*/ 	.short	(.L_1281 - .L_1280)
.L_1280:
        /*009c*/ 	.word	0x00000000
        /*00a0*/ 	.short	0x0002
        /*00a2*/ 	.short	0x0060
        /*00a4*/ 	.byte	0x00, 0xf0, 0xc1, 0x00


	//----- nvinfo : EIATTR_KPARAM_INFO
	.align		4
.L_1281:
        /*00a8*/ 	.byte	0x04, 0x17
        /*00aa*/ 	.short	(.L_1283 - .L_1282)
.L_1282:
        /*00ac*/ 	.word	0x00000000
        /*00b0*/ 	.short	0x0001
        /*00b2*/ 	.short	0x0030
        /*00b4*/ 	.byte	0x00, 0xf0, 0xc1, 0x00


	//----- nvinfo : EIATTR_KPARAM_INFO
	.align		4
.L_1283:
        /*00b8*/ 	.byte	0x04, 0x17
        /*00ba*/ 	.short	(.L_1285 - .L_1284)
.L_1284:
        /*00bc*/ 	.word	0x00000000
        /*00c0*/ 	.short	0x0000
        /*00c2*/ 	.short	0x0000
        /*00c4*/ 	.byte	0x00, 0xf0, 0xc1, 0x00


	//----- nvinfo : EIATTR_SPARSE_MMA_MASK
	.align		4
.L_1285:
        /*00c8*/ 	.byte	0x03, 0x50
        /*00ca*/ 	.short	0x0000


	//----- nvinfo : EIATTR_MAXREG_COUNT
	.align		4
        /*00cc*/ 	.byte	0x03, 0x1b
        /*00ce*/ 	.short	0x00ff


	//----- nvinfo : EIATTR_MERCURY_ISA_VERSION
	.align		4
        /*00d0*/ 	.byte	0x03, 0x5f
        /*00d2*/ 	.short	0x0101


	//----- nvinfo : EIATTR_VRC_CTA_INIT_COUNT
	.align		4
        /*00d4*/ 	.byte	0x02, 0x4a
	.zero		1
	.zero		1


	//----- nvinfo : EIATTR_EXIT_INSTR_OFFSETS
	.align		4
        /*00d8*/ 	.byte	0x04, 0x1c
        /*00da*/ 	.short	(.L_1287 - .L_1286)


	//   ....[0]....
.L_1286:
        /*00dc*/ 	.word	0x00000220


	//   ....[1]....
        /*00e0*/ 	.word	0x00002150


	//   ....[2]....
        /*00e4*/ 	.word	0x00002ce0


	//   ....[3]....
        /*00e8*/ 	.word	0x00003b40


	//----- nvinfo : EIATTR_CRS_STACK_SIZE
	.align		4
.L_1287:
        /*00ec*/ 	.byte	0x04, 0x1e
        /*00ee*/ 	.short	(.L_1289 - .L_1288)
.L_1288:
        /*00f0*/ 	.word	0x00000000


	//----- nvinfo : EIATTR_CBANK_PARAM_SIZE
	.align		4
.L_1289:
        /*00f4*/ 	.byte	0x03, 0x19
        /*00f6*/ 	.short	0x00b4


	//----- nvinfo : EIATTR_PARAM_CBANK
	.align		4
        /*00f8*/ 	.byte	0x04, 0x0a
        /*00fa*/ 	.short	(.L_1291 - .L_1290)
	.align		4
.L_1290:
        /*00fc*/ 	.word	index@(.nv.constant0._ZN2at6native51_GLOBAL__N__11011a27_18_DepthwiseConv3d_cu_35e0c7b543conv_depthwise3d_cuda_backward_input_kernelIffLi3ELi3ELi3ELi1ELi1ELi1ELin1ELin1ELin1EEEvNS_27GenericPackedTensorAccessorIKT_Lm5ENS_16DefaultPtrTraitsEiEENS3_IS4_Lm5ES6_iEES7_iiiiiiiii)
        /*0100*/ 	.short	0x0380
        /*0102*/ 	.short	0x00b4


	//----- nvinfo : EIATTR_SW_WAR
	.align		4
.L_1291:
        /*0104*/ 	.byte	0x04, 0x36
        /*0106*/ 	.short	(.L_1293 - .L_1292)
.L_1292:
        /*0108*/ 	.word	0x00000008
.L_1293:


//--------------------- .nv.info._ZN2at6native51_GLOBAL__N__11011a27_18_DepthwiseConv3d_cu_35e0c7b543conv_depthwise3d_cuda_backward_input_kernelIffLi3ELi3ELi3ELi1ELi1ELi1ELi1ELi1ELi1EEEvNS_27GenericPackedTensorAccessorIKT_Lm5ENS_16DefaultPtrTraitsEiEENS3_IS4_Lm5ES6_iEES7_iiiiiiiii --------------------------
	.section	.nv.info._ZN2at6native51_GLOBAL__N__11011a27_18_DepthwiseConv3d_cu_35e0c7b543conv_depthwise3d_cuda_backward_input_kernelIffLi3ELi3ELi3ELi1ELi1ELi1ELi1ELi1ELi1EEEvNS_27GenericPackedTensorAccessorIKT_Lm5ENS_16DefaultPtrTraitsEiEENS3_IS4_Lm5ES6_iEES7_iiiiiiiii,"",@"SHT_CUDA_INFO"
	.sectionflags	@""
	.align	4


	//----- nvinfo : EIATTR_CUDA_API_VERSION
	.align		4
        /*0000*/ 	.byte	0x04, 0x37
        /*0002*/ 	.short	(.L_1295 - .L_1294)
.L_1294:
        /*0004*/ 	.word	0x00000082


	//----- nvinfo : EIATTR_KPARAM_INFO
	.align		4
.L_1295:
        /*0008*/ 	.byte	0x04, 0x17
        /*000a*/ 	.short	(.L_1297 - .L_1296)
.L_1296:
        /*000c*/ 	.word	0x00000000
        /*0010*/ 	.short	0x000b
        /*0012*/ 	.short	0x00b0
        /*0014*/ 	.byte	0x00, 0xf0, 0x11, 0x00


	//----- nvinfo : EIATTR_KPARAM_INFO
	.align		4
.L_1297:
        /*0018*/ 	.byte	0x04, 0x17
        /*001a*/ 	.short	(.L_1299 - .L_1298)
.L_1298:
        /*001c*/ 	.word	0x00000000
        /*0020*/ 	.short	0x000a
        /*0022*/ 	.short	0x00ac
        /*0024*/ 	.byte	0x00, 0xf0, 0x11, 0x00


	//----- nvinfo : EIATTR_KPARAM_INFO
	.align		4
.L_1299:
        /*0028*/ 	.byte	0x04, 0x17
        /*002a*/ 	.short	(.L_1301 - .L_1300)
.L_1300:
        /*002c*/ 	.word	0x00000000
        /*0030*/ 	.short	0x0009
        /*0032*/ 	.short	0x00a8
        /*0034*/ 	.byte	0x00, 0xf0, 0x11, 0x00


	//----- nvinfo : EIATTR_KPARAM_INFO
	.align		4
.L_1301:
        /*0038*/ 	.byte	0x04, 0x17
        /*003a*/ 	.short	(.L_1303 - .L_1302)
.L_1302:
        /*003c*/ 	.word	0x00000000
        /*0040*/ 	.short	0x0008
        /*0042*/ 	.short	0x00a4
        /*0044*/ 	.byte	0x00, 0xf0, 0x11, 0x00


	//----- nvinfo : EIATTR_KPARAM_INFO
	.align		4
.L_1303:
        /*0048*/ 	.byte	0x04, 0x17
        /*004a*/ 	.short	(.L_1305 - .L_1304)
.L_1304:
        /*004c*/ 	.word	0x00000000
        /*0050*/ 	.short	0x0007
        /*0052*/ 	.short	0x00a0
        /*0054*/ 	.byte	0x00, 0xf0, 0x11, 0x00


	//----- nvinfo : EIATTR_KPARAM_INFO
	.align		4
.L_1305:
        /*0058*/ 	.byte	0x04, 0x17
        /*005a*/ 	.short	(.L_1307 - .L_1306)
.L_1306:
        /*005c*/ 	.word	0x00000000
        /*0060*/ 	.short	0x0006
        /*0062*/ 	.short	0x009c
        /*0064*/ 	.byte	0x00, 0xf0, 0x11, 0x00


	//----- nvinfo : EIATTR_KPARAM_INFO
	.align		4
.L_1307:
        /*0068*/ 	.byte	0x04, 0x17
        /*006a*/ 	.short	(.L_1309 - .L_1308)
.L_1308:
        /*006c*/ 	.word	0x00000000
        /*0070*/ 	.short	0x0005
        /*0072*/ 	.short	0x0098
        /*0074*/ 	.byte	0x00, 0xf0, 0x11, 0x00


	//----- nvinfo : EIATTR_KPARAM_INFO
	.align		4
.L_1309:
        /*0078*/ 	.byte	0x04, 0x17
        /*007a*/ 	.short	(.L_1311 - .L_1310)
.L_1310:
        /*007c*/ 	.word	0x00000000
        /*0080*/ 	.short	0x0004
        /*0082*/ 	.short	0x0094
        /*0084*/ 	.byte	0x00, 0xf0, 0x11, 0x00


	//----- nvinfo : EIATTR_KPARAM_INFO
	.align		4
.L_1311:
        /*0088*/ 	.byte	0x04, 0x17
        /*008a*/ 	.short	(.L_1313 - .L_1312)
.L_1312:
        /*008c*/ 	.word	0x00000000
        /*0090*/ 	.short	0x0003
        /*0092*/ 	.short	0x0090
        /*0094*/ 	.byte	0x00, 0xf0, 0x11, 0x00


	//----- nvinfo : EIATTR_KPARAM_INFO
	.align		4
.L_1313:
        /*0098*/ 	.byte	0x04, 0x17
        /*009a*/ 	.short	(.L_1315 - .L_1314)
.L_1314:
        /*009c*/ 	.word	0x00000000
        /*00a0*/ 	.short	0x0002
        /*00a2*/ 	.short	0x0060
        /*00a4*/ 	.byte	0x00, 0xf0, 0xc1, 0x00


	//----- nvinfo : EIATTR_KPARAM_INFO
	.align		4
.L_1315:
        /*00a8*/ 	.byte	0x04, 0x17
        /*00aa*/ 	.short	(.L_1317 - .L_1316)
.L_1316:
        /*00ac*/ 	.word	0x00000000
        /*00b0*/ 	.short	0x0001
        /*00b2*/ 	.short	0x0030
        /*00b4*/ 	.byte	0x00, 0xf0, 0xc1, 0x00


	//----- nvinfo : EIATTR_KPARAM_INFO
	.align		4
.L_1317:
        /*00b8*/ 	.byte	0x04, 0x17
        /*00ba*/ 	.short	(.L_1319 - .L_1318)
.L_1318:
        /*00bc*/ 	.word	0x00000000
        /*00c0*/ 	.short	0x0000
        /*00c2*/ 	.short	0x0000
        /*00c4*/ 	.byte	0x00, 0xf0, 0xc1, 0x00


	//----- nvinfo : EIATTR_SPARSE_MMA_MASK
	.align		4
.L_1319:
        /*00c8*/ 	.byte	0x03, 0x50
        /*00ca*/ 	.short	0x0000


	//----- nvinfo : EIATTR_MAXREG_COUNT
	.align		4
        /*00cc*/ 	.byte	0x03, 0x1b
        /*00ce*/ 	.short	0x00ff


	//----- nvinfo : EIATTR_MERCURY_ISA_VERSION
	.align		4
        /*00d0*/ 	.byte	0x03, 0x5f
        /*00d2*/ 	.short	0x0101


	//----- nvinfo : EIATTR_VRC_CTA_INIT_COUNT
	.align		4
        /*00d4*/ 	.byte	0x02, 0x4a
	.zero		1
	.zero		1


	//----- nvinfo : EIATTR_EXIT_INSTR_OFFSETS
	.align		4
        /*00d8*/ 	.byte	0x04, 0x1c
        /*00da*/ 	.short	(.L_1321 - .L_1320)


	//   ....[0]....
.L_1320:
        /*00dc*/ 	.word	0x00000200


	//   ....[1]....
        /*00e0*/ 	.word	0x000017a0


	//   ....[2]....
        /*00e4*/ 	.word	0x00002310


	//   ....[3]....
        /*00e8*/ 	.word	0x00003170


	//----- nvinfo : EIATTR_CRS_STACK_SIZE
	.align		4
.L_1321:
        /*00ec*/ 	.byte	0x04, 0x1e
        /*00ee*/ 	.short	(.L_1323 - .L_1322)
.L_1322:
        /*00f0*/ 	.word	0x00000000


	//----- nvinfo : EIATTR_CBANK_PARAM_SIZE
	.align		4
.L_1323:
        /*00f4*/ 	.byte	0x03, 0x19
        /*00f6*/ 	.short	0x00b4


	//----- nvinfo : EIATTR_PARAM_CBANK
	.align		4
        /*00f8*/ 	.byte	0x04, 0x0a
        /*00fa*/ 	.short	(.L_1325 - .L_1324)
	.align		4
.L_1324:
        /*00fc*/ 	.word	index@(.nv.constant0._ZN2at6native51_GLOBAL__N__11011a27_18_DepthwiseConv3d_cu_35e0c7b543conv_depthwise3d_cuda_backward_input_kernelIffLi3ELi3ELi3ELi1ELi1ELi1ELi1ELi1ELi1EEEvNS_27GenericPackedTensorAccessorIKT_Lm5ENS_16DefaultPtrTraitsEiEENS3_IS4_Lm5ES6_iEES7_iiiiiiiii)
        /*0100*/ 	.short	0x0380
        /*0102*/ 	.short	0x00b4


	//----- nvinfo : EIATTR_SW_WAR
	.align		4
.L_1325:
        /*0104*/ 	.byte	0x04, 0x36
        /*0106*/ 	.short	(.L_1327 - .L_1326)
.L_1326:
        /*0108*/ 	.word	0x00000008
.L_1327:


//--------------------- .nv.info._ZN2at6native51_GLOBAL__N__11011a27_18_DepthwiseConv3d_cu_35e0c7b543conv_depthwise3d_cuda_backward_input_kernelIddLin1ELin1ELin1ELin1ELin1ELin1ELin1ELin1ELin1EEEvNS_27GenericPackedTensorAccessorIKT_Lm5ENS_16DefaultPtrTraitsEiEENS3_IS4_Lm5ES6_iEES7_iiiiiiiii --------------------------
	.section	.nv.info._ZN2at6native51_GLOBAL__N__11011a27_18_DepthwiseConv3d_cu_35e0c7b543conv_depthwise3d_cuda_backward_input_kernelIddLin1ELin1ELin1ELin1ELin1ELin1ELin1ELin1ELin1EEEvNS_27GenericPackedTensorAccessorIKT_Lm5ENS_16DefaultPtrTraitsEiEENS3_IS4_Lm5ES6_iEES7_iiiiiiiii,"",@"SHT_CUDA_INFO"
	.sectionflags	@""
	.align	4


	//----- nvinfo : EIATTR_CUDA_API_VERSION
	.align		4
        /*0000*/ 	.byte	0x04, 0x37
        /*0002*/ 	.short	(.L_1329 - .L_1328)
.L_1328:
        /*0004*/ 	.word	0x00000082


	//----- nvinfo : EIATTR_KPARAM_INFO
	.align		4
.L_1329:
        /*0008*/ 	.byte	0x04, 0x17
        /*000a*/ 	.short	(.L_1331 - .L_1330)
.L_1330:
        /*000c*/ 	.word	0x00000000
        /*0010*/ 	.short	0x000b
        /*0012*/ 	.short	0x00b0
        /*0014*/ 	.byte	0x00, 0xf0, 0x11, 0x00


	//----- nvinfo : EIATTR_KPARAM_INFO
	.align		4
.L_1331:
        /*0018*/ 	.byte	0x04, 0x17
        /*001a*/ 	.short	(.L_1333 - .L_1332)
.L_1332:
        /*001c*/ 	.word	0x00000000
        /*0020*/ 	.short	0x000a
        /*0022*/ 	.short	0x00ac
        /*0024*/ 	.byte	0x00, 0xf0, 0x11, 0x00


	//----- nvinfo : EIATTR_KPARAM_INFO
	.align		4
.L_1333:
        /*0028*/ 	.byte	0x04, 0x17
        /*002a*/ 	.short	(.L_1335 - .L_1334)
.L_1334:
        /*002c*/ 	.word	0x00000000
        /*0030*/ 	.short	0x0009
        /*0032*/ 	.short	0x00a8
        /*0034*/ 	.byte	0x00, 0xf0, 0x11, 0x00


	//----- nvinfo : EIATTR_KPARAM_INFO
	.align		4
.L_1335:
        /*0038*/ 	.byte	0x04, 0x17
        /*003a*/ 	.short	(.L_1337 - .L_1336)
.L_1336:
        /*003c*/ 	.word	0x00000000
        /*0040*/ 	.short	0x0008
        /*0042*/ 	.short	0x00a4
        /*0044*/ 	.byte	0x00, 0xf0, 0x11, 0x00


	//----- nvinfo : EIATTR_KPARAM_INFO
	.align		4
.L_1337:
        /*0048*/ 	.byte	0x04, 0x17
        /*004a*/ 	.short	(.L_1339 - .L_1338)
.L_1338:
        /*004c*/ 	.word	0x00000000
        /*0050*/ 	.short	0x0007
        /*0052*/ 	.short	0x00a0
        /*0054*/ 	.byte	0x00, 0xf0, 0x11, 0x00


	//----- nvinfo : EIATTR_KPARAM_INFO
	.align		4
.L_1339:
        /*0058*/ 	.byte	0x04, 0x17
        /*005a*/ 	.short	(.L_1341 - .L_1340)
.L_1340:
        /*005c*/ 	.word	0x00000000
        /*0060*/ 	.short	0x0006
        /*0062*/ 	.short	0x009c
        /*0064*/ 	.byte	0x00, 0xf0, 0x11, 0x00


	//----- nvinfo : EIATTR_KPARAM_INFO
	.align		4
.L_1341:
        /*0068*/ 	.byte	0x04, 0x17
        /*006a*/ 	.short	(.L_1343 - .L_1342)
.L_1342:
        /*006c*/ 	.word	0x00000000
        /*0070*/ 	.short	0x0005
        /*0072*/ 	.short	0x0098
        /*0074*/ 	.byte	0x00, 0xf0, 0x11, 0x00


	//----- nvinfo : EIATTR_KPARAM_INFO
	.align		4
.L_1343:
        /*0078*/ 	.byte	0x04, 0x17
        /*007a*/ 	.short	(.L_1345 - .L_1344)
.L_1344:
        /*007c*/ 	.word	0x00000000
        /*0080*/ 	.short	0x0004
        /*0082*/ 	.short	0x0094
        /*0084*/ 	.byte	0x00, 0xf0, 0x11, 0x00


	//----- nvinfo : EIATTR_KPARAM_INFO
	.align		4
.L_1345:
        /*0088*/ 	.byte	0x04, 0x17
        /*008a*/ 	.short	(.L_1347 - .L_1346)
.L_1346:
        /*008c*/ 	.word	0x00000000
        /*0090*/ 	.short	0x0003
        /*0092*/ 	.short	0x0090
        /*0094*/ 	.byte	0x00, 0xf0, 0x11, 0x00


	//----- nvinfo : EIATTR_KPARAM_INFO
	.align		4
.L_1347:
        /*0098*/ 	.byte	0x04, 0x17
        /*009a*/ 	.short	(.L_1349 - .L_1348)
.L_1348:
        /*009c*/ 	.word	0x00000000
        /*00a0*/ 	.short	0x0002
        /*00a2*/ 	.short	0x0060
        /*00a4*/ 	.byte	0x00, 0xf0, 0xc1, 0x00


	//----- nvinfo : EIATTR_KPARAM_INFO
	.align		4
.L_1349:
        /*00a8*/ 	.byte	0x04, 0x17
        /*00aa*/ 	.short	(.L_1351 - .L_1350)
.L_1350:
        /*00ac*/ 	.word	0x00000000
        /*00b0*/ 	.short	0x0001
        /*00b2*/ 	.short	0x0030
        /*00b4*/ 	.byte	0x00, 0xf0, 0xc1, 0x00


	//----- nvinfo : EIATTR_KPARAM_INFO
	.align		4
.L_1351:
        /*00b8*/ 	.byte	0x04, 0x17
        /*00ba*/ 	.short	(.L_1353 - .L_1352)
.L_1352:
        /*00bc*/ 	.word	0x00000000
        /*00c0*/ 	.short	0x0000
        /*00c2*/ 	.short	0x0000
        /*00c4*/ 	.byte	0x00, 0xf0, 0xc1, 0x00


	//----- nvinfo : EIATTR_SPARSE_MMA_MASK
	.align		4
.L_1353:
        /*00c8*/ 	.byte	0x03, 0x50
        /*00ca*/ 	.short	0x0000


	//----- nvinfo : EIATTR_MAXREG_COUNT
	.align		4
        /*00cc*/ 	.byte	0x03, 0x1b
        /*00ce*/ 	.short	0x00ff


	//----- nvinfo : EIATTR_MERCURY_ISA_VERSION
	.align		4
        /*00d0*/ 	.byte	0x03, 0x5f
        /*00d2*/ 	.short	0x0101


	//----- nvinfo : EIATTR_VRC_CTA_INIT_COUNT
	.align		4
        /*00d4*/ 	.byte	0x02, 0x4a
	.zero		1
	.zero		1


	//----- nvinfo : EIATTR_EXIT_INSTR_OFFSETS
	.align		4
        /*00d8*/ 	.byte	0x04, 0x1c
        /*00da*/ 	.short	(.L_1355 - .L_1354)


	//   ....[0]....
.L_1354:
        /*00dc*/ 	.word	0x00000230


	//   ....[1]....
        /*00e0*/ 	.word	0x00002820


	//   ....[2]....
        /*00e4*/ 	.word	0x00003390


	//   ....[3]....
        /*00e8*/ 	.word	0x00004200


	//   ....[4]....
        /*00ec*/ 	.word	0x00004d70


	//   ....[5]....
        /*00f0*/ 	.word	0x00005be0


	//   ....[6]....
        /*00f4*/ 	.word	0x00006750


	//   ....[7]....
        /*00f8*/ 	.word	0x000075c0


	//   ....[8]....
        /*00fc*/ 	.word	0x00008130


	//   ....[9]....
        /*0100*/ 	.word	0x00008fa0


	//----- nvinfo : EIATTR_CRS_STACK_SIZE
	.align		4
.L_1355:
        /*0104*/ 	.byte	0x04, 0x1e
        /*0106*/ 	.short	(.L_1357 - .L_1356)
.L_1356:
        /*0108*/ 	.word	0x00000000


	//----- nvinfo : EIATTR_CBANK_PARAM_SIZE
	.align		4
.L_1357:
        /*010c*/ 	.byte	0x03, 0x19
        /*010e*/ 	.short	0x00b4


	//----- nvinfo : EIATTR_PARAM_CBANK
	.align		4
        /*0110*/ 	.byte	0x04, 0x0a
        /*0112*/ 	.short	(.L_1359 - .L_1358)
	.align		4
.L_1358:
        /*0114*/ 	.word	index@(.nv.constant0._ZN2at6native51_GLOBAL__N__11011a27_18_DepthwiseConv3d_cu_35e0c7b543conv_depthwise3d_cuda_backward_input_kernelIddLin1ELin1ELin1ELin1ELin1ELin1ELin1ELin1ELin1EEEvNS_27GenericPackedTensorAccessorIKT_Lm5ENS_16DefaultPtrTraitsEiEENS3_IS4_Lm5ES6_iEES7_iiiiiiiii)
        /*0118*/ 	.short	0x0380
        /*011a*/ 	.short	0x00b4


	//----- nvinfo : EIATTR_SW_WAR
	.align		4
.L_1359:
        /*011c*/ 	.byte	0x04, 0x36
        /*011e*/ 	.short	(.L_1361 - .L_1360)
.L_1360:
        /*0120*/ 	.word	0x00000008
.L_1361:


//--------------------- .nv.info._ZN2at6native51_GLOBAL__N__11011a27_18_DepthwiseConv3d_cu_35e0c7b543conv_depthwise3d_cuda_backward_input_kernelIddLi3ELi3ELi3ELin1ELin1ELin1ELin1ELin1ELin1EEEvNS_27GenericPackedTensorAccessorIKT_Lm5ENS_16DefaultPtrTraitsEiEENS3_IS4_Lm5ES6_iEES7_iiiiiiiii --------------------------
	.section	.nv.info._ZN2at6native51_GLOBAL__N__11011a27_18_DepthwiseConv3d_cu_35e0c7b543conv_depthwise3d_cuda_backward_input_kernelIddLi3ELi3ELi3ELin1ELin1ELin1ELin1ELin1ELin1EEEvNS_27GenericPackedTensorAccessorIKT_Lm5ENS_16DefaultPtrTraitsEiEENS3_IS4_Lm5ES6_iEES7_iiiiiiiii,"",@"SHT_CUDA_INFO"
	.sectionflags	@""
	.align	4


	//----- nvinfo : EIATTR_CUDA_API_VERSION
	.align		4
        /*0000*/ 	.byte	0x04, 0x37
        /*0002*/ 	.short	(.L_1363 - .L_1362)
.L_1362:
        /*0004*/ 	.word	0x00000082


	//----- nvinfo : EIATTR_KPARAM_INFO
	.align		4
.L_1363:
        /*0008*/ 	.byte	0x04, 0x17
        /*000a*/ 	.short	(.L_1365 - .L_1364)
.L_1364:
        /*000c*/ 	.word	0x00000000
        /*0010*/ 	.short	0x000b
        /*0012*/ 	.short	0x00b0
        /*0014*/ 	.byte	0x00, 0xf0, 0x11, 0x00


	//----- nvinfo : EIATTR_KPARAM_INFO
	.align		4
.L_1365:
        /*0018*/ 	.byte	0x04, 0x17
        /*001a*/ 	.short	(.L_1367 - .L_1366)
.L_1366:
        /*001c*/ 	.word	0x00000000
        /*0020*/ 	.short	0x000a
        /*0022*/ 	.short	0x00ac
        /*0024*/ 	.byte	0x00, 0xf0, 0x11, 0x00


	//----- nvinfo : EIATTR_KPARAM_INFO
	.align		4
.L_1367:
        /*0028*/ 	.byte	0x04, 0x17
        /*002a*/ 	.short	(.L_1369 - .L_1368)
.L_1368:
        /*002c*/ 	.word	0x00000000
        /*0030*/ 	.short	0x0009
        /*0032*/ 	.short	0x00a8
        /*0034*/ 	.byte	0x00, 0xf0, 0x11, 0x00


	//----- nvinfo : EIATTR_KPARAM_INFO
	.align		4
.L_1369:
        /*0038*/ 	.byte	0x04, 0x17
        /*003a*/ 	.short	(.L_1371 - .L_1370)
.L_1370:
        /*003c*/ 	.word	0x00000000
        /*0040*/ 	.short	0x0008
        /*0042*/ 	.short	0x00a4
        /*0044*/ 	.byte	0x00, 0xf0, 0x11, 0x00


	//----- nvinfo : EIATTR_KPARAM_INFO
	.align		4
.L_1371:
        /*0048*/ 	.byte	0x04, 0x17
        /*004a*/ 	.short	(.L_1373 - .L_1372)
.L_1372:
        /*004c*/ 	.word	0x00000000
        /*0050*/ 	.short	0x0007
        /*0052*/ 	.short	0x00a0
        /*0054*/ 	.byte	0x00, 0xf0, 0x11, 0x00


	//----- nvinfo : EIATTR_KPARAM_INFO
	.align		4
.L_1373:
        /*0058*/ 	.byte	0x04, 0x17
        /*005a*/ 	.short	(.L_1375 - .L_1374)
.L_1374:
        /*005c*/ 	.word	0x00000000
        /*0060*/ 	.short	0x0006
        /*0062*/ 	.short	0x009c
        /*0064*/ 	.byte	0x00, 0xf0, 0x11, 0x00


	//----- nvinfo : EIATTR_KPARAM_INFO
	.align		4
.L_1375:
        /*0068*/ 	.byte	0x04, 0x17
        /*006a*/ 	.short	(.L_1377 - .L_1376)
.L_1376:
        /*006c*/ 	.word	0x00000000
        /*0070*/ 	.short	0x0005
        /*0072*/ 	.short	0x0098
        /*0074*/ 	.byte	0x00, 0xf0, 0x11, 0x00


	//----- nvinfo : EIATTR_KPARAM_INFO
	.align		4
.L_1377:
        /*0078*/ 	.byte	0x04, 0x17
        /*007a*/ 	.short	(.L_1379 - .L_1378)
.L_1378:
        /*007c*/ 	.word	0x00000000
        /*0080*/ 	.short	0x0004
        /*0082*/ 	.short	0x0094
        /*0084*/ 	.byte	0x00, 0xf0, 0x11, 0x00


	//----- nvinfo : EIATTR_KPARAM_INFO
	.align		4
.L_1379:
        /*0088*/ 	.byte	0x04, 0x17
        /*008a*/ 	.short	(.L_1381 - .L_1380)
.L_1380:
        /*008c*/ 	.word	0x00000000
        /*0090*/ 	.short	0x0003
        /*0092*/ 	.short	0x0090
        /*0094*/ 	.byte	0x00, 0xf0, 0x11, 0x00


	//----- nvinfo : EIATTR_KPARAM_INFO
	.align		4
.L_1381:
        /*0098*/ 	.byte	0x04, 0x17
        /*009a*/ 	.short	(.L_1383 - .L_1382)
.L_1382:
        /*009c*/ 	.word	0x00000000
        /*00a0*/ 	.short	0x0002
        /*00a2*/ 	.short	0x0060
        /*00a4*/ 	.byte	0x00, 0xf0, 0xc1, 0x00


	//----- nvinfo : EIATTR_KPARAM_INFO
	.align		4
.L_1383:
        /*00a8*/ 	.byte	0x04, 0x17
        /*00aa*/ 	.short	(.L_1385 - .L_1384)
.L_1384:
        /*00ac*/ 	.word	0x00000000
        /*00b0*/ 	.short	0x0001
        /*00b2*/ 	.short	0x0030
        /*00b4*/ 	.byte	0x00, 0xf0, 0xc1, 0x00


	//----- nvinfo : EIATTR_KPARAM_INFO
	.align		4
.L_1385:
        /*00b8*/ 	.byte	0x04, 0x17
        /*00ba*/ 	.short	(.L_1387 - .L_1386)
.L_1386:
        /*00bc*/ 	.word	0x00000000
        /*00c0*/ 	.short	0x0000
        /*00c2*/ 	.short	0x0000
        /*00c4*/ 	.byte	0x00, 0xf0, 0xc1, 0x00


	//----- nvinfo : EIATTR_SPARSE_MMA_MASK
	.align		4
.L_1387:
        /*00c8*/ 	.byte	0x03, 0x50
        /*00ca*/ 	.short	0x0000


	//----- nvinfo : EIATTR_MAXREG_COUNT
	.align		4
        /*00cc*/ 	.byte	0x03, 0x1b
        /*00ce*/ 	.short	0x00ff


	//----- nvinfo : EIATTR_MERCURY_ISA_VERSION
	.align		4
        /*00d0*/ 	.byte	0x03, 0x5f
        /*00d2*/ 	.short	0x0101


	//----- nvinfo : EIATTR_VRC_CTA_INIT_COUNT
	.align		4
        /*00d4*/ 	.byte	0x02, 0x4a
	.zero		1
	.zero		1


	//----- nvinfo : EIATTR_EXIT_INSTR_OFFSETS
	.align		4
        /*00d8*/ 	.byte	0x04, 0x1c
        /*00da*/ 	.short	(.L_1389 - .L_1388)


	//   ....[0]....
.L_1388:
        /*00dc*/ 	.word	0x00000200


	//   ....[1]....
        /*00e0*/ 	.word	0x00002340


	//   ....[2]....
        /*00e4*/ 	.word	0x00002ed0


	//   ....[3]....
        /*00e8*/ 	.word	0x00003d20


	//----- nvinfo : EIATTR_CRS_STACK_SIZE
	.align		4
.L_1389:
        /*00ec*/ 	.byte	0x04, 0x1e
        /*00ee*/ 	.short	(.L_1391 - .L_1390)
.L_1390:
        /*00f0*/ 	.word	0x00000000


	//----- nvinfo : EIATTR_CBANK_PARAM_SIZE
	.align		4
.L_1391:
        /*00f4*/ 	.byte	0x03, 0x19
        /*00f6*/ 	.short	0x00b4


	//----- nvinfo : EIATTR_PARAM_CBANK
	.align		4
        /*00f8*/ 	.byte	0x04, 0x0a
        /*00fa*/ 	.short	(.L_1393 - .L_1392)
	.align		4
.L_1392:
        /*00fc*/ 	.word	index@(.nv.constant0._ZN2at6native51_GLOBAL__N__11011a27_18_DepthwiseConv3d_cu_35e0c7b543conv_depthwise3d_cuda_backward_input_kernelIddLi3ELi3ELi3ELin1ELin1ELin1ELin1ELin1ELin1EEEvNS_27GenericPackedTensorAccessorIKT_Lm5ENS_16DefaultPtrTraitsEiEENS3_IS4_Lm5ES6_iEES7_iiiiiiiii)
        /*0100*/ 	.short	0x0380
        /*0102*/ 	.short	0x00b4


	//----- nvinfo : EIATTR_SW_WAR
	.align		4
.L_1393:
        /*0104*/ 	.byte	0x04, 0x36
        /*0106*/ 	.short	(.L_1395 - .L_1394)
.L_1394:
        /*0108*/ 	.word	0x00000008
.L_1395:


//--------------------- .nv.info._ZN2at6native51_GLOBAL__N__11011a27_18_DepthwiseConv3d_cu_35e0c7b543conv_depthwise3d_cuda_backward_input_kernelIddLi3ELi3ELi3ELin1ELin1ELin1ELi1ELi1ELi1EEEvNS_27GenericPackedTensorAccessorIKT_Lm5ENS_16DefaultPtrTraitsEiEENS3_IS4_Lm5ES6_iEES7_iiiiiiiii --------------------------
	.section	.nv.info._ZN2at6native51_GLOBAL__N__11011a27_18_DepthwiseConv3d_cu_35e0c7b543conv_depthwise3d_cuda_backward_input_kernelIddLi3ELi3ELi3ELin1ELin1ELin1ELi1ELi1ELi1EEEvNS_27GenericPackedTensorAccessorIKT_Lm5ENS_16DefaultPtrTraitsEiEENS3_IS4_Lm5ES6_iEES7_iiiiiiiii,"",@"SHT_CUDA_INFO"
	.sectionflags	@""
	.align	4


	//----- nvinfo : EIATTR_CUDA_API_VERSION
	.align		4
        /*0000*/ 	.byte	0x04, 0x37
        /*0002*/ 	.short	(.L_1397 - .L_1396)
.L_1396:
        /*0004*/ 	.word	0x00000082


	//----- nvinfo : EIATTR_KPARAM_INFO
	.align		4
.L_1397:
        /*0008*/ 	.byte	0x04, 0x17
        /*000a*/ 	.short	(.L_1399 - .L_1398)
.L_1398:
        /*000c*/ 	.word	0x00000000
        /*0010*/ 	.short	0x000b
        /*0012*/ 	.short	0x00b0
        /*0014*/ 	.byte	0x00, 0xf0, 0x11, 0x00


	//----- nvinfo : EIATTR_KPARAM_INFO
	.align		4
.L_1399:
        /*0018*/ 	.byte	0x04, 0x17
        /*001a*/ 	.short	(.L_1401 - .L_1400)
.L_1400:
        /*001c*/ 	.word	0x00000000
        /*0020*/ 	.short	0x000a
        /*0022*/ 	.short	0x00ac
        /*0024*/ 	.byte	0x00, 0xf0, 0x11, 0x00


	//----- nvinfo : EIATTR_KPARAM_INFO
	.align		4
.L_1401:
        /*0028*/ 	.byte	0x04, 0x17
        /*002a*/ 	.short	(.L_1403 - .L_1402)
.L_1402:
        /*002c*/ 	.word	0x00000000
        /*0030*/ 	.short	0x0009
        /*0032*/ 	.short	0x00a8
        /*0034*/ 	.byte	0x00, 0xf0, 0x11, 0x00


	//----- nvinfo : EIATTR_KPARAM_INFO
	.align		4
.L_1403:
        /*0038*/ 	.byte	0x04, 0x17
        /*003a*/ 	.short	(.L_1405 - .L_1404)
.L_1404:
        /*003c*/ 	.word	0x00000000
        /*0040*/ 	.short	0x0008
        /*0042*/ 	.short	0x00a4
        /*0044*/ 	.byte	0x00, 0xf0, 0x11, 0x00


	//----- nvinfo : EIATTR_KPARAM_INFO
	.align		4
.L_1405:
        /*0048*/ 	.byte	0x04, 0x17
        /*004a*/ 	.short	(.L_1407 - .L_1406)
.L_1406:
        /*004c*/ 	.word	0x00000000
        /*0050*/ 	.short	0x0007
        /*0052*/ 	.short	0x00a0
        /*0054*/ 	.byte	0x00, 0xf0, 0x11, 0x00


	//----- nvinfo : EIATTR_KPARAM_INFO
	.align		4
.L_1407:
        /*0058*/ 	.byte	0x04, 0x17
        /*005a*/ 	.short	(.L_1409 - .L_1408)
.L_1408:
        /*005c*/ 	.word	0x00000000
        /*0060*/ 	.short	0x0006
        /*0062*/ 	.short	0x009c
        /*0064*/ 	.byte	0x00, 0xf0, 0x11, 0x00


	//----- nvinfo : EIATTR_KPARAM_INFO
	.align		4
.L_1409:
        /*0068*/ 	.byte	0x04, 0x17
        /*006a*/ 	.short	(.L_1411 - .L_1410)
.L_1410:
        /*006c*/ 	.word	0x00000000
        /*0070*/ 	.short	0x0005
        /*0072*/ 	.short	0x0098
        /*0074*/ 	.byte	0x00, 0xf0, 0x11, 0x00


	//----- nvinfo : EIATTR_KPARAM_INFO
	.align		4
.L_1411:
        /*0078*/ 	.byte	0x04, 0x17
        /*007a*/ 	.short	(.L_1413 - .L_1412)
.L_1412:
        /*007c*/ 	.word	0x00000000
        /*0080*/ 	.short	0x0004
        /*0082*/ 	.short	0x0094
        /*0084*/ 	.byte	0x00, 0xf0, 0x11, 0x00


	//----- nvinfo : EIATTR_KPARAM_INFO
	.align		4
.L_1413:
        /*0088*/ 	.byte	0x04, 0x17
        /*008a*/ 	.short	(.L_1415 - .L_1414)
.L_1414:
        /*008c*/ 	.word	0x00000000
        /*0090*/ 	.short	0x0003
        /*0092*/ 	.short	0x0090
        /*0094*/ 	.byte	0x00, 0xf0, 0x11, 0x00


	//----- nvinfo : EIATTR_KPARAM_INFO
	.align		4
.L_1415:
        /*0098*/ 	.byte	0x04, 0x17
        /*009a*/ 	.short	(.L_1417 - .L_1416)
.L_1416:
        /*009c*/ 	.word	0x00000000
        /*00a0*/ 	.short	0x0002
        /*00a2*/ 	.short	0x0060
        /*00a4*/ 	.byte	0x00, 0xf0, 0xc1, 0x00


	//----- nvinfo : EIATTR_KPARAM_INFO
	.align		4
.L_1417:
        /*00a8*/ 	.byte	0x04, 0x17
        /*00aa*/ 	.short	(.L_1419 - .L_1418)
.L_1418:
        /*00ac*/ 	.word	0x00000000
        /*00b0*/ 	.short	0x0001
        /*00b2*/ 	.short	0x0030
        /*00b4*/ 	.byte	0x00, 0xf0, 0xc1, 0x00


	//----- nvinfo : EIATTR_KPARAM_INFO
	.align		4
.L_1419:
        /*00b8*/ 	.byte	0x04, 0x17
        /*00ba*/ 	.short	(.L_1421 - .L_1420)
.L_1420:
        /*00bc*/ 	.word	0x00000000
        /*00c0*/ 	.short	0x0000
        /*00c2*/ 	.short	0x0000
        /*00c4*/ 	.byte	0x00, 0xf0, 0xc1, 0x00


	//----- nvinfo : EIATTR_SPARSE_MMA_MASK
	.align		4
.L_1421:
        /*00c8*/ 	.byte	0x03, 0x50
        /*00ca*/ 	.short	0x0000


	//----- nvinfo : EIATTR_MAXREG_COUNT
	.align		4
        /*00cc*/ 	.byte	0x03, 0x1b
        /*00ce*/ 	.short	0x00ff


	//----- nvinfo : EIATTR_MERCURY_ISA_VERSION
	.align		4
        /*00d0*/ 	.byte	0x03, 0x5f
        /*00d2*/ 	.short	0x0101


	//----- nvinfo : EIATTR_VRC_CTA_INIT_COUNT
	.align		4
        /*00d4*/ 	.byte	0x02, 0x4a
	.zero		1
	.zero		1


	//----- nvinfo : EIATTR_EXIT_INSTR_OFFSETS
	.align		4
        /*00d8*/ 	.byte	0x04, 0x1c
        /*00da*/ 	.short	(.L_1423 - .L_1422)


	//   ....[0]....
.L_1422:
        /*00dc*/ 	.word	0x00000230


	//   ....[1]....
        /*00e0*/ 	.word	0x00001970


	//   ....[2]....
        /*00e4*/ 	.word	0x00002500


	//   ....[3]....
        /*00e8*/ 	.word	0x00003340


	//----- nvinfo : EIATTR_CRS_STACK_SIZE
	.align		4
.L_1423:
        /*00ec*/ 	.byte	0x04, 0x1e
        /*00ee*/ 	.short	(.L_1425 - .L_1424)
.L_1424:
        /*00f0*/ 	.word	0x00000000


	//----- nvinfo : EIATTR_CBANK_PARAM_SIZE
	.align		4
.L_1425:
        /*00f4*/ 	.byte	0x03, 0x19
        /*00f6*/ 	.short	0x00b4


	//----- nvinfo : EIATTR_PARAM_CBANK
	.align		4
        /*00f8*/ 	.byte	0x04, 0x0a
        /*00fa*/ 	.short	(.L_1427 - .L_1426)
	.align		4
.L_1426:
        /*00fc*/ 	.word	index@(.nv.constant0._ZN2at6native51_GLOBAL__N__11011a27_18_DepthwiseConv3d_cu_35e0c7b543conv_depthwise3d_cuda_backward_input_kernelIddLi3ELi3ELi3ELin1ELin1ELin1ELi1ELi1ELi1EEEvNS_27GenericPackedTensorAccessorIKT_Lm5ENS_16DefaultPtrTraitsEiEENS3_IS4_Lm5ES6_iEES7_iiiiiiiii)
        /*0100*/ 	.short	0x0380
        /*0102*/ 	.short	0x00b4


	//----- nvinfo : EIATTR_SW_WAR
	.align		4
.L_1427:
        /*0104*/ 	.byte	0x04, 0x36
        /*0106*/ 	.short	(.L_1429 - .L_1428)
.L_1428:
        /*0108*/ 	.word	0x00000008
.L_1429:


//--------------------- .nv.info._ZN2at6native51_GLOBAL__N__11011a27_18_DepthwiseConv3d_cu_35e0c7b543conv_depthwise3d_cuda_backward_input_kernelIddLi3ELi3ELi3ELi1ELi1ELi1ELin1ELin1ELin1EEEvNS_27GenericPackedTensorAccessorIKT_Lm5ENS_16DefaultPtrTraitsEiEENS3_IS4_Lm5ES6_iEES7_iiiiiiiii --------------------------
	.section	.nv.info._ZN2at6native51_GLOBAL__N__11011a27_18_DepthwiseConv3d_cu_35e0c7b543conv_depthwise3d_cuda_backward_input_kernelIddLi3ELi3ELi3ELi1ELi1ELi1ELin1ELin1ELin1EEEvNS_27GenericPackedTensorAccessorIKT_Lm5ENS_16DefaultPtrTraitsEiEENS3_IS4_Lm5ES6_iEES7_iiiiiiiii,"",@"SHT_CUDA_INFO"
	.sectionflags	@""
	.align	4


	//----- nvinfo : EIATTR_CUDA_API_VERSION
	.align		4
        /*0000*/ 	.byte	0x04, 0x37
        /*0002*/ 	.short	(.L_1431 - .L_1430)
.L_1430:
        /*0004*/ 	.word	0x00000082


	//----- nvinfo : EIATTR_KPARAM_INFO
	.align		4
.L_1431:
        /*0008*/ 	.byte	0x04, 0x17
        /*000a*/ 	.short	(.L_1433 - .L_1432)
.L_1432:
        /*000c*/ 	.word	0x00000000
        /*0010*/ 	.short	0x000b
        /*0012*/ 	.short	0x00b0
        /*0014*/ 	.byte	0x00, 0xf0, 0x11, 0x00


	//----- nvinfo : EIATTR_KPARAM_INFO
	.align		4
.L_1433:
        /*0018*/ 	.byte	0x04, 0x17
        /*001a*/ 	.short	(.L_1435 - .L_1434)
.L_1434:
        /*001c*/ 	.word	0x00000000
        /*0020*/ 	.short	0x000a
        /*0022*/ 	.short	0x00ac
        /*0024*/ 	.byte	0x00, 0xf0, 0x11, 0x00


	//----- nvinfo : EIATTR_KPARAM_INFO
	.align		4
.L_1435:
        /*0028*/ 	.byte	0x04, 0x17
        /*002a*/ 	.short	(.L_1437 - .L_1436)
.L_1436:
        /*002c*/ 	.word	0x00000000
        /*0030*/ 	.short	0x0009
        /*0032*/ 	.short	0x00a8
        /*0034*/ 	.byte	0x00, 0xf0, 0x11, 0x00


	//----- nvinfo : EIATTR_KPARAM_INFO
	.align		4
.L_1437:
        /*0038*/ 	.byte	0x04, 0x17
        /*003a*/ 	.short	(.L_1439 - .L_1438)
.L_1438:
        /*003c*/ 	.word	0x00000000
        /*0040*/ 	.short	0x0008
        /*0042*/ 	.short	0x00a4
        /*0044*/ 	.byte	0x00, 0xf0, 0x11, 0x00


	//----- nvinfo : EIATTR_KPARAM_INFO
	.align		4
.L_1439:
        /*0048*/ 	.byte	0x04, 0x17
        /*004a*/ 	.short	(.L_1441 - .L_1440)
.L_1440:
        /*004c*/ 	.word	0x00000000
        /*0050*/ 	.short	0x0007
        /*0052*/ 	.short	0x00a0
        /*0054*/ 	.byte	0x00, 0xf0, 0x11, 0x00


	//----- nvinfo : EIATTR_KPARAM_INFO
	.align		4
.L_1441:
        /*0058*/ 	.byte	0x04, 0x17
        /*005a*/ 	.short	(.L_1443 - .L_1442)
.L_1442:
        /*005c*/ 	.word	0x00000000
        /*0060*/ 	.short	0x0006
        /*0062*/ 	.short	0x009c
        /*0064*/ 	.byte	0x00, 0xf0, 0x11, 0x00


	//----- nvinfo : EIATTR_KPARAM_INFO
	.align		4
.L_1443:
        /*0068*/ 	.byte	0x04, 0x17
        /*006a*/ 	.short	(.L_1445 - .L_1444)
.L_1444:
        /*006c*/ 	.word	0x00000000
        /*0070*/ 	.short	0x0005
        /*0072*/ 	.short	0x0098
        /*0074*/ 	.byte	0x00, 0xf0, 0x11, 0x00


	//----- nvinfo : EIATTR_KPARAM_INFO
	.align		4
.L_1445:
        /*0078*/ 	.byte	0x04, 0x17
        /*007a*/ 	.short	(.L_1447 - .L_1446)
.L_1446:
        /*007c*/ 	.word	0x00000000
        /*0080*/ 	.short	0x0004
        /*0082*/ 	.short	0x0094
        /*0084*/ 	.byte	0x00, 0xf0, 0x11, 0x00


	//----- nvinfo : EIATTR_KPARAM_INFO
	.align		4
.L_1447:
        /*0088*/ 	.byte	0x04, 0x17
        /*008a*/ 	.short	(.L_1449 - .L_1448)
.L_1448:
        /*008c*/ 	.word	0x00000000
        /*0090*/ 	.short	0x0003
        /*0092*/ 	.short	0x0090
        /*0094*/ 	.byte	0x00, 0xf0, 0x11, 0x00


	//----- nvinfo : EIATTR_KPARAM_INFO
	.align		4
.L_1449:
        /*0098*/ 	.byte	0x04, 0x17
        /*009a*/ 	.short	(.L_1451 - .L_1450)
.L_1450:
        /*009c*/ 	.word	0x00000000
        /*00a0*/ 	.short	0x0002
        /*00a2*/ 	.short	0x0060
        /*00a4*/ 	.byte	0x00, 0xf0, 0xc1, 0x00


	//----- nvinfo : EIATTR_KPARAM_INFO
	.align		4
.L_1451:
        /*00a8*/ 	.byte	0x04, 0x17
        /*00aa*/ 	.short	(.L_1453 - .L_1452)
.L_1452:
        /*00ac*/ 	.word	0x00000000
        /*00b0*/ 	.short	0x0001
        /*00b2*/ 	.short	0x0030
        /*00b4*/ 	.byte	0x00, 0xf0, 0xc1, 0x00


	//----- nvinfo : EIATTR_KPARAM_INFO
	.align		4
.L_1453:
        /*00b8*/ 	.byte	0x04, 0x17
        /*00ba*/ 	.short	(.L_1455 - .L_1454)
.L_1454:
        /*00bc*/ 	.word	0x00000000
        /*00c0*/ 	.short	0x0000
        /*00c2*/ 	.short	0x0000
        /*00c4*/ 	.byte	0x00, 0xf0, 0xc1, 0x00


	//----- nvinfo : EIATTR_SPARSE_MMA_MASK
	.align		4
.L_1455:
        /*00c8*/ 	.byte	0x03, 0x50
        /*00ca*/ 	.short	0x0000


	//----- nvinfo : EIATTR_MAXREG_COUNT
	.align		4
        /*00cc*/ 	.byte	0x03, 0x1b
        /*00ce*/ 	.short	0x00ff


	//----- nvinfo : EIATTR_MERCURY_ISA_VERSION
	.align		4
        /*00d0*/ 	.byte	0x03, 0x5f
        /*00d2*/ 	.short	0x0101


	//----- nvinfo : EIATTR_VRC_CTA_INIT_COUNT
	.align		4
        /*00d4*/ 	.byte	0x02, 0x4a
	.zero		1
	.zero		1


	//----- nvinfo : EIATTR_EXIT_INSTR_OFFSETS
	.align		4
        /*00d8*/ 	.byte	0x04, 0x1c
        /*00da*/ 	.short	(.L_1457 - .L_1456)


	//   ....[0]....
.L_1456:
        /*00dc*/ 	.word	0x00000220


	//   ....[1]....
        /*00e0*/ 	.word	0x00002320


	//   ....[2]....
        /*00e4*/ 	.word	0x00002eb0


	//   ....[3]....
        /*00e8*/ 	.word	0x00003d10


	//----- nvinfo : EIATTR_CRS_STACK_SIZE
	.align		4
.L_1457:
        /*00ec*/ 	.byte	0x04, 0x1e
        /*00ee*/ 	.short	(.L_1459 - .L_1458)
.L_1458:
        /*00f0*/ 	.word	0x00000000


	//----- nvinfo : EIATTR_CBANK_PARAM_SIZE
	.align		4
.L_1459:
        /*00f4*/ 	.byte	0x03, 0x19
        /*00f6*/ 	.short	0x00b4


	//----- nvinfo : EIATTR_PARAM_CBANK
	.align		4
        /*00f8*/ 	.byte	0x04, 0x0a
        /*00fa*/ 	.short	(.L_1461 - .L_1460)
	.align		4
.L_1460:
        /*00fc*/ 	.word	index@(.nv.constant0._ZN2at6native51_GLOBAL__N__11011a27_18_DepthwiseConv3d_cu_35e0c7b543conv_depthwise3d_cuda_backward_input_kernelIddLi3ELi3ELi3ELi1ELi1ELi1ELin1ELin1ELin1EEEvNS_27GenericPackedTensorAccessorIKT_Lm5ENS_16DefaultPtrTraitsEiEENS3_IS4_Lm5ES6_iEES7_iiiiiiiii)
        /*0100*/ 	.short	0x0380
        /*0102*/ 	.short	0x00b4


	//----- nvinfo : EIATTR_SW_WAR
	.align		4
.L_1461:
        /*0104*/ 	.byte	0x04, 0x36
        /*0106*/ 	.short	(.L_1463 - .L_1462)
.L_1462:
        /*0108*/ 	.word	0x00000008
.L_1463:


//--------------------- .nv.info._ZN2at6native51_GLOBAL__N__11011a27_18_DepthwiseConv3d_cu_35e0c7b543conv_depthwise3d_cuda_backward_input_kernelIddLi3ELi3ELi3ELi1ELi1ELi1ELi1ELi1ELi1EEEvNS_27GenericPackedTensorAccessorIKT_Lm5ENS_16DefaultPtrTraitsEiEENS3_IS4_Lm5ES6_iEES7_iiiiiiiii --------------------------
	.section	.nv.info._ZN2at6native51_GLOBAL__N__11011a27_18_DepthwiseConv3d_cu_35e0c7b543conv_depthwise3d_cuda_backward_input_kernelIddLi3ELi3ELi3ELi1ELi1ELi1ELi1ELi1ELi1EEEvNS_27GenericPackedTensorAccessorIKT_Lm5ENS_16DefaultPtrTraitsEiEENS3_IS4_Lm5ES6_iEES7_iiiiiiiii,"",@"SHT_CUDA_INFO"
	.sectionflags	@""
	.align	4


	//----- nvinfo : EIATTR_CUDA_API_VERSION
	.align		4
        /*0000*/ 	.byte	0x04, 0x37
        /*0002*/ 	.short	(.L_1465 - .L_1464)
.L_1464:
        /*0004*/ 	.word	0x00000082


	//----- nvinfo : EIATTR_KPARAM_INFO
	.align		4
.L_1465:
        /*0008*/ 	.byte	0x04, 0x17
        /*000a*/ 	.short	(.L_1467 - .L_1466)
.L_1466:
        /*000c*/ 	.word	0x00000000
        /*0010*/ 	.short	0x000b
        /*0012*/ 	.short	0x00b0
        /*0014*/ 	.byte	0x00, 0xf0, 0x11, 0x00


	//----- nvinfo : EIATTR_KPARAM_INFO
	.align		4
.L_1467:
        /*0018*/ 	.byte	0x04, 0x17
        /*001a*/ 	.short	(.L_1469 - .L_1468)
.L_1468:
        /*001c*/ 	.word	0x00000000
        /*0020*/ 	.short	0x000a
        /*0022*/ 	.short	0x00ac
        /*0024*/ 	.byte	0x00, 0xf0, 0x11, 0x00


	//----- nvinfo : EIATTR_KPARAM_INFO
	.align		4
.L_1469:
        /*0028*/ 	.byte	0x04, 0x17
        /*002a*/ 	.short	(.L_1471 - .L_1470)
.L_1470:
        /*002c*/ 	.word	0x00000000
        /*0030*/ 	.short	0x0009
        /*0032*/ 	.short	0x00a8
        /*0034*/ 	.byte	0x00, 0xf0, 0x11, 0x00


	//----- nvinfo : EIATTR_KPARAM_INFO
	.align		4
.L_1471:
        /*0038*/ 	.byte	0x04, 0x17
        /*003a*/ 	.short	(.L_1473 - .L_1472)
.L_1472:
        /*003c*/ 	.word	0x00000000
        /*0040*/ 	.short	0x0008
        /*0042*/ 	.short	0x00a4
        /*0044*/ 	.byte	0x00, 0xf0, 0x11, 0x00


	//----- nvinfo : EIATTR_KPARAM_INFO
	.align		4
.L_1473:
        /*0048*/ 	.byte	0x04, 0x17
        /*004a*/ 	.short	(.L_1475 - .L_1474)
.L_1474:
        /*004c*/ 	.word	0x00000000
        /*0050*/ 	.short	0x0007
        /*0052*/ 	.short	0x00a0
        /*0054*/ 	.byte	0x00, 0xf0, 0x11, 0x00


	//----- nvinfo : EIATTR_KPARAM_INFO
	.align		4
.L_1475:
        /*0058*/ 	.byte	0x04, 0x17
        /*005a*/ 	.short	(.L_1477 - .L_1476)
.L_1476:
        /*005c*/ 	.word	0x00000000
        /*0060*/ 	.short	0x0006
        /*0062*/ 	.short	0x009c
        /*0064*/ 	.byte	0x00, 0xf0, 0x11, 0x00


	//----- nvinfo : EIATTR_KPARAM_INFO
	.align		4
.L_1477:
        /*0068*/ 	.byte	0x04, 0x17
        /*006a*/ 	.short	(.L_1479 - .L_1478)
.L_1478:
        /*006c*/ 	.word	0x00000000
        /*0070*/ 	.short	0x0005
        /*0072*/ 	.short	0x0098
        /*0074*/ 	.byte	0x00, 0xf0, 0x11, 0x00


	//----- nvinfo : EIATTR_KPARAM_INFO
	.align		4
.L_1479:
        /*0078*/ 	.byte	0x04, 0x17
        /*007a*/ 	.short	(.L_1481 - .L_1480)
.L_1480:
        /*007c*/ 	.word	0x00000000
        /*0080*/ 	.short	0x0004
        /*0082*/ 	.short	0x0094
        /*0084*/ 	.byte	0x00, 0xf0, 0x11, 0x00


	//----- nvinfo : EIATTR_KPARAM_INFO
	.align		4
.L_1481:
        /*0088*/ 	.byte	0x04, 0x17
        /*008a*/ 	.short	(.L_1483 - .L_1482)
.L_1482:
        /*008c*/ 	.word	0x00000000
        /*0090*/ 	.short	0x0003
        /*0092*/ 	.short	0x0090
        /*0094*/ 	.byte	0x00, 0xf0, 0x11, 0x00


	//----- nvinfo : EIATTR_KPARAM_INFO
	.align		4
.L_1483:
        /*0098*/ 	.byte	0x04, 0x17
        /*009a*/ 	.short	(.L_1485 - .L_1484)
.L_1484:
        /*009c*/ 	.word	0x00000000
        /*00a0*/ 	.short	0x0002
        /*00a2*/ 	.short	0x0060
        /*00a4*/ 	.byte	0x00, 0xf0, 0xc1, 0x00


	//----- nvinfo : EIATTR_KPARAM_INFO
	.align		4
.L_1485:
        /*00a8*/ 	.byte	0x04, 0x17
        /*00aa*/ 	.short	(.L_1487 - .L_1486)
.L_1486:
        /*00ac*/ 	.word	0x00000000
        /*00b0*/ 	.short	0x0001
        /*00b2*/ 	.short	0x0030
        /*00b4*/ 	.byte	0x00, 0xf0, 0xc1, 0x00


	//----- nvinfo : EIATTR_KPARAM_INFO
	.align		4
.L_1487:
        /*00b8*/ 	.byte	0x04, 0x17
        /*00ba*/ 	.short	(.L_1489 - .L_1488)
.L_1488:
        /*00bc*/ 	.word	0x00000000
        /*00c0*/ 	.short	0x0000
        /*00c2*/ 	.short	0x0000
        /*00c4*/ 	.byte	0x00, 0xf0, 0xc1, 0x00


	//----- nvinfo : EIATTR_SPARSE_MMA_MASK
	.align		4
.L_1489:
        /*00c8*/ 	.byte	0x03, 0x50
        /*00ca*/ 	.short	0x0000


	//----- nvinfo : EIATTR_MAXREG_COUNT
	.align		4
        /*00cc*/ 	.byte	0x03, 0x1b
        /*00ce*/ 	.short	0x00ff


	//----- nvinfo : EIATTR_MERCURY_ISA_VERSION
	.align		4
        /*00d0*/ 	.byte	0x03, 0x5f
        /*00d2*/ 	.short	0x0101


	//----- nvinfo : EIATTR_VRC_CTA_INIT_COUNT
	.align		4
        /*00d4*/ 	.byte	0x02, 0x4a
	.zero		1
	.zero		1


	//----- nvinfo : EIATTR_EXIT_INSTR_OFFSETS
	.align		4
        /*00d8*/ 	.byte	0x04, 0x1c
        /*00da*/ 	.short	(.L_1491 - .L_1490)


	//   ....[0]....
.L_1490:
        /*00dc*/ 	.word	0x00000200


	//   ....[1]....
        /*00e0*/ 	.word	0x000017a0


	//   ....[2]....
        /*00e4*/ 	.word	0x00002310


	//   ....[3]....
        /*00e8*/ 	.word	0x00003170


	//----- nvinfo : EIATTR_CRS_STACK_SIZE
	.align		4
.L_1491:
        /*00ec*/ 	.byte	0x04, 0x1e
        /*00ee*/ 	.short	(.L_1493 - .L_1492)
.L_1492:
        /*00f0*/ 	.word	0x00000000


	//----- nvinfo : EIATTR_CBANK_PARAM_SIZE
	.align		4
.L_1493:
        /*00f4*/ 	.byte	0x03, 0x19
        /*00f6*/ 	.short	0x00b4


	//----- nvinfo : EIATTR_PARAM_CBANK
	.align		4
        /*00f8*/ 	.byte	0x04, 0x0a
        /*00fa*/ 	.short	(.L_1495 - .L_1494)
	.align		4
.L_1494:
        /*00fc*/ 	.word	index@(.nv.constant0._ZN2at6native51_GLOBAL__N__11011a27_18_DepthwiseConv3d_cu_35e0c7b543conv_depthwise3d_cuda_backward_input_kernelIddLi3ELi3ELi3ELi1ELi1ELi1ELi1ELi1ELi1EEEvNS_27GenericPackedTensorAccessorIKT_Lm5ENS_16DefaultPtrTraitsEiEENS3_IS4_Lm5ES6_iEES7_iiiiiiiii)
        /*0100*/ 	.short	0x0380
        /*0102*/ 	.short	0x00b4


	//----- nvinfo : EIATTR_SW_WAR
	.align		4
.L_1495:
        /*0104*/ 	.byte	0x04, 0x36
        /*0106*/ 	.short	(.L_1497 - .L_1496)
.L_1496:
        /*0108*/ 	.word	0x00000008
.L_1497:


//--------------------- .nv.info._ZN2at6native51_GLOBAL__N__11011a27_18_DepthwiseConv3d_cu_35e0c7b528conv_depthwise3d_cuda_kernelIN3c108BFloat16EfLin1ELin1ELin1ELin1ELin1ELin1EEEvNS_27GenericPackedTensorAccessorIKT_Lm5ENS_16DefaultPtrTraitsEiEENS5_IS6_Lm5ES8_iEES9_PS7_iiiiiiiii --------------------------
	.section	.nv.info._ZN2at6native51_GLOBAL__N__11011a27_18_DepthwiseConv3d_cu_35e0c7b528conv_depthwise3d_cuda_kernelIN3c108BFloat16EfLin1ELin1ELin1ELin1ELin1ELin1EEEvNS_27GenericPackedTensorAccessorIKT_Lm5ENS_16DefaultPtrTraitsEiEENS5_IS6_Lm5ES8_iEES9_PS7_iiiiiiiii,"",@"SHT_CUDA_INFO"
	.sectionflags	@""
	.align	4


	//----- nvinfo : EIATTR_CUDA_API_VERSION
	.align		4
        /*0000*/ 	.byte	0x04, 0x37
        /*0002*/ 	.short	(.L_1499 - .L_1498)
.L_1498:
        /*0004*/ 	.word	0x00000082


	//----- nvinfo : EIATTR_KPARAM_INFO
	.align		4
.L_1499:
        /*0008*/ 	.byte	0x04, 0x17
        /*000a*/ 	.short	(.L_1501 - .L_1500)
.L_1500:
        /*000c*/ 	.word	0x00000000
        /*0010*/ 	.short	0x000c
        /*0012*/ 	.short	0x00b8
        /*0014*/ 	.byte	0x00, 0xf0, 0x11, 0x00


	//----- nvinfo : EIATTR_KPARAM_INFO
	.align		4
.L_1501:
        /*0018*/ 	.byte	0x04, 0x17
        /*001a*/ 	.short	(.L_1503 - .L_1502)
.L_1502:
        /*001c*/ 	.word	0x00000000
        /*0020*/ 	.short	0x000b
        /*0022*/ 	.short	0x00b4
        /*0024*/ 	.byte	0x00, 0xf0, 0x11, 0x00


	//----- nvinfo : EIATTR_KPARAM_INFO
	.align		4
.L_1503:
        /*0028*/ 	.byte	0x04, 0x17
        /*002a*/ 	.short	(.L_1505 - .L_1504)
.L_1504:
        /*002c*/ 	.word	0x00000000
        /*0030*/ 	.short	0x000a
        /*0032*/ 	.short	0x00b0
        /*0034*/ 	.byte	0x00, 0xf0, 0x11, 0x00


	//----- nvinfo : EIATTR_KPARAM_INFO
	.align		4
.L_1505:
        /*0038*/ 	.byte	0x04, 0x17
        /*003a*/ 	.short	(.L_1507 - .L_1506)
.L_1506:
        /*003c*/ 	.word	0x00000000
        /*0040*/ 	.short	0x0009
        /*0042*/ 	.short	0x00ac
        /*0044*/ 	.byte	0x00, 0xf0, 0x11, 0x00


	//----- nvinfo : EIATTR_KPARAM_INFO
	.align		4
.L_1507:
        /*0048*/ 	.byte	0x04, 0x17
        /*004a*/ 	.short	(.L_1509 - .L_1508)
.L_1508:
        /*004c*/ 	.word	0x00000000
        /*0050*/ 	.short	0x0008
        /*0052*/ 	.short	0x00a8
        /*0054*/ 	.byte	0x00, 0xf0, 0x11, 0x00


	//----- nvinfo : EIATTR_KPARAM_INFO
	.align		4
.L_1509:
        /*0058*/ 	.byte	0x04, 0x17
        /*005a*/ 	.short	(.L_1511 - .L_1510)
.L_1510:
        /*005c*/ 	.word	0x00000000
        /*0060*/ 	.short	0x0007
        /*0062*/ 	.short	0x00a4
        /*0064*/ 	.byte	0x00, 0xf0, 0x11, 0x00


	//----- nvinfo : EIATTR_KPARAM_INFO
	.align		4
.L_1511:
        /*0068*/ 	.byte	0x04, 0x17
        /*006a*/ 	.short	(.L_1513 - .L_1512)
.L_1512:
        /*006c*/ 	.word	0x00000000
        /*0070*/ 	.short	0x0006
        /*0072*/ 	.short	0x00a0
        /*0074*/ 	.byte	0x00, 0xf0, 0x11, 0x00


	//----- nvinfo : EIATTR_KPARAM_INFO
	.align		4
.L_1513:
        /*0078*/ 	.byte	0x04, 0x17
        /*007a*/ 	.short	(.L_1515 - .L_1514)
.L_1514:
        /*007c*/ 	.word	0x00000000
        /*0080*/ 	.short	0x0005
        /*0082*/ 	.short	0x009c
        /*0084*/ 	.byte	0x00, 0xf0, 0x11, 0x00


	//----- nvinfo : EIATTR_KPARAM_INFO
	.align		4
.L_1515:
        /*0088*/ 	.byte	0x04, 0x17
        /*008a*/ 	.short	(.L_1517 - .L_1516)
.L_1516:
        /*008c*/ 	.word	0x00000000
        /*0090*/ 	.short	0x0004
        /*0092*/ 	.short	0x0098
        /*0094*/ 	.byte	0x00, 0xf0, 0x11, 0x00


	//----- nvinfo : EIATTR_KPARAM_INFO
	.align		4
.L_1517:
        /*0098*/ 	.byte	0x04, 0x17
        /*009a*/ 	.short	(.L_1519 - .L_1518)
.L_1518:
        /*009c*/ 	.word	0x00000000
        /*00a0*/ 	.short	0x0003
        /*00a2*/ 	.short	0x0090
        /*00a4*/ 	.byte	0x00, 0xf5, 0x21, 0x00


	//----- nvinfo : EIATTR_KPARAM_INFO
	.align		4
.L_1519:
        /*00a8*/ 	.byte	0x04, 0x17
        /*00aa*/ 	.short	(.L_1521 - .L_1520)
.L_1520:
        /*00ac*/ 	.word	0x00000000
        /*00b0*/ 	.short	0x0002
        /*00b2*/ 	.short	0x0060
        /*00b4*/ 	.byte	0x00, 0xf0, 0xc1, 0x00


	//----- nvinfo : EIATTR_KPARAM_INFO
	.align		4
.L_1521:
        /*00b8*/ 	.byte	0x04, 0x17
        /*00ba*/ 	.short	(.L_1523 - .L_1522)
.L_1522:
        /*00bc*/ 	.word	0x00000000
        /*00c0*/ 	.short	0x0001
        /*00c2*/ 	.short	0x0030
        /*00c4*/ 	.byte	0x00, 0xf0, 0xc1, 0x00


	//----- nvinfo : EIATTR_KPARAM_INFO
	.align		4
.L_1523:
        /*00c8*/ 	.byte	0x04, 0x17
        /*00ca*/ 	.short	(.L_1525 - .L_1524)
.L_1524:
        /*00cc*/ 	.word	0x00000000
        /*00d0*/ 	.short	0x0000
        /*00d2*/ 	.short	0x0000
        /*00d4*/ 	.byte	0x00, 0xf0, 0xc1, 0x00


	//----- nvinfo : EIATTR_SPARSE_MMA_MASK
	.align		4
.L_1525:
        /*00d8*/ 	.byte	0x03, 0x50
        /*00da*/ 	.short	0x0000


	//----- nvinfo : EIATTR_MAXREG_COUNT
	.align		4
        /*00dc*/ 	.byte	0x03, 0x1b
        /*00de*/ 	.short	0x00ff


	//----- nvinfo : EIATTR_MERCURY_ISA_VERSION
	.align		4
        /*00e0*/ 	.byte	0x03, 0x5f
        /*00e2*/ 	.short	0x0101


	//----- nvinfo : EIATTR_VRC_CTA_INIT_COUNT
	.align		4
        /*00e4*/ 	.byte	0x02, 0x4a
	.zero		1
	.zero		1


	//----- nvinfo : EIATTR_EXIT_INSTR_OFFSETS
	.align		4
        /*00e8*/ 	.byte	0x04, 0x1c
        /*00ea*/ 	.short	(.L_1527 - .L_1526)


	//   ....[0]....
.L_1526:
        /*00ec*/ 	.word	0x000000d0


	//   ....[1]....
        /*00f0*/ 	.word	0x00002180


	//   ....[2]....
        /*00f4*/ 	.word	0x00002f80


	//   ....[3]....
        /*00f8*/ 	.word	0x00004140


	//   ....[4]....
        /*00fc*/ 	.word	0x00004d30


	//   ....[5]....
        /*0100*/ 	.word	0x00005bb0


	//   ....[6]....
        /*0104*/ 	.word	0x000067a0


	//   ....[7]....
        /*0108*/ 	.word	0x000076c0


	//----- nvinfo : EIATTR_CRS_STACK_SIZE
	.align		4
.L_1527:
        /*010c*/ 	.byte	0x04, 0x1e
        /*010e*/ 	.short	(.L_1529 - .L_1528)
.L_1528:
        /*0110*/ 	.word	0x00000000


	//----- nvinfo : EIATTR_CBANK_PARAM_SIZE
	.align		4
.L_1529:
        /*0114*/ 	.byte	0x03, 0x19
        /*0116*/ 	.short	0x00bc


	//----- nvinfo : EIATTR_PARAM_CBANK
	.align		4
        /*0118*/ 	.byte	0x04, 0x0a
        /*011a*/ 	.short	(.L_1531 - .L_1530)
	.align		4
.L_1530:
        /*011c*/ 	.word	index@(.nv.constant0._ZN2at6native51_GLOBAL__N__11011a27_18_DepthwiseConv3d_cu_35e0c7b528conv_depthwise3d_cuda_kernelIN3c108BFloat16EfLin1ELin1ELin1ELin1ELin1ELin1EEEvNS_27GenericPackedTensorAccessorIKT_Lm5ENS_16DefaultPtrTraitsEiEENS5_IS6_Lm5ES8_iEES9_PS7_iiiiiiiii)
        /*0120*/ 	.short	0x0380
        /*0122*/ 	.short	0x00bc


	//----- nvinfo : EIATTR_SW_WAR
	.align		4
.L_1531:
        /*0124*/ 	.byte	0x04, 0x36
        /*0126*/ 	.short	(.L_1533 - .L_1532)
.L_1532:
        /*0128*/ 	.word	0x00000008
.L_1533:


//--------------------- .nv.info._ZN2at6native51_GLOBAL__N__11011a27_18_DepthwiseConv3d_cu_35e0c7b528conv_depthwise3d_cuda_kernelIN3c108BFloat16EfLin1ELin1ELin1ELi1ELi1ELi1EEEvNS_27GenericPackedTensorAccessorIKT_Lm5ENS_16DefaultPtrTraitsEiEENS5_IS6_Lm5ES8_iEES9_PS7_iiiiiiiii --------------------------
	.section	.nv.info._ZN2at6native51_GLOBAL__N__11011a27_18_DepthwiseConv3d_cu_35e0c7b528conv_depthwise3d_cuda_kernelIN3c108BFloat16EfLin1ELin1ELin1ELi1ELi1ELi1EEEvNS_27GenericPackedTensorAccessorIKT_Lm5ENS_16DefaultPtrTraitsEiEENS5_IS6_Lm5ES8_iEES9_PS7_iiiiiiiii,"",@"SHT_CUDA_INFO"
	.sectionflags	@""
	.align	4


	//----- nvinfo : EIATTR_CUDA_API_VERSION
	.align		4
        /*0000*/ 	.byte	0x04, 0x37
        /*0002*/ 	.short	(.L_1535 - .L_1534)
.L_1534:
        /*0004*/ 	.word	0x00000082


	//----- nvinfo : EIATTR_KPARAM_INFO
	.align		4
.L_1535:
        /*0008*/ 	.byte	0x04, 0x17
        /*000a*/ 	.short	(.L_1537 - .L_1536)
.L_1536:
        /*000c*/ 	.word	0x00000000
        /*0010*/ 	.short	0x000c
        /*0012*/ 	.short	0x00b8
        /*0014*/ 	.byte	0x00, 0xf0, 0x11, 0x00


	//----- nvinfo : EIATTR_KPARAM_INFO
	.align		4
.L_1537:
        /*0018*/ 	.byte	0x04, 0x17
        /*001a*/ 	.short	(.L_1539 - .L_1538)
.L_1538:
        /*001c*/ 	.word	0x00000000
        /*0020*/ 	.short	0x000b
        /*0022*/ 	.short	0x00b4
        /*0024*/ 	.byte	0x00, 0xf0, 0x11, 0x00


	//----- nvinfo : EIATTR_KPARAM_INFO
	.align		4
.L_1539:
        /*0028*/ 	.byte	0x04, 0x17
        /*002a*/ 	.short	(.L_1541 - .L_1540)
.L_1540:
        /*002c*/ 	.word	0x00000000
        /*0030*/ 	.short	0x000a
        /*0032*/ 	.short	0x00b0
        /*0034*/ 	.byte	0x00, 0xf0, 0x11, 0x00


	//----- nvinfo : EIATTR_KPARAM_INFO
	.align		4
.L_1541:
        /*0038*/ 	.byte	0x04, 0x17
        /*003a*/ 	.short	(.L_1543 - .L_1542)
.L_1542:
        /*003c*/ 	.word	0x00000000
        /*0040*/ 	.short	0x0009
        /*0042*/ 	.short	0x00ac
        /*0044*/ 	.byte	0x00, 0xf0, 0x11, 0x00


	//----- nvinfo : EIATTR_KPARAM_INFO
	.align		4
.L_1543:
        /*0048*/ 	.byte	0x04, 0x17
        /*004a*/ 	.short	(.L_1545 - .L_1544)
.L_1544:
        /*004c*/ 	.word	0x00000000
        /*0050*/ 	.short	0x0008
        /*0052*/ 	.short	0x00a8
        /*0054*/ 	.byte	0x00, 0xf0, 0x11, 0x00


	//----- nvinfo : EIATTR_KPARAM_INFO
	.align		4
.L_1545:
        /*0058*/ 	.byte	0x04, 0x17
        /*005a*/ 	.short	(.L_1547 - .L_1546)
.L_1546:
        /*005c*/ 	.word	0x00000000
        /*0060*/ 	.short	0x0007
        /*0062*/ 	.short	0x00a4
        /*0064*/ 	.byte	0x00, 0xf0, 0x11, 0x00


	//----- nvinfo : EIATTR_KPARAM_INFO
	.align		4
.L_1547:
        /*0068*/ 	.byte	0x04, 0x17
        /*006a*/ 	.short	(.L_1549 - .L_1548)
.L_1548:
        /*006c*/ 	.word	0x00000000
        /*0070*/ 	.short	0x0006
        /*0072*/ 	.short	0x00a0
        /*0074*/ 	.byte	0x00, 0xf0, 0x11, 0x00


	//----- nvinfo : EIATTR_KPARAM_INFO
	.align		4
.L_1549:
        /*0078*/ 	.byte	0x04, 0x17
        /*007a*/ 	.short	(.L_1551 - .L_1550)
.L_1550:
        /*007c*/ 	.word	0x00000000
        /*0080*/ 	.short	0x0005
        /*0082*/ 	.short	0x009c
        /*0084*/ 	.byte	0x00, 0xf0, 0x11, 0x00


	//----- nvinfo : EIATTR_KPARAM_INFO
	.align		4
.L_1551:
        /*0088*/ 	.byte	0x04, 0x17
        /*008a*/ 	.short	(.L_1553 - .L_1552)
.L_1552:
        /*008c*/ 	.word	0x00000000
        /*0090*/ 	.short	0x0004
        /*0092*/ 	.short	0x0098
        /*0094*/ 	.byte	0x00, 0xf0, 0x11, 0x00


	//----- nvinfo : EIATTR_KPARAM_INFO
	.align		4
.L_1553:
        /*0098*/ 	.byte	0x04, 0x17
        /*009a*/ 	.short	(.L_1555 - .L_1554)
.L_1554:
        /*009c*/ 	.word	0x00000000
        /*00a0*/ 	.short	0x0003
        /*00a2*/ 	.short	0x0090
        /*00a4*/ 	.byte	0x00, 0xf5, 0x21, 0x00


	//----- nvinfo : EIATTR_KPARAM_INFO
	.align		4
.L_1555:
        /*00a8*/ 	.byte	0x04, 0x17
        /*00aa*/ 	.short	(.L_1557 - .L_1556)
.L_1556:
        /*00ac*/ 	.word	0x00000000
        /*00b0*/ 	.short	0x0002
        /*00b2*/ 	.short	0x0060
        /*00b4*/ 	.byte	0x00, 0xf0, 0xc1, 0x00


	//----- nvinfo : EIATTR_KPARAM_INFO
	.align		4
.L_1557:
        /*00b8*/ 	.byte	0x04, 0x17
        /*00ba*/ 	.short	(.L_1559 - .L_1558)
.L_1558:
        /*00bc*/ 	.word	0x00000000
        /*00c0*/ 	.short	0x0001
        /*00c2*/ 	.short	0x0030
        /*00c4*/ 	.byte	0x00, 0xf0, 0xc1, 0x00


	//----- nvinfo : EIATTR_KPARAM_INFO
	.align		4
.L_1559:
        /*00c8*/ 	.byte	0x04, 0x17
        /*00ca*/ 	.short	(.L_1561 - .L_1560)
.L_1560:
        /*00cc*/ 	.word	0x00000000
        /*00d0*/ 	.short	0x0000
        /*00d2*/ 	.short	0x0000
        /*00d4*/ 	.byte	0x00, 0xf0, 0xc1, 0x00


	//----- nvinfo : EIATTR_SPARSE_MMA_MASK
	.align		4
.L_1561:
        /*00d8*/ 	.byte	0x03, 0x50
        /*00da*/ 	.short	0x0000


	//----- nvinfo : EIATTR_MAXREG_COUNT
	.align		4
        /*00dc*/ 	.byte	0x03, 0x1b
        /*00de*/ 	.short	0x00ff


	//----- nvinfo : EIATTR_MERCURY_ISA_VERSION
	.align		4
        /*00e0*/ 	.byte	0x03, 0x5f
        /*00e2*/ 	.short	0x0101


	//----- nvinfo : EIATTR_VRC_CTA_INIT_COUNT
	.align		4
        /*00e4*/ 	.byte	0x02, 0x4a
	.zero		1
	.zero		1


	//----- nvinfo : EIATTR_EXIT_INSTR_OFFSETS
	.align		4
        /*00e8*/ 	.byte	0x04, 0x1c
        /*00ea*/ 	.short	(.L_1563 - .L_1562)


	//   ....[0]....
.L_1562:
        /*00ec*/ 	.word	0x000000d0


	//   ....[1]....
        /*00f0*/ 	.word	0x00001ec0


	//   ....[2]....
        /*00f4*/ 	.word	0x00002c70


	//   ....[3]....
        /*00f8*/ 	.word	0x00003ea0


	//   ....[4]....
        /*00fc*/ 	.word	0x00004a80


	//   ....[5]....
        /*0100*/ 	.word	0x00005990


	//   ....[6]....
        /*0104*/ 	.word	0x00006590


	//   ....[7]....
        /*0108*/ 	.word	0x00007550


	//----- nvinfo : EIATTR_CRS_STACK_SIZE
	.align		4
.L_1563:
        /*010c*/ 	.byte	0x04, 0x1e
        /*010e*/ 	.short	(.L_1565 - .L_1564)
.L_1564:
        /*0110*/ 	.word	0x00000000


	//----- nvinfo : EIATTR_CBANK_PARAM_SIZE
	.align		4
.L_1565:
        /*0114*/ 	.byte	0x03, 0x19
        /*0116*/ 	.short	0x00bc


	//----- nvinfo : EIATTR_PARAM_CBANK
	.align		4
        /*0118*/ 	.byte	0x04, 0x0a
        /*011a*/ 	.short	(.L_1567 - .L_1566)
	.align		4
.L_1566:
        /*011c*/ 	.word	index@(.nv.constant0._ZN2at6native51_GLOBAL__N__11011a27_18_DepthwiseConv3d_cu_35e0c7b528conv_depthwise3d_cuda_kernelIN3c108BFloat16EfLin1ELin1ELin1ELi1ELi1ELi1EEEvNS_27GenericPackedTensorAccessorIKT_Lm5ENS_16DefaultPtrTraitsEiEENS5_IS6_Lm5ES8_iEES9_PS7_iiiiiiiii)
        /*0120*/ 	.short	0x0380
        /*0122*/ 	.short	0x00bc


	//----- nvinfo : EIATTR_SW_WAR
	.align		4
.L_1567:
        /*0124*/ 	.byte	0x04, 0x36
        /*0126*/ 	.short	(.L_1569 - .L_1568)
.L_1568:
        /*0128*/ 	.word	0x00000008
.L_1569:


//--------------------- .nv.info._ZN2at6native51_GLOBAL__N__11011a27_18_DepthwiseConv3d_cu_35e0c7b528conv_depthwise3d_cuda_kernelIN3c108BFloat16EfLi3ELi3ELi3ELi1ELi1ELi1EEEvNS_27GenericPackedTensorAccessorIKT_Lm5ENS_16DefaultPtrTraitsEiEENS5_IS6_Lm5ES8_iEES9_PS7_iiiiiiiii --------------------------
	.section	.nv.info._ZN2at6native51_GLOBAL__N__11011a27_18_DepthwiseConv3d_cu_35e0c7b528conv_depthwise3d_cuda_kernelIN3c108BFloat16EfLi3ELi3ELi3ELi1ELi1ELi1EEEvNS_27GenericPackedTensorAccessorIKT_Lm5ENS_16DefaultPtrTraitsEiEENS5_IS6_Lm5ES8_iEES9_PS7_iiiiiiiii,"",@"SHT_CUDA_INFO"
	.sectionflags	@""
	.align	4


	//----- nvinfo : EIATTR_CUDA_API_VERSION
	.align		4
        /*0000*/ 	.byte	0x04, 0x37
        /*0002*/ 	.short	(.L_1571 - .L_1570)
.L_1570:
        /*0004*/ 	.word	0x00000082


	//----- nvinfo : EIATTR_KPARAM_INFO
	.align		4
.L_1571:
        /*0008*/ 	.byte	0x04, 0x17
        /*000a*/ 	.short	(.L_1573 - .L_1572)
.L_1572:
        /*000c*/ 	.word	0x00000000
        /*0010*/ 	.short	0x000c
        /*0012*/ 	.short	0x00b8
        /*0014*/ 	.byte	0x00, 0xf0, 0x11, 0x00


	//----- nvinfo : EIATTR_KPARAM_INFO
	.align		4
.L_1573:
        /*0018*/ 	.byte	0x04, 0x17
        /*001a*/ 	.short	(.L_1575 - .L_1574)
.L_1574:
        /*001c*/ 	.word	0x00000000
        /*0020*/ 	.short	0x000b
        /*0022*/ 	.short	0x00b4
        /*0024*/ 	.byte	0x00, 0xf0, 0x11, 0x00


	//----- nvinfo : EIATTR_KPARAM_INFO
	.align		4
.L_1575:
        /*0028*/ 	.byte	0x04, 0x17
        /*002a*/ 	.short	(.L_1577 - .L_1576)
.L_1576:
        /*002c*/ 	.word	0x00000000
        /*0030*/ 	.short	0x000a
        /*0032*/ 	.short	0x00b0
        /*0034*/ 	.byte	0x00, 0xf0, 0x11, 0x00


	//----- nvinfo : EIATTR_KPARAM_INFO
	.align		4
.L_1577:
        /*0038*/ 	.byte	0x04, 0x17
        /*003a*/ 	.short	(.L_1579 - .L_1578)
.L_1578:
        /*003c*/ 	.word	0x00000000
        /*0040*/ 	.short	0x0009
        /*0042*/ 	.short	0x00ac
        /*0044*/ 	.byte	0x00, 0xf0, 0x11, 0x00


	//----- nvinfo : EIATTR_KPARAM_INFO
	.align		4
.L_1579:
        /*0048*/ 	.byte	0x04, 0x17
        /*004a*/ 	.short	(.L_1581 - .L_1580)
.L_1580:
        /*004c*/ 	.word	0x00000000
        /*0050*/ 	.short	0x0008
        /*0052*/ 	.short	0x00a8
        /*0054*/ 	.byte	0x00, 0xf0, 0x11, 0x00


	//----- nvinfo : EIATTR_KPARAM_INFO
	.align		4
.L_1581:
        /*0058*/ 	.byte	0x04, 0x17
        /*005a*/ 	.short	(.L_1583 - .L_1582)
.L_1582:
        /*005c*/ 	.word	0x00000000
        /*0060*/ 	.short	0x0007
        /*0062*/ 	.short	0x00a4
        /*0064*/ 	.byte	0x00, 0xf0, 0x11, 0x00


	//----- nvinfo : EIATTR_KPARAM_INFO
	.align		4
.L_1583:
        /*0068*/ 	.byte	0x04, 0x17
        /*006a*/ 	.short	(.L_1585 - .L_1584)
.L_1584:
        /*006c*/ 	.word	0x00000000
        /*0070*/ 	.short	0x0006
        /*0072*/ 	.short	0x00a0
        /*0074*/ 	.byte	0x00, 0xf0, 0x11, 0x00


	//----- nvinfo : EIATTR_KPARAM_INFO
	.align		4
.L_1585:
        /*0078*/ 	.byte	0x04, 0x17
        /*007a*/ 	.short	(.L_1587 - .L_1586)
.L_1586:
        /*007c*/ 	.word	0x00000000
        /*0080*/ 	.short	0x0005
        /*0082*/ 	.short	0x009c
        /*0084*/ 	.byte	0x00, 0xf0, 0x11, 0x00


	//----- nvinfo : EIATTR_KPARAM_INFO
	.align		4
.L_1587:
        /*0088*/ 	.byte	0x04, 0x17
        /*008a*/ 	.short	(.L_1589 - .L_1588)
.L_1588:
        /*008c*/ 	.word	0x00000000
        /*0090*/ 	.short	0x0004
        /*0092*/ 	.short	0x0098
        /*0094*/ 	.byte	0x00, 0xf0, 0x11, 0x00


	//----- nvinfo : EIATTR_KPARAM_INFO
	.align		4
.L_1589:
        /*0098*/ 	.byte	0x04, 0x17
        /*009a*/ 	.short	(.L_1591 - .L_1590)
.L_1590:
        /*009c*/ 	.word	0x00000000
        /*00a0*/ 	.short	0x0003
        /*00a2*/ 	.short	0x0090
        /*00a4*/ 	.byte	0x00, 0xf5, 0x21, 0x00


	//----- nvinfo : EIATTR_KPARAM_INFO
	.align		4
.L_1591:
        /*00a8*/ 	.byte	0x04, 0x17
        /*00aa*/ 	.short	(.L_1593 - .L_1592)
.L_1592:
        /*00ac*/ 	.word	0x00000000
        /*00b0*/ 	.short	0x0002
        /*00b2*/ 	.short	0x0060
        /*00b4*/ 	.byte	0x00, 0xf0, 0xc1, 0x00


	//----- nvinfo : EIATTR_KPARAM_INFO
	.align		4
.L_1593:
        /*00b8*/ 	.byte	0x04, 0x17
        /*00ba*/ 	.short	(.L_1595 - .L_1594)
.L_1594:
        /*00bc*/ 	.word	0x00000000
        /*00c0*/ 	.short	0x0001
        /*00c2*/ 	.short	0x0030
        /*00c4*/ 	.byte	0x00, 0xf0, 0xc1, 0x00


	//----- nvinfo : EIATTR_KPARAM_INFO
	.align		4
.L_1595:
        /*00c8*/ 	.byte	0x04, 0x17
        /*00ca*/ 	.short	(.L_1597 - .L_1596)
.L_1596:
        /*00cc*/ 	.word	0x00000000
        /*00d0*/ 	.short	0x0000
        /*00d2*/ 	.short	0x0000
        /*00d4*/ 	.byte	0x00, 0xf0, 0xc1, 0x00


	//----- nvinfo : EIATTR_SPARSE_MMA_MASK
	.align		4
.L_1597:
        /*00d8*/ 	.byte	0x03, 0x50
        /*00da*/ 	.short	0x0000


	//----- nvinfo : EIATTR_MAXREG_COUNT
	.align		4
        /*00dc*/ 	.byte	0x03, 0x1b
        /*00de*/ 	.short	0x00ff


	//----- nvinfo : EIATTR_MERCURY_ISA_VERSION
	.align		4
        /*00e0*/ 	.byte	0x03, 0x5f
        /*00e2*/ 	.short	0x0101


	//----- nvinfo : EIATTR_VRC_CTA_INIT_COUNT
	.align		4
        /*00e4*/ 	.byte	0x02, 0x4a
	.zero		1
	.zero		1


	//----- nvinfo : EIATTR_EXIT_INSTR_OFFSETS
	.align		4
        /*00e8*/ 	.byte	0x04, 0x1c
        /*00ea*/ 	.short	(.L_1599 - .L_1598)


	//   ....[0]....
.L_1598:
        /*00ec*/ 	.word	0x000001d0


	//   ....[1]....
        /*00f0*/ 	.word	0x000022b0


	//   ....[2]....
        /*00f4*/ 	.word	0x000041d0


	//----- nvinfo : EIATTR_CRS_STACK_SIZE
	.align		4
.L_1599:
        /*00f8*/ 	.byte	0x04, 0x1e
        /*00fa*/ 	.short	(.L_1601 - .L_1600)
.L_1600:
        /*00fc*/ 	.word	0x00000000


	//----- nvinfo : EIATTR_CBANK_PARAM_SIZE
	.align		4
.L_1601:
        /*0100*/ 	.byte	0x03, 0x19
        /*0102*/ 	.short	0x00bc


	//----- nvinfo : EIATTR_PARAM_CBANK
	.align		4
        /*0104*/ 	.byte	0x04, 0x0a
        /*0106*/ 	.short	(.L_1603 - .L_1602)
	.align		4
.L_1602:
        /*0108*/ 	.word	index@(.nv.constant0._ZN2at6native51_GLOBAL__N__11011a27_18_DepthwiseConv3d_cu_35e0c7b528conv_depthwise3d_cuda_kernelIN3c108BFloat16EfLi3ELi3ELi3ELi1ELi1ELi1EEEvNS_27GenericPackedTensorAccessorIKT_Lm5ENS_16DefaultPtrTraitsEiEENS5_IS6_Lm5ES8_iEES9_PS7_iiiiiiiii)
        /*010c*/ 	.short	0x0380
        /*010e*/ 	.short	0x00bc


	//----- nvinfo : EIATTR_SW_WAR
	.align		4
.L_1603:
        /*0110*/ 	.byte	0x04, 0x36
        /*0112*/ 	.short	(.L_1605 - .L_1604)
.L_1604:
        /*0114*/ 	.word	0x00000008
.L_1605:


//--------------------- .nv.info._ZN2at6native51_GLOBAL__N__11011a27_18_DepthwiseConv3d_cu_35e0c7b528conv_depthwise3d_cuda_kernelIN3c104HalfEfLin1ELin1ELin1ELin1ELin1ELin1EEEvNS_27GenericPackedTensorAccessorIKT_Lm5ENS_16DefaultPtrTraitsEiEENS5_IS6_Lm5ES8_iEES9_PS7_iiiiiiiii --------------------------
	.section	.nv.info._ZN2at6native51_GLOBAL__N__11011a27_18_DepthwiseConv3d_cu_35e0c7b528conv_depthwise3d_cuda_kernelIN3c104HalfEfLin1ELin1ELin1ELin1ELin1ELin1EEEvNS_27GenericPackedTensorAccessorIKT_Lm5ENS_16DefaultPtrTraitsEiEENS5_IS6_Lm5ES8_iEES9_PS7_iiiiiiiii,"",@"SHT_CUDA_INFO"
	.sectionflags	@""
	.align	4


	//----- nvinfo : EIATTR_CUDA_API_VERSION
	.align		4
        /*0000*/ 	.byte	0x04, 0x37
        /*0002*/ 	.short	(.L_1607 - .L_1606)
.L_1606:
        /*0004*/ 	.word	0x00000082


	//----- nvinfo : EIATTR_KPARAM_INFO
	.align		4
.L_1607:
        /*0008*/ 	.byte	0x04, 0x17
        /*000a*/ 	.short	(.L_1609 - .L_1608)
.L_1608:
        /*000c*/ 	.word	0x00000000
        /*0010*/ 	.short	0x000c
        /*0012*/ 	.short	0x00b8
        /*0014*/ 	.byte	0x00, 0xf0, 0x11, 0x00


	//----- nvinfo : EIATTR_KPARAM_INFO
	.align		4
.L_1609:
        /*0018*/ 	.byte	0x04, 0x17
        /*001a*/ 	.short	(.L_1611 - .L_1610)
.L_1610:
        /*001c*/ 	.word	0x00000000
        /*0020*/ 	.short	0x000b
        /*0022*/ 	.short	0x00b4
        /*0024*/ 	.byte	0x00, 0xf0, 0x11, 0x00


	//----- nvinfo : EIATTR_KPARAM_INFO
	.align		4
.L_1611:
        /*0028*/ 	.byte	0x04, 0x17
        /*002a*/ 	.short	(.L_1613 - .L_1612)
.L_1612:
        /*002c*/ 	.word	0x00000000
        /*0030*/ 	.short	0x000a
        /*0032*/ 	.short	0x00b0
        /*0034*/ 	.byte	0x00, 0xf0, 0x11, 0x00


	//----- nvinfo : EIATTR_KPARAM_INFO
	.align		4
.L_1613:
        /*0038*/ 	.byte	0x04, 0x17
        /*003a*/ 	.short	(.L_1615 - .L_1614)
.L_1614:
        /*003c*/ 	.word	0x00000000
        /*0040*/ 	.short	0x0009
        /*0042*/ 	.short	0x00ac
        /*0044*/ 	.byte	0x00, 0xf0, 0x11, 0x00


	//----- nvinfo : EIATTR_KPARAM_INFO
	.align		4
.L_1615:
        /*0048*/ 	.byte	0x04, 0x17
        /*004a*/ 	.short	(.L_1617 - .L_1616)
.L_1616:
        /*004c*/ 	.word	0x00000000
        /*0050*/ 	.short	0x0008
        /*0052*/ 	.short	0x00a8
        /*0054*/ 	.byte	0x00, 0xf0, 0x11, 0x00


	//----- nvinfo : EIATTR_KPARAM_INFO
	.align		4
.L_1617:
        /*0058*/ 	.byte	0x04, 0x17
        /*005a*/ 	.short	(.L_1619 - .L_1618)
.L_1618:
        /*005c*/ 	.word	0x00000000
        /*0060*/ 	.short	0x0007
        /*0062*/ 	.short	0x00a4
        /*0064*/ 	.byte	0x00, 0xf0, 0x11, 0x00


	//----- nvinfo : EIATTR_KPARAM_INFO
	.align		4
.L_1619:
        /*0068*/ 	.byte	0x04, 0x17
        /*006a*/ 	.short	(.L_1621 - .L_1620)
.L_1620:
        /*006c*/ 	.word	0x00000000
        /*0070*/ 	.short	0x0006
        /*0072*/ 	.short	0x00a0
        /*0074*/ 	.byte	0x00, 0xf0, 0x11, 0x00


	//----- nvinfo : EIATTR_KPARAM_INFO
	.align		4
.L_1621:
        /*0078*/ 	.byte	0x04, 0x17
        /*007a*/ 	.short	(.L_1623 - .L_1622)
.L_1622:
        /*007c*/ 	.word	0x00000000
        /*0080*/ 	.short	0x0005
        /*0082*/ 	.short	0x009c
        /*0084*/ 	.byte	0x00, 0xf0, 0x11, 0x00


	//----- nvinfo : EIATTR_KPARAM_INFO
	.align		4
.L_1623:
        /*0088*/ 	.byte	0x04, 0x17
        /*008a*/ 	.short	(.L_1625 - .L_1624)
.L_1624:
        /*008c*/ 	.word	0x00000000
        /*0090*/ 	.short	0x0004
        /*0092*/ 	.short	0x0098
        /*0094*/ 	.byte	0x00, 0xf0, 0x11, 0x00


	//----- nvinfo : EIATTR_KPARAM_INFO
	.align		4
.L_1625:
        /*0098*/ 	.byte	0x04, 0x17
        /*009a*/ 	.short	(.L_1627 - .L_1626)
.L_1626:
        /*009c*/ 	.word	0x00000000
        /*00a0*/ 	.short	0x0003
        /*00a2*/ 	.short	0x0090
        /*00a4*/ 	.byte	0x00, 0xf5, 0x21, 0x00


	//----- nvinfo : EIATTR_KPARAM_INFO
	.align		4
.L_1627:
        /*00a8*/ 	.byte	0x04, 0x17
        /*00aa*/ 	.short	(.L_1629 - .L_1628)
.L_1628:
        /*00ac*/ 	.word	0x00000000
        /*00b0*/ 	.short	0x0002
        /*00b2*/ 	.short	0x0060
        /*00b4*/ 	.byte	0x00, 0xf0, 0xc1, 0x00


	//----- nvinfo : EIATTR_KPARAM_INFO
	.align		4
.L_1629:
        /*00b8*/ 	.byte	0x04, 0x17
        /*00ba*/ 	.short	(.L_1631 - .L_1630)
.L_1630:
        /*00bc*/ 	.word	0x00000000
        /*00c0*/ 	.short	0x0001
        /*00c2*/ 	.short	0x0030
        /*00c4*/ 	.byte	0x00, 0xf0, 0xc1, 0x00


	//----- nvinfo : EIATTR_KPARAM_INFO
	.align		4
.L_1631:
        /*00c8*/ 	.byte	0x04, 0x17
        /*00ca*/ 	.short	(.L_1633 - .L_1632)
.L_1632:
        /*00cc*/ 	.word	0x00000000
        /*00d0*/ 	.short	0x0000
        /*00d2*/ 	.short	0x0000
        /*00d4*/ 	.byte	0x00, 0xf0, 0xc1, 0x00


	//----- nvinfo : EIATTR_SPARSE_MMA_MASK
	.align		4
.L_1633:
        /*00d8*/ 	.byte	0x03, 0x50
        /*00da*/ 	.short	0x0000


	//----- nvinfo : EIATTR_MAXREG_COUNT
	.align		4
        /*00dc*/ 	.byte	0x03, 0x1b
        /*00de*/ 	.short	0x00ff


	//----- nvinfo : EIATTR_MERCURY_ISA_VERSION
	.align		4
        /*00e0*/ 	.byte	0x03, 0x5f
        /*00e2*/ 	.short	0x0101


	//----- nvinfo : EIATTR_VRC_CTA_INIT_COUNT
	.align		4
        /*00e4*/ 	.byte	0x02, 0x4a
	.zero		1
	.zero		1


	//----- nvinfo : EIATTR_EXIT_INSTR_OFFSETS
	.align		4
        /*00e8*/ 	.byte	0x04, 0x1c
        /*00ea*/ 	.short	(.L_1635 - .L_1634)


	//   ....[0]....
.L_1634:
        /*00ec*/ 	.word	0x000000d0


	//   ....[1]....
        /*00f0*/ 	.word	0x00002180


	//   ....[2]....
        /*00f4*/ 	.word	0x00002f80


	//   ....[3]....
        /*00f8*/ 	.word	0x00004140


	//   ....[4]....
        /*00fc*/ 	.word	0x00004d30


	//   ....[5]....
        /*0100*/ 	.word	0x00005bb0


	//   ....[6]....
        /*0104*/ 	.word	0x000067a0


	//   ....[7]....
        /*0108*/ 	.word	0x000076c0


	//----- nvinfo : EIATTR_CRS_STACK_SIZE
	.align		4
.L_1635:
        /*010c*/ 	.byte	0x04, 0x1e
        /*010e*/ 	.short	(.L_1637 - .L_1636)
.L_1636:
        /*0110*/ 	.word	0x00000000


	//----- nvinfo : EIATTR_CBANK_PARAM_SIZE
	.align		4
.L_1637:
        /*0114*/ 	.byte	0x03, 0x19
        /*0116*/ 	.short	0x00bc


	//----- nvinfo : EIATTR_PARAM_CBANK
	.align		4
        /*0118*/ 	.byte	0x04, 0x0a
        /*011a*/ 	.short	(.L_1639 - .L_1638)
	.align		4
.L_1638:
        /*011c*/ 	.word	index@(.nv.constant0._ZN2at6native51_GLOBAL__N__11011a27_18_DepthwiseConv3d_cu_35e0c7b528conv_depthwise3d_cuda_kernelIN3c104HalfEfLin1ELin1ELin1ELin1ELin1ELin1EEEvNS_27GenericPackedTensorAccessorIKT_Lm5ENS_16DefaultPtrTraitsEiEENS5_IS6_Lm5ES8_iEES9_PS7_iiiiiiiii)
        /*0120*/ 	.short	0x0380
        /*0122*/ 	.short	0x00bc


	//----- nvinfo : EIATTR_SW_WAR
	.align		4
.L_1639:
        /*0124*/ 	.byte	0x04, 0x36
        /*0126*/ 	.short	(.L_1641 - .L_1640)
.L_1640:
        /*0128*/ 	.word	0x00000008
.L_1641:


//--------------------- .nv.info._ZN2at6native51_GLOBAL__N__11011a27_18_DepthwiseConv3d_cu_35e0c7b528conv_depthwise3d_cuda_kernelIN3c104HalfEfLin1ELin1ELin1ELi1ELi1ELi1EEEvNS_27GenericPackedTensorAccessorIKT_Lm5ENS_16DefaultPtrTraitsEiEENS5_IS6_Lm5ES8_iEES9_PS7_iiiiiiiii --------------------------
	.section	.nv.info._ZN2at6native51_GLOBAL__N__11011a27_18_DepthwiseConv3d_cu_35e0c7b528conv_depthwise3d_cuda_kernelIN3c104HalfEfLin1ELin1ELin1ELi1ELi1ELi1EEEvNS_27GenericPackedTensorAccessorIKT_Lm5ENS_16DefaultPtrTraitsEiEENS5_IS6_Lm5ES8_iEES9_PS7_iiiiiiiii,"",@"SHT_CUDA_INFO"
	.sectionflags	@""
	.align	4


	//----- nvinfo : EIATTR_CUDA_API_VERSION
	.align		4
        /*0000*/ 	.byte	0x04, 0x37
        /*0002*/ 	.short	(.L_1643 - .L_1642)
.L_1642:
        /*0004*/ 	.word	0x00000082


	//----- nvinfo : EIATTR_KPARAM_INFO
	.align		4
.L_1643:
        /*0008*/ 	.byte	0x04, 0x17
        /*000a*/ 	.short	(.L_1645 - .L_1644)
.L_1644:
        /*000c*/ 	.word	0x00000000
        /*0010*/ 	.short	0x000c
        /*0012*/ 	.short	0x00b8
        /*0014*/ 	.byte	0x00, 0xf0, 0x11, 0x00


	//----- nvinfo : EIATTR_KPARAM_INFO
	.align		4
.L_1645:
        /*0018*/ 	.byte	0x04, 0x17
        /*001a*/ 	.short	(.L_1647 - .L_1646)
.L_1646:
        /*001c*/ 	.word	0x00000000
        /*0020*/ 	.short	0x000b
        /*0022*/ 	.short	0x00b4
        /*0024*/ 	.byte	0x00, 0xf0, 0x11, 0x00


	//----- nvinfo : EIATTR_KPARAM_INFO
	.align		4
.L_1647:
        /*0028*/ 	.byte	0x04, 0x17
        /*002a*/ 	.short	(.L_1649 - .L_1648)
.L_1648:
        /*002c*/ 	.word	0x00000000
        /*0030*/ 	.short	0x000a
        /*0032*/ 	.short	0x00b0
        /*0034*/ 	.byte	0x00, 0xf0, 0x11, 0x00


	//----- nvinfo : EIATTR_KPARAM_INFO
	.align		4
.L_1649:
        /*0038*/ 	.byte	0x04, 0x17
        /*003a*/ 	.short	(.L_1651 - .L_1650)
.L_1650:
        /*003c*/ 	.word	0x00000000
        /*0040*/ 	.short	0x0009
        /*0042*/ 	.short	0x00ac
        /*0044*/ 	.byte	0x00, 0xf0, 0x11, 0x00


	//----- nvinfo : EIATTR_KPARAM_INFO
	.align		4
.L_1651:
        /*0048*/ 	.byte	0x04, 0x17
        /*004a*/ 	.short	(.L_1653 - .L_1652)
.L_1652:
        /*004c*/ 	.word	0x00000000
        /*0050*/ 	.short	0x0008
        /*0052*/ 	.short	0x00a8
        /*0054*/ 	.byte	0x00, 0xf0, 0x11, 0x00


	//----- nvinfo : EIATTR_KPARAM_INFO
	.align		4
.L_1653:
        /*0058*/ 	.byte	0x04, 0x17
        /*005a*/ 	.short	(.L_1655 - .L_1654)
.L_1654:
        /*005c*/ 	.word	0x00000000
        /*0060*/ 	.short	0x0007
        /*0062*/ 	.short	0x00a4
        /*0064*/ 	.byte	0x00, 0xf0, 0x11, 0x00


	//----- nvinfo : EIATTR_KPARAM_INFO
	.align		4
.L_1655:
        /*0068*/ 	.byte	0x04, 0x17
        /*006a*/ 	.short	(.L_1657 - .L_1656)
.L_1656:
        /*006c*/ 	.word	0x00000000
        /*0070*/ 	.short	0x0006
        /*0072*/ 	.short	0x00a0
        /*0074*/ 	.byte	0x00, 0xf0, 0x11, 0x00


	//----- nvinfo : EIATTR_KPARAM_INFO
	.align		4
.L_1657:
        /*0078*/ 	.byte	0x04, 0x17
        /*007a*/ 	.short	(.L_1659 - .L_1658)
.L_1658:
        /*007c*/ 	.word	0x00000000
        /*0080*/ 	.short	0x0005
        /*0082*/ 	.short	0x009c
        /*0084*/ 	.byte	0x00, 0xf0, 0x11, 0x00


	//----- nvinfo : EIATTR_KPARAM_INFO
	.align		4
.L_1659:
        /*0088*/ 	.byte	0x04, 0x17
        /*008a*/ 	.short	(.L_1661 - .L_1660)
.L_1660:
        /*008c*/ 	.word	0x00000000
        /*0090*/ 	.short	0x0004
        /*0092*/ 	.short	0x0098
        /*0094*/ 	.byte	0x00, 0xf0, 0x11, 0x00


	//----- nvinfo : EIATTR_KPARAM_INFO
	.align		4
.L_1661:
        /*0098*/ 	.byte	0x04, 0x17
        /*009a*/ 	.short	(.L_1663 - .L_1662)
.L_1662:
        /*009c*/ 	.word	0x00000000
        /*00a0*/ 	.short	0x0003
        /*00a2*/ 	.short	0x0090
        /*00a4*/ 	.byte	0x00, 0xf5, 0x21, 0x00


	//----- nvinfo : EIATTR_KPARAM_INFO
	.align		4
.L_1663:
        /*00a8*/ 	.byte	0x04, 0x17
        /*00aa*/ 	.short	(.L_1665 - .L_1664)
.L_1664:
        /*00ac*/ 	.word	0x00000000
        /*00b0*/ 	.short	0x0002
        /*00b2*/ 	.short	0x0060
        /*00b4*/ 	.byte	0x00, 0xf0, 0xc1, 0x00


	//----- nvinfo : EIATTR_KPARAM_INFO
	.align		4
.L_1665:
        /*00b8*/ 	.byte	0x04, 0x17
        /*00ba*/ 	.short	(.L_1667 - .L_1666)
.L_1666:
        /*00bc*/ 	.word	0x00000000
        /*00c0*/ 	.short	0x0001
        /*00c2*/ 	.short	0x0030
        /*00c4*/ 	.byte	0x00, 0xf0, 0xc1, 0x00


	//----- nvinfo : EIATTR_KPARAM_INFO
	.align		4
.L_1667:
        /*00c8*/ 	.byte	0x04, 0x17
        /*00ca*/ 	.short	(.L_1669 - .L_1668)
.L_1668:
        /*00cc*/ 	.word	0x00000000
        /*00d0*/ 	.short	0x0000
        /*00d2*/ 	.short	0x0000
        /*00d4*/ 	.byte	0x00, 0xf0, 0xc1, 0x00


	//----- nvinfo : EIATTR_SPARSE_MMA_MASK
	.align		4
.L_1669:
        /*00d8*/ 	.byte	0x03, 0x50
        /*00da*/ 	.short	0x0000


	//----- nvinfo : EIATTR_MAXREG_COUNT
	.align		4
        /*00dc*/ 	.byte	0x03, 0x1b
        /*00de*/ 	.short	0x00ff


	//----- nvinfo : EIATTR_MERCURY_ISA_VERSION
	.align		4
        /*00e0*/ 	.byte	0x03, 0x5f
        /*00e2*/ 	.short	0x0101


	//----- nvinfo : EIATTR_VRC_CTA_INIT_COUNT
	.align		4
        /*00e4*/ 	.byte	0x02, 0x4a
	.zero		1
	.zero		1


	//----- nvinfo : EIATTR_EXIT_INSTR_OFFSETS
	.align		4
        /*00e8*/ 	.byte	0x04, 0x1c
        /*00ea*/ 	.short	(.L_1671 - .L_1670)


	//   ....[0]....
.L_1670:
        /*00ec*/ 	.word	0x000000d0


	//   ....[1]....
        /*00f0*/ 	.word	0x00001ec0


	//   ....[2]....
        /*00f4*/ 	.word	0x00002c70


	//   ....[3]....
        /*00f8*/ 	.word	0x00003ea0


	//   ....[4]....
        /*00fc*/ 	.word	0x00004a80


	//   ....[5]....
        /*0100*/ 	.word	0x00005990


	//   ....[6]....
        /*0104*/ 	.word	0x00006590


	//   ....[7]....
        /*0108*/ 	.word	0x00007550


	//----- nvinfo : EIATTR_CRS_STACK_SIZE
	.align		4
.L_1671:
        /*010c*/ 	.byte	0x04, 0x1e
        /*010e*/ 	.short	(.L_1673 - .L_1672)
.L_1672:
        /*0110*/ 	.word	0x00000000


	//----- nvinfo : EIATTR_CBANK_PARAM_SIZE
	.align		4
.L_1673:
        /*0114*/ 	.byte	0x03, 0x19
        /*0116*/ 	.short	0x00bc


	//----- nvinfo : EIATTR_PARAM_CBANK
	.align		4
        /*0118*/ 	.byte	0x04, 0x0a
        /*011a*/ 	.short	(.L_1675 - .L_1674)
	.align		4
.L_1674:
        /*011c*/ 	.word	index@(.nv.constant0._ZN2at6native51_GLOBAL__N__11011a27_18_DepthwiseConv3d_cu_35e0c7b528conv_depthwise3d_cuda_kernelIN3c104HalfEfLin1ELin1ELin1ELi1ELi1ELi1EEEvNS_27GenericPackedTensorAccessorIKT_Lm5ENS_16DefaultPtrTraitsEiEENS5_IS6_Lm5ES8_iEES9_PS7_iiiiiiiii)
        /*0120*/ 	.short	0x0380
        /*0122*/ 	.short	0x00bc


	//----- nvinfo : EIATTR_SW_WAR
	.align		4
.L_1675:
        /*0124*/ 	.byte	0x04, 0x36
        /*0126*/ 	.short	(.L_1677 - .L_1676)
.L_1676:
        /*0128*/ 	.word	0x00000008
.L_1677:


//--------------------- .nv.info._ZN2at6native51_GLOBAL__N__11011a27_18_DepthwiseConv3d_cu_35e0c7b528conv_depthwise3d_cuda_kernelIN3c104HalfEfLi3ELi3ELi3ELi1ELi1ELi1EEEvNS_27GenericPackedTensorAccessorIKT_Lm5ENS_16DefaultPtrTraitsEiEENS5_IS6_Lm5ES8_iEES9_PS7_iiiiiiiii --------------------------
	.section	.nv.info._ZN2at6native51_GLOBAL__N__11011a27_18_DepthwiseConv3d_cu_35e0c7b528conv_depthwise3d_cuda_kernelIN3c104HalfEfLi3ELi3ELi3ELi1ELi1ELi1EEEvNS_27GenericPackedTensorAccessorIKT_Lm5ENS_16DefaultPtrTraitsEiEENS5_IS6_Lm5ES8_iEES9_PS7_iiiiiiiii,"",@"SHT_CUDA_INFO"
	.sectionflags	@""
	.align	4


	//----- nvinfo : EIATTR_CUDA_API_VERSION
	.align		4
        /*0000*/ 	.byte	0x04, 0x37
        /*0002*/ 	.short	(.L_1679 - .L_1678)
.L_1678:
        /*0004*/ 	.word	0x00000082


	//----- nvinfo : EIATTR_KPARAM_INFO
	.align		4
.L_1679:
        /*0008*/ 	.byte	0x04, 0x17
        /*000a*/ 	.short	(.L_1681 - .L_1680)
.L_1680:
        /*000c*/ 	.word	0x00000000
        /*0010*/ 	.short	0x000c
        /*0012*/ 	.short	0x00b8
        /*0014*/ 	.byte	0x00, 0xf0, 0x11, 0x00


	//----- nvinfo : EIATTR_KPARAM_INFO
	.align		4
.L_1681:
        /*0018*/ 	.byte	0x04, 0x17
        /*001a*/ 	.short	(.L_1683 - .L_1682)
.L_1682:
        /*001c*/ 	.word	0x00000000
        /*0020*/ 	.short	0x000b
        /*0022*/ 	.short	0x00b4
        /*0024*/ 	.byte	0x00, 0xf0, 0x11, 0x00


	//----- nvinfo : EIATTR_KPARAM_INFO
	.align		4
.L_1683:
        /*0028*/ 	.byte	0x04, 0x17
        /*002a*/ 	.short	(.L_1685 - .L_1684)
.L_1684:
        /*002c*/ 	.word	0x00000000
        /*0030*/ 	.short	0x000a
        /*0032*/ 	.short	0x00b0
        /*0034*/ 	.byte	0x00, 0xf0, 0x11, 0x00


	//----- nvinfo : EIATTR_KPARAM_INFO
	.align		4
.L_1685:
        /*0038*/ 	.byte	0x04, 0x17
        /*003a*/ 	.short	(.L_1687 - .L_1686)
.L_1686:
        /*003c*/ 	.word	0x00000000
        /*0040*/ 	.short	0x0009
        /*0042*/ 	.short	0x00ac
        /*0044*/ 	.byte	0x00, 0xf0, 0x11, 0x00


	//----- nvinfo : EIATTR_KPARAM_INFO
	.align		4
.L_1687:
        /*0048*/ 	.byte	0x04, 0x17
        /*004a*/ 	.short	(.L_1689 - .L_1688)
.L_1688:
        /*004c*/ 	.word	0x00000000
        /*0050*/ 	.short	0x0008
        /*0052*/ 	.short	0x00a8
        /*0054*/ 	.byte	0x00, 0xf0, 0x11, 0x00


	//----- nvinfo : EIATTR_KPARAM_INFO
	.align		4
.L_1689:
        /*0058*/ 	.byte	0x04, 0x17
        /*005a*/ 	.short	(.L_1691 - .L_1690)
.L_1690:
        /*005c*/ 	.word	0x00000000
        /*0060*/ 	.short	0x0007
        /*0062*/ 	.short	0x00a4
        /*0064*/ 	.byte	0x00, 0xf0, 0x11, 0x00


	//----- nvinfo : EIATTR_KPARAM_INFO
	.align		4
.L_1691:
        /*0068*/ 	.byte	0x04, 0x17
        /*006a*/ 	.short	(.L_1693 - .L_1692)
.L_1692:
        /*006c*/ 	.word	0x00000000
        /*0070*/ 	.short	0x0006
        /*0072*/ 	.short	0x00a0
        /*0074*/ 	.byte	0x00, 0xf0, 0x11, 0x00


	//----- nvinfo : EIATTR_KPARAM_INFO
	.align		4
.L_1693:
        /*0078*/ 	.byte	0x04, 0x17
        /*007a*/ 	.short	(.L_1695 - .L_1694)
.L_1694:
        /*007c*/ 	.word	0x00000000
        /*0080*/ 	.short	0x0005
        /*0082*/ 	.short	0x009c
        /*0084*/ 	.byte	0x00, 0xf0, 0x11, 0x00


	//----- nvinfo : EIATTR_KPARAM_INFO
	.align		4
.L_1695:
        /*0088*/ 	.byte	0x04, 0x17
        /*008a*/ 	.short	(.L_1697 - .L_1696)
.L_1696:
        /*008c*/ 	.word	0x00000000
        /*0090*/ 	.short	0x0004
        /*0092*/ 	.short	0x0098
        /*0094*/ 	.byte	0x00, 0xf0, 0x11, 0x00


	//----- nvinfo : EIATTR_KPARAM_INFO
	.align		4
.L_1697:
        /*0098*/ 	.byte	0x04, 0x17
        /*009a*/ 	.short	(.L_1699 - .L_1698)
.L_1698:
        /*009c*/ 	.word	0x00000000
        /*00a0*/ 	.short	0x0003
        /*00a2*/ 	.short	0x0090
        /*00a4*/ 	.byte	0x00, 0xf5, 0x21, 0x00


	//----- nvinfo : EIATTR_KPARAM_INFO
	.align		4
.L_1699:
        /*00a8*/ 	.byte	0x04, 0x17
        /*00aa*/ 	.short	(.L_1701 - .L_1700)
.L_1700:
        /*00ac*/ 	.word	0x00000000
        /*00b0*/ 	.short	0x0002
        /*00b2*/ 	.short	0x0060
        /*00b4*/ 	.byte	0x00, 0xf0, 0xc1, 0x00


	//----- nvinfo : EIATTR_KPARAM_INFO
	.align		4
.L_1701:
        /*00b8*/ 	.byte	0x04, 0x17
        /*00ba*/ 	.short	(.L_1703 - .L_1702)
.L_1702:
        /*00bc*/ 	.word	0x00000000
        /*00c0*/ 	.short	0x0001
        /*00c2*/ 	.short	0x0030
        /*00c4*/ 	.byte	0x00, 0xf0, 0xc1, 0x00


	//----- nvinfo : EIATTR_KPARAM_INFO
	.align		4
.L_1703:
        /*00c8*/ 	.byte	0x04, 0x17
        /*00ca*/ 	.short	(.L_1705 - .L_1704)
.L_1704:
        /*00cc*/ 	.word	0x00000000
        /*00d0*/ 	.short	0x0000
        /*00d2*/ 	.short	0x0000
        /*00d4*/ 	.byte	0x00, 0xf0, 0xc1, 0x00


	//----- nvinfo : EIATTR_SPARSE_MMA_MASK
	.align		4
.L_1705:
        /*00d8*/ 	.byte	0x03, 0x50
        /*00da*/ 	.short	0x0000


	//----- nvinfo : EIATTR_MAXREG_COUNT
	.align		4
        /*00dc*/ 	.byte	0x03, 0x1b
        /*00de*/ 	.short	0x00ff


	//----- nvinfo : EIATTR_MERCURY_ISA_VERSION
	.align		4
        /*00e0*/ 	.byte	0x03, 0x5f
        /*00e2*/ 	.short	0x0101


	//----- nvinfo : EIATTR_VRC_CTA_INIT_COUNT
	.align		4
        /*00e4*/ 	.byte	0x02, 0x4a
	.zero		1
	.zero		1


	//----- nvinfo : EIATTR_EXIT_INSTR_OFFSETS
	.align		4
        /*00e8*/ 	.byte	0x04, 0x1c
        /*00ea*/ 	.short	(.L_1707 - .L_1706)


	//   ....[0]....
.L_1706:
        /*00ec*/ 	.word	0x000001d0


	//   ....[1]....
        /*00f0*/ 	.word	0x000022b0


	//   ....[2]....
        /*00f4*/ 	.word	0x000041d0


	//----- nvinfo : EIATTR_CRS_STACK_SIZE
	.align		4
.L_1707:
        /*00f8*/ 	.byte	0x04, 0x1e
        /*00fa*/ 	.short	(.L_1709 - .L_1708)
.L_1708:
        /*00fc*/ 	.word	0x00000000


	//----- nvinfo : EIATTR_CBANK_PARAM_SIZE
	.align		4
.L_1709:
        /*0100*/ 	.byte	0x03, 0x19
        /*0102*/ 	.short	0x00bc


	//----- nvinfo : EIATTR_PARAM_CBANK
	.align		4
        /*0104*/ 	.byte	0x04, 0x0a
        /*0106*/ 	.short	(.L_1711 - .L_1710)
	.align		4
.L_1710:
        /*0108*/ 	.word	index@(.nv.constant0._ZN2at6native51_GLOBAL__N__11011a27_18_DepthwiseConv3d_cu_35e0c7b528conv_depthwise3d_cuda_kernelIN3c104HalfEfLi3ELi3ELi3ELi1ELi1ELi1EEEvNS_27GenericPackedTensorAccessorIKT_Lm5ENS_16DefaultPtrTraitsEiEENS5_IS6_Lm5ES8_iEES9_PS7_iiiiiiiii)
        /*010c*/ 	.short	0x0380
        /*010e*/ 	.short	0x00bc


	//----- nvinfo : EIATTR_SW_WAR
	.align		4
.L_1711:
        /*0110*/ 	.byte	0x04, 0x36
        /*0112*/ 	.short	(.L_1713 - .L_1712)
.L_1712:
        /*0114*/ 	.word	0x00000008
.L_1713:


//--------------------- .nv.info._ZN2at6native51_GLOBAL__N__11011a27_18_DepthwiseConv3d_cu_35e0c7b528conv_depthwise3d_cuda_kernelIffLin1ELin1ELin1ELin1ELin1ELin1EEEvNS_27GenericPackedTensorAccessorIKT_Lm5ENS_16DefaultPtrTraitsEiEENS3_IS4_Lm5ES6_iEES7_PS5_iiiiiiiii --------------------------
	.section	.nv.info._ZN2at6native51_GLOBAL__N__11011a27_18_DepthwiseConv3d_cu_35e0c7b528conv_depthwise3d_cuda_kernelIffLin1ELin1ELin1ELin1ELin1ELin1EEEvNS_27GenericPackedTensorAccessorIKT_Lm5ENS_16DefaultPtrTraitsEiEENS3_IS4_Lm5ES6_iEES7_PS5_iiiiiiiii,"",@"SHT_CUDA_INFO"
	.sectionflags	@""
	.align	4


	//----- nvinfo : EIATTR_CUDA_API_VERSION
	.align		4
        /*0000*/ 	.byte	0x04, 0x37
        /*0002*/ 	.short	(.L_1715 - .L_1714)
.L_1714:
        /*0004*/ 	.word	0x00000082


	//----- nvinfo : EIATTR_KPARAM_INFO
	.align		4
.L_1715:
        /*0008*/ 	.byte	0x04, 0x17
        /*000a*/ 	.short	(.L_1717 - .L_1716)
.L_1716:
        /*000c*/ 	.word	0x00000000
        /*0010*/ 	.short	0x000c
        /*0012*/ 	.short	0x00b8
        /*0014*/ 	.byte	0x00, 0xf0, 0x11, 0x00


	//----- nvinfo : EIATTR_KPARAM_INFO
	.align		4
.L_1717:
        /*0018*/ 	.byte	0x04, 0x17
        /*001a*/ 	.short	(.L_1719 - .L_1718)
.L_1718:
        /*001c*/ 	.word	0x00000000
        /*0020*/ 	.short	0x000b
        /*0022*/ 	.short	0x00b4
        /*0024*/ 	.byte	0x00, 0xf0, 0x11, 0x00


	//----- nvinfo : EIATTR_KPARAM_INFO
	.align		4
.L_1719:
        /*0028*/ 	.byte	0x04, 0x17
        /*002a*/ 	.short	(.L_1721 - .L_1720)
.L_1720:
        /*002c*/ 	.word	0x00000000
        /*0030*/ 	.short	0x000a
        /*0032*/ 	.short	0x00b0
        /*0034*/ 	.byte	0x00, 0xf0, 0x11, 0x00


	//----- nvinfo : EIATTR_KPARAM_INFO
	.align		4
.L_1721:
        /*0038*/ 	.byte	0x04, 0x17
        /*003a*/ 	.short	(.L_1723 - .L_1722)
.L_1722:
        /*003c*/ 	.word	0x00000000
        /*0040*/ 	.short	0x0009
        /*0042*/ 	.short	0x00ac
        /*0044*/ 	.byte	0x00, 0xf0, 0x11, 0x00


	//----- nvinfo : EIATTR_KPARAM_INFO
	.align		4
.L_1723:
        /*0048*/ 	.byte	0x04, 0x17
        /*004a*/ 	.short	(.L_1725 - .L_1724)
.L_1724:
        /*004c*/ 	.word	0x00000000
        /*0050*/ 	.short	0x0008
        /*0052*/ 	.short	0x00a8
        /*0054*/ 	.byte	0x00, 0xf0, 0x11, 0x00


	//----- nvinfo : EIATTR_KPARAM_INFO
	.align		4
.L_1725:
        /*0058*/ 	.byte	0x04, 0x17
        /*005a*/ 	.short	(.L_1727 - .L_1726)
.L_1726:
        /*005c*/ 	.word	0x00000000
        /*0060*/ 	.short	0x0007
        /*0062*/ 	.short	0x00a4
        /*0064*/ 	.byte	0x00, 0xf0, 0x11, 0x00


	//----- nvinfo : EIATTR_KPARAM_INFO
	.align		4
.L_1727:
        /*0068*/ 	.byte	0x04, 0x17
        /*006a*/ 	.short	(.L_1729 - .L_1728)
.L_1728:
        /*006c*/ 	.word	0x00000000
        /*0070*/ 	.short	0x0006
        /*0072*/ 	.short	0x00a0
        /*0074*/ 	.byte	0x00, 0xf0, 0x11, 0x00


	//----- nvinfo : EIATTR_KPARAM_INFO
	.align		4
.L_1729:
        /*0078*/ 	.byte	0x04, 0x17
        /*007a*/ 	.short	(.L_1731 - .L_1730)
.L_1730:
        /*007c*/ 	.word	0x00000000
        /*0080*/ 	.short	0x0005
        /*0082*/ 	.short	0x009c
        /*0084*/ 	.byte	0x00, 0xf0, 0x11, 0x00


	//----- nvinfo : EIATTR_KPARAM_INFO
	.align		4
.L_1731:
        /*0088*/ 	.byte	0x04, 0x17
        /*008a*/ 	.short	(.L_1733 - .L_1732)
.L_1732:
        /*008c*/ 	.word	0x00000000
        /*0090*/ 	.short	0x0004
        /*0092*/ 	.short	0x0098
        /*0094*/ 	.byte	0x00, 0xf0, 0x11, 0x00


	//----- nvinfo : EIATTR_KPARAM_INFO
	.align		4
.L_1733:
        /*0098*/ 	.byte	0x04, 0x17
        /*009a*/ 	.short	(.L_1735 - .L_1734)
.L_1734:
        /*009c*/ 	.word	0x00000000
        /*00a0*/ 	.short	0x0003
        /*00a2*/ 	.short	0x0090
        /*00a4*/ 	.byte	0x00, 0xf5, 0x21, 0x00


	//----- nvinfo : EIATTR_KPARAM_INFO
	.align		4
.L_1735:
        /*00a8*/ 	.byte	0x04, 0x17
        /*00aa*/ 	.short	(.L_1737 - .L_1736)
.L_1736:
        /*00ac*/ 	.word	0x00000000
        /*00b0*/ 	.short	0x0002
        /*00b2*/ 	.short	0x0060
        /*00b4*/ 	.byte	0x00, 0xf0, 0xc1, 0x00


	//----- nvinfo : EIATTR_KPARAM_INFO
	.align		4
.L_1737:
        /*00b8*/ 	.byte	0x04, 0x17
        /*00ba*/ 	.short	(.L_1739 - .L_1738)
.L_1738:
        /*00bc*/ 	.word	0x00000000
        /*00c0*/ 	.short	0x0001
        /*00c2*/ 	.short	0x0030
        /*00c4*/ 	.byte	0x00, 0xf0, 0xc1, 0x00


	//----- nvinfo : EIATTR_KPARAM_INFO
	.align		4
.L_1739:
        /*00c8*/ 	.byte	0x04, 0x17
        /*00ca*/ 	.short	(.L_1741 - .L_1740)
.L_1740:
        /*00cc*/ 	.word	0x00000000
        /*00d0*/ 	.short	0x0000
        /*00d2*/ 	.short	0x0000
        /*00d4*/ 	.byte	0x00, 0xf0, 0xc1, 0x00


	//----- nvinfo : EIATTR_SPARSE_MMA_MASK
	.align		4
.L_1741:
        /*00d8*/ 	.byte	0x03, 0x50
        /*00da*/ 	.short	0x0000


	//----- nvinfo : EIATTR_MAXREG_COUNT
	.align		4
        /*00dc*/ 	.byte	0x03, 0x1b
        /*00de*/ 	.short	0x00ff


	//----- nvinfo : EIATTR_MERCURY_ISA_VERSION
	.align		4
        /*00e0*/ 	.byte	0x03, 0x5f
        /*00e2*/ 	.short	0x0101


	//----- nvinfo : EIATTR_VRC_CTA_INIT_COUNT
	.align		4
        /*00e4*/ 	.byte	0x02, 0x4a
	.zero		1
	.zero		1


	//----- nvinfo : EIATTR_EXIT_INSTR_OFFSETS
	.align		4
        /*00e8*/ 	.byte	0x04, 0x1c
        /*00ea*/ 	.short	(.L_1743 - .L_1742)


	//   ....[0]....
.L_1742:
        /*00ec*/ 	.word	0x000000d0


	//   ....[1]....
        /*00f0*/ 	.word	0x00001fa0


	//   ....[2]....
        /*00f4*/ 	.word	0x00002d80


	//   ....[3]....
        /*00f8*/ 	.word	0x00003f10


	//   ....[4]....
        /*00fc*/ 	.word	0x00004b00


	//   ....[5]....
        /*0100*/ 	.word	0x00005980


	//   ....[6]....
        /*0104*/ 	.word	0x00006550


	//   ....[7]....
        /*0108*/ 	.word	0x00007420


	//----- nvinfo : EIATTR_CRS_STACK_SIZE
	.align		4
.L_1743:
        /*010c*/ 	.byte	0x04, 0x1e
        /*010e*/ 	.short	(.L_1745 - .L_1744)
.L_1744:
        /*0110*/ 	.word	0x00000000


	//----- nvinfo : EIATTR_CBANK_PARAM_SIZE
	.align		4
.L_1745:
        /*0114*/ 	.byte	0x03, 0x19
        /*0116*/ 	.short	0x00bc


	//----- nvinfo : EIATTR_PARAM_CBANK
	.align		4
        /*0118*/ 	.byte	0x04, 0x0a
        /*011a*/ 	.short	(.L_1747 - .L_1746)
	.align		4
.L_1746:
        /*011c*/ 	.word	index@(.nv.constant0._ZN2at6native51_GLOBAL__N__11011a27_18_DepthwiseConv3d_cu_35e0c7b528conv_depthwise3d_cuda_kernelIffLin1ELin1ELin1ELin1ELin1ELin1EEEvNS_27GenericPackedTensorAccessorIKT_Lm5ENS_16DefaultPtrTraitsEiEENS3_IS4_Lm5ES6_iEES7_PS5_iiiiiiiii)
        /*0120*/ 	.short	0x0380
        /*0122*/ 	.short	0x00bc


	//----- nvinfo : EIATTR_SW_WAR
	.align		4
.L_1747:
        /*0124*/ 	.byte	0x04, 0x36
        /*0126*/ 	.short	(.L_1749 - .L_1748)
.L_1748:
        /*0128*/ 	.word	0x00000008
.L_1749:


//--------------------- .nv.info._ZN2at6native51_GLOBAL__N__11011a27_18_DepthwiseConv3d_cu_35e0c7b528conv_depthwise3d_cuda_kernelIffLin1ELin1ELin1ELi1ELi1ELi1EEEvNS_27GenericPackedTensorAccessorIKT_Lm5ENS_16DefaultPtrTraitsEiEENS3_IS4_Lm5ES6_iEES7_PS5_iiiiiiiii --------------------------
	.section	.nv.info._ZN2at6native51_GLOBAL__N__11011a27_18_DepthwiseConv3d_cu_35e0c7b528conv_depthwise3d_cuda_kernelIffLin1ELin1ELin1ELi1ELi1ELi1EEEvNS_27GenericPackedTensorAccessorIKT_Lm5ENS_16DefaultPtrTraitsEiEENS3_IS4_Lm5ES6_iEES7_PS5_iiiiiiiii,"",@"SHT_CUDA_INFO"
	.sectionflags	@""
	.align	4


	//----- nvinfo : EIATTR_CUDA_API_VERSION
	.align		4
        /*0000*/ 	.byte	0x04, 0x37
        /*0002*/ 	.short	(.L_1751 - .L_1750)
.L_1750:
        /*0004*/ 	.word	0x00000082


	//----- nvinfo : EIATTR_KPARAM_INFO
	.align		4
.L_1751:
        /*0008*/ 	.byte	0x04, 0x17
        /*000a*/ 	.short	(.L_1753 - .L_1752)
.L_1752:
        /*000c*/ 	.word	0x00000000
        /*0010*/ 	.short	0x000c
        /*0012*/ 	.short	0x00b8
        /*0014*/ 	.byte	0x00, 0xf0, 0x11, 0x00


	//----- nvinfo : EIATTR_KPARAM_INFO
	.align		4
.L_1753:
        /*0018*/ 	.byte	0x04, 0x17
        /*001a*/ 	.short	(.L_1755 - .L_1754)
.L_1754:
        /*001c*/ 	.word	0x00000000
        /*0020*/ 	.short	0x000b
        /*0022*/ 	.short	0x00b4
        /*0024*/ 	.byte	0x00, 0xf0, 0x11, 0x00


	//----- nvinfo : EIATTR_KPARAM_INFO
	.align		4
.L_1755:
        /*0028*/ 	.byte	0x04, 0x17
        /*002a*/ 	.short	(.L_1757 - .L_1756)
.L_1756:
        /*002c*/ 	.word	0x00000000
        /*0030*/ 	.short	0x000a
        /*0032*/ 	.short	0x00b0
        /*0034*/ 	.byte	0x00, 0xf0, 0x11, 0x00


	//----- nvinfo : EIATTR_KPARAM_INFO
	.align		4
.L_1757:
        /*0038*/ 	.byte	0x04, 0x17
        /*003a*/ 	.short	(.L_1759 - .L_1758)
.L_1758:
        /*003c*/ 	.word	0x00000000
        /*0040*/ 	.short	0x0009
        /*0042*/ 	.short	0x00ac
        /*0044*/ 	.byte	0x00, 0xf0, 0x11, 0x00


	//----- nvinfo : EIATTR_KPARAM_INFO
	.align		4
.L_1759:
        /*0048*/ 	.byte	0x04, 0x17
        /*004a*/ 	.short	(.L_1761 - .L_1760)
.L_1760:
        /*004c*/ 	.word	0x00000000
        /*0050*/ 	.short	0x0008
        /*0052*/ 	.short	0x00a8
        /*0054*/ 	.byte	0x00, 0xf0, 0x11, 0x00


	//----- nvinfo : EIATTR_KPARAM_INFO
	.align		4
.L_1761:
        /*0058*/ 	.byte	0x04, 0x17
        /*005a*/ 	.short	(.L_1763 - .L_1762)
.L_1762:
        /*005c*/ 	.word	0x00000000
        /*0060*/ 	.short	0x0007
        /*0062*/ 	.short	0x00a4
        /*0064*/ 	.byte	0x00, 0xf0, 0x11, 0x00


	//----- nvinfo : EIATTR_KPARAM_INFO
	.align		4
.L_1763:
        /*0068*/ 	.byte	0x04, 0x17
        /*006a*/ 	.short	(.L_1765 - .L_1764)
.L_1764:
        /*006c*/ 	.word	0x00000000
        /*0070*/ 	.short	0x0006
        /*0072*/ 	.short	0x00a0
        /*0074*/ 	.byte	0x00, 0xf0, 0x11, 0x00


	//----- nvinfo : EIATTR_KPARAM_INFO
	.align		4
.L_1765:
        /*0078*/ 	.byte	0x04, 0x17
        /*007a*/ 	.short	(.L_1767 - .L_1766)
.L_1766:
        /*007c*/ 	.word	0x00000000
        /*0080*/ 	.short	0x0005
        /*0082*/ 	.short	0x009c
        /*0084*/ 	.byte	0x00, 0xf0, 0x11, 0x00


	//----- nvinfo : EIATTR_KPARAM_INFO
	.align		4
.L_1767:
        /*0088*/ 	.byte	0x04, 0x17
        /*008a*/ 	.short	(.L_1769 - .L_1768)
.L_1768:
        /*008c*/ 	.word	0x00000000
        /*0090*/ 	.short	0x0004
        /*0092*/ 	.short	0x0098
        /*0094*/ 	.byte	0x00, 0xf0, 0x11, 0x00


	//----- nvinfo : EIATTR_KPARAM_INFO
	.align		4
.L_1769:
        /*0098*/ 	.byte	0x04, 0x17
        /*009a*/ 	.short	(.L_1771 - .L_1770)
.L_1770:
        /*009c*/ 	.word	0x00000000
        /*00a0*/ 	.short	0x0003
        /*00a2*/ 	.short	0x0090
        /*00a4*/ 	.byte	0x00, 0xf5, 0x21, 0x00


	//----- nvinfo : EIATTR_KPARAM_INFO
	.align		4
.L_1771:
        /*00a8*/ 	.byte	0x04, 0x17
        /*00aa*/ 	.short	(.L_1773 - .L_1772)
.L_1772:
        /*00ac*/ 	.word	0x00000000
        /*00b0*/ 	.short	0x0002
        /*00b2*/ 	.short	0x0060
        /*00b4*/ 	.byte	0x00, 0xf0, 0xc1, 0x00


	//----- nvinfo : EIATTR_KPARAM_INFO
	.align		4
.L_1773:
        /*00b8*/ 	.byte	0x04, 0x17
        /*00ba*/ 	.short	(.L_1775 - .L_1774)
.L_1774:
        /*00bc*/ 	.word	0x00000000
        /*00c0*/ 	.short	0x0001
        /*00c2*/ 	.short	0x0030
        /*00c4*/ 	.byte	0x00, 0xf0, 0xc1, 0x00


	//----- nvinfo : EIATTR_KPARAM_INFO
	.align		4
.L_1775:
        /*00c8*/ 	.byte	0x04, 0x17
        /*00ca*/ 	.short	(.L_1777 - .L_1776)
.L_1776:
        /*00cc*/ 	.word	0x00000000
        /*00d0*/ 	.short	0x0000
        /*00d2*/ 	.short	0x0000
        /*00d4*/ 	.byte	0x00, 0xf0, 0xc1, 0x00


	//----- nvinfo : EIATTR_SPARSE_MMA_MASK
	.align		4
.L_1777:
        /*00d8*/ 	.byte	0x03, 0x50
        /*00da*/ 	.short	0x0000


	//----- nvinfo : EIATTR_MAXREG_COUNT
	.align		4
        /*00dc*/ 	.byte	0x03, 0x1b
        /*00de*/ 	.short	0x00ff


	//----- nvinfo : EIATTR_MERCURY_ISA_VERSION
	.align		4
        /*00e0*/ 	.byte	0x03, 0x5f
        /*00e2*/ 	.short	0x0101


	//----- nvinfo : EIATTR_VRC_CTA_INIT_COUNT
	.align		4
        /*00e4*/ 	.byte	0x02, 0x4a
	.zero		1
	.zero		1


	//----- nvinfo : EIATTR_EXIT_INSTR_OFFSETS
	.align		4
        /*00e8*/ 	.byte	0x04, 0x1c
        /*00ea*/ 	.short	(.L_1779 - .L_1778)


	//   ....[0]....
.L_1778:
        /*00ec*/ 	.word	0x000000c0


	//   ....[1]....
        /*00f0*/ 	.word	0x00001cd0


	//   ....[2]....
        /*00f4*/ 	.word	0x00002aa0


	//   ....[3]....
        /*00f8*/ 	.word	0x00003ca0


	//   ....[4]....
        /*00fc*/ 	.word	0x00004860


	//   ....[5]....
        /*0100*/ 	.word	0x00005760


	//   ....[6]....
        /*0104*/ 	.word	0x00006310


	//   ....[7]....
        /*0108*/ 	.word	0x000072b0


	//----- nvinfo : EIATTR_CRS_STACK_SIZE
	.align		4
.L_1779:
        /*010c*/ 	.byte	0x04, 0x1e
        /*010e*/ 	.short	(.L_1781 - .L_1780)
.L_1780:
        /*0110*/ 	.word	0x00000000


	//----- nvinfo : EIATTR_CBANK_PARAM_SIZE
	.align		4
.L_1781:
        /*0114*/ 	.byte	0x03, 0x19
        /*0116*/ 	.short	0x00bc


	//----- nvinfo : EIATTR_PARAM_CBANK
	.align		4
        /*0118*/ 	.byte	0x04, 0x0a
        /*011a*/ 	.short	(.L_1783 - .L_1782)
	.align		4
.L_1782:
        /*011c*/ 	.word	index@(.nv.constant0._ZN2at6native51_GLOBAL__N__11011a27_18_DepthwiseConv3d_cu_35e0c7b528conv_depthwise3d_cuda_kernelIffLin1ELin1ELin1ELi1ELi1ELi1EEEvNS_27GenericPackedTensorAccessorIKT_Lm5ENS_16DefaultPtrTraitsEiEENS3_IS4_Lm5ES6_iEES7_PS5_iiiiiiiii)
        /*0120*/ 	.short	0x0380
        /*0122*/ 	.short	0x00bc


	//----- nvinfo : EIATTR_SW_WAR
	.align		4
.L_1783:
        /*0124*/ 	.byte	0x04, 0x36
        /*0126*/ 	.short	(.L_1785 - .L_1784)
.L_1784:
        /*0128*/ 	.word	0x00000008
.L_1785:


//--------------------- .nv.info._ZN2at6native51_GLOBAL__N__11011a27_18_DepthwiseConv3d_cu_35e0c7b528conv_depthwise3d_cuda_kernelIffLi3ELi3ELi3ELi1ELi1ELi1EEEvNS_27GenericPackedTensorAccessorIKT_Lm5ENS_16DefaultPtrTraitsEiEENS3_IS4_Lm5ES6_iEES7_PS5_iiiiiiiii --------------------------
	.section	.nv.info._ZN2at6native51_GLOBAL__N__11011a27_18_DepthwiseConv3d_cu_35e0c7b528conv_depthwise3d_cuda_kernelIffLi3ELi3ELi3ELi1ELi1ELi1EEEvNS_27GenericPackedTensorAccessorIKT_Lm5ENS_16DefaultPtrTraitsEiEENS3_IS4_Lm5ES6_iEES7_PS5_iiiiiiiii,"",@"SHT_CUDA_INFO"
	.sectionflags	@""
	.align	4


	//----- nvinfo : EIATTR_CUDA_API_VERSION
	.align		4
        /*0000*/ 	.byte	0x04, 0x37
        /*0002*/ 	.short	(.L_1787 - .L_1786)
.L_1786:
        /*0004*/ 	.word	0x00000082


	//----- nvinfo : EIATTR_KPARAM_INFO
	.align		4
.L_1787:
        /*0008*/ 	.byte	0x04, 0x17
        /*000a*/ 	.short	(.L_1789 - .L_1788)
.L_1788:
        /*000c*/ 	.word	0x00000000
        /*0010*/ 	.short	0x000c
        /*0012*/ 	.short	0x00b8
        /*0014*/ 	.byte	0x00, 0xf0, 0x11, 0x00


	//----- nvinfo : EIATTR_KPARAM_INFO
	.align		4
.L_1789:
        /*0018*/ 	.byte	0x04, 0x17
        /*001a*/ 	.short	(.L_1791 - .L_1790)
.L_1790:
        /*001c*/ 	.word	0x00000000
        /*0020*/ 	.short	0x000b
        /*0022*/ 	.short	0x00b4
        /*0024*/ 	.byte	0x00, 0xf0, 0x11, 0x00


	//----- nvinfo : EIATTR_KPARAM_INFO
	.align		4
.L_1791:
        /*0028*/ 	.byte	0x04, 0x17
        /*002a*/ 	.short	(.L_1793 - .L_1792)
.L_1792:
        /*002c*/ 	.word	0x00000000
        /*0030*/ 	.short	0x000a
        /*0032*/ 	.short	0x00b0
        /*0034*/ 	.byte	0x00, 0xf0, 0x11, 0x00


	//----- nvinfo : EIATTR_KPARAM_INFO
	.align		4
.L_1793:
        /*0038*/ 	.byte	0x04, 0x17
        /*003a*/ 	.short	(.L_1795 - .L_1794)
.L_1794:
        /*003c*/ 	.word	0x00000000
        /*0040*/ 	.short	0x0009
        /*0042*/ 	.short	0x00ac
        /*0044*/ 	.byte	0x00, 0xf0, 0x11, 0x00


	//----- nvinfo : EIATTR_KPARAM_INFO
	.align		4
.L_1795:
        /*0048*/ 	.byte	0x04, 0x17
        /*004a*/ 	.short	(.L_1797 - .L_1796)
.L_1796:
        /*004c*/ 	.word	0x00000000
        /*0050*/ 	.short	0x0008
        /*0052*/ 	.short	0x00a8
        /*0054*/ 	.byte	0x00, 0xf0, 0x11, 0x00


	//----- nvinfo : EIATTR_KPARAM_INFO
	.align		4
.L_1797:
        /*0058*/ 	.byte	0x04, 0x17
        /*005a*/ 	.short	(.L_1799 - .L_1798)
.L_1798:
        /*005c*/ 	.word	0x00000000
        /*0060*/ 	.short	0x0007
        /*0062*/ 	.short	0x00a4
        /*0064*/ 	.byte	0x00, 0xf0, 0x11, 0x00


	//----- nvinfo : EIATTR_KPARAM_INFO
	.align		4
.L_1799:
        /*0068*/ 	.byte	0x04, 0x17
        /*006a*/ 	.short	(.L_1801 - .L_1800)
.L_1800:
        /*006c*/ 	.word	0x00000000
        /*0070*/ 	.short	0x0006
        /*0072*/ 	.short	0x00a0
        /*0074*/ 	.byte	0x00, 0xf0, 0x11, 0x00


	//----- nvinfo : EIATTR_KPARAM_INFO
	.align		4
.L_1801:
        /*0078*/ 	.byte	0x04, 0x17
        /*007a*/ 	.short	(.L_1803 - .L_1802)
.L_1802:
        /*007c*/ 	.word	0x00000000
        /*0080*/ 	.short	0x0005
        /*0082*/ 	.short	0x009c
        /*0084*/ 	.byte	0x00, 0xf0, 0x11, 0x00


	//----- nvinfo : EIATTR_KPARAM_INFO
	.align		4
.L_1803:
        /*0088*/ 	.byte	0x04, 0x17
        /*008a*/ 	.short	(.L_1805 - .L_1804)
.L_1804:
        /*008c*/ 	.word	0x00000000
        /*0090*/ 	.short	0x0004
        /*0092*/ 	.short	0x0098
        /*0094*/ 	.byte	0x00, 0xf0, 0x11, 0x00


	//----- nvinfo : EIATTR_KPARAM_INFO
	.align		4
.L_1805:
        /*0098*/ 	.byte	0x04, 0x17
        /*009a*/ 	.short	(.L_1807 - .L_1806)
.L_1806:
        /*009c*/ 	.word	0x00000000
        /*00a0*/ 	.short	0x0003
        /*00a2*/ 	.short	0x0090
        /*00a4*/ 	.byte	0x00, 0xf5, 0x21, 0x00


	//----- nvinfo : EIATTR_KPARAM_INFO
	.align		4
.L_1807:
        /*00a8*/ 	.byte	0x04, 0x17
        /*00aa*/ 	.short	(.L_1809 - .L_1808)
.L_1808:
        /*00ac*/ 	.word	0x00000000
        /*00b0*/ 	.short	0x0002
        /*00b2*/ 	.short	0x0060
        /*00b4*/ 	.byte	0x00, 0xf0, 0xc1, 0x00


	//----- nvinfo : EIATTR_KPARAM_INFO
	.align		4
.L_1809:
        /*00b8*/ 	.byte	0x04, 0x17
        /*00ba*/ 	.short	(.L_1811 - .L_1810)
.L_1810:
        /*00bc*/ 	.word	0x00000000
        /*00c0*/ 	.short	0x0001
        /*00c2*/ 	.short	0x0030
        /*00c4*/ 	.byte	0x00, 0xf0, 0xc1, 0x00


	//----- nvinfo : EIATTR_KPARAM_INFO
	.align		4
.L_1811:
        /*00c8*/ 	.byte	0x04, 0x17
        /*00ca*/ 	.short	(.L_1813 - .L_1812)
.L_1812:
        /*00cc*/ 	.word	0x00000000
        /*00d0*/ 	.short	0x0000
        /*00d2*/ 	.short	0x0000
        /*00d4*/ 	.byte	0x00, 0xf0, 0xc1, 0x00


	//----- nvinfo : EIATTR_SPARSE_MMA_MASK
	.align		4
.L_1813:
        /*00d8*/ 	.byte	0x03, 0x50
        /*00da*/ 	.short	0x0000


	//----- nvinfo : EIATTR_MAXREG_COUNT
	.align		4
        /*00dc*/ 	.byte	0x03, 0x1b
        /*00de*/ 	.short	0x00ff


	//----- nvinfo : EIATTR_MERCURY_ISA_VERSION
	.align		4
        /*00e0*/ 	.byte	0x03, 0x5f
        /*00e2*/ 	.short	0x0101


	//----- nvinfo : EIATTR_VRC_CTA_INIT_COUNT
	.align		4
        /*00e4*/ 	.byte	0x02, 0x4a
	.zero		1
	.zero		1


	//----- nvinfo : EIATTR_EXIT_INSTR_OFFSETS
	.align		4
        /*00e8*/ 	.byte	0x04, 0x1c
        /*00ea*/ 	.short	(.L_1815 - .L_1814)


	//   ....[0]....
.L_1814:
        /*00ec*/ 	.word	0x000001d0


	//   ....[1]....
        /*00f0*/ 	.word	0x00001f30


	//   ....[2]....
        /*00f4*/ 	.word	0x00003af0


	//----- nvinfo : EIATTR_CRS_STACK_SIZE
	.align		4
.L_1815:
        /*00f8*/ 	.byte	0x04, 0x1e
        /*00fa*/ 	.short	(.L_1817 - .L_1816)
.L_1816:
        /*00fc*/ 	.word	0x00000000


	//----- nvinfo : EIATTR_CBANK_PARAM_SIZE
	.align		4
.L_1817:
        /*0100*/ 	.byte	0x03, 0x19
        /*0102*/ 	.short	0x00bc


	//----- nvinfo : EIATTR_PARAM_CBANK
	.align		4
        /*0104*/ 	.byte	0x04, 0x0a
        /*0106*/ 	.short	(.L_1819 - .L_1818)
	.align		4
.L_1818:
        /*0108*/ 	.word	index@(.nv.constant0._ZN2at6native51_GLOBAL__N__11011a27_18_DepthwiseConv3d_cu_35e0c7b528conv_depthwise3d_cuda_kernelIffLi3ELi3ELi3ELi1ELi1ELi1EEEvNS_27GenericPackedTensorAccessorIKT_Lm5ENS_16DefaultPtrTraitsEiEENS3_IS4_Lm5ES6_iEES7_PS5_iiiiiiiii)
        /*010c*/ 	.short	0x0380
        /*010e*/ 	.short	0x00bc


	//----- nvinfo : EIATTR_SW_WAR
	.align		4
.L_1819:
        /*0110*/ 	.byte	0x04, 0x36
        /*0112*/ 	.short	(.L_1821 - .L_1820)
.L_1820:
        /*0114*/ 	.word	0x00000008
.L_1821:


//--------------------- .nv.info._ZN2at6native51_GLOBAL__N__11011a27_18_DepthwiseConv3d_cu_35e0c7b528conv_depthwise3d_cuda_kernelIddLin1ELin1ELin1ELin1ELin1ELin1EEEvNS_27GenericPackedTensorAccessorIKT_Lm5ENS_16DefaultPtrTraitsEiEENS3_IS4_Lm5ES6_iEES7_PS5_iiiiiiiii --------------------------
	.section	.nv.info._ZN2at6native51_GLOBAL__N__11011a27_18_DepthwiseConv3d_cu_35e0c7b528conv_depthwise3d_cuda_kernelIddLin1ELin1ELin1ELin1ELin1ELin1EEEvNS_27GenericPackedTensorAccessorIKT_Lm5ENS_16DefaultPtrTraitsEiEENS3_IS4_Lm5ES6_iEES7_PS5_iiiiiiiii,"",@"SHT_CUDA_INFO"
	.sectionflags	@""
	.align	4


	//----- nvinfo : EIATTR_CUDA_API_VERSION
	.align		4
        /*0000*/ 	.byte	0x04, 0x37
        /*0002*/ 	.short	(.L_1823 - .L_1822)
.L_1822:
        /*0004*/ 	.word	0x00000082


	//----- nvinfo : EIATTR_KPARAM_INFO
	.align		4
.L_1823:
        /*0008*/ 	.byte	0x04, 0x17
        /*000a*/ 	.short	(.L_1825 - .L_1824)
.L_1824:
        /*000c*/ 	.word	0x00000000
        /*0010*/ 	.short	0x000c
        /*0012*/ 	.short	0x00b8
        /*0014*/ 	.byte	0x00, 0xf0, 0x11, 0x00


	//----- nvinfo : EIATTR_KPARAM_INFO
	.align		4
.L_1825:
        /*0018*/ 	.byte	0x04, 0x17
        /*001a*/ 	.short	(.L_1827 - .L_1826)
.L_1826:
        /*001c*/ 	.word	0x00000000
        /*0020*/ 	.short	0x000b
        /*0022*/ 	.short	0x00b4
        /*0024*/ 	.byte	0x00, 0xf0, 0x11, 0x00


	//----- nvinfo : EIATTR_KPARAM_INFO
	.align		4
.L_1827:
        /*0028*/ 	.byte	0x04, 0x17
        /*002a*/ 	.short	(.L_1829 - .L_1828)
.L_1828:
        /*002c*/ 	.word	0x00000000
        /*0030*/ 	.short	0x000a
        /*0032*/ 	.short	0x00b0
        /*0034*/ 	.byte	0x00, 0xf0, 0x11, 0x00


	//----- nvinfo : EIATTR_KPARAM_INFO
	.align		4
.L_1829:
        /*0038*/ 	.byte	0x04, 0x17
        /*003a*/ 	.short	(.L_1831 - .L_1830)
.L_1830:
        /*003c*/ 	.word	0x00000000
        /*0040*/ 	.short	0x0009
        /*0042*/ 	.short	0x00ac
        /*0044*/ 	.byte	0x00, 0xf0, 0x11, 0x00


	//----- nvinfo : EIATTR_KPARAM_INFO
	.align		4
.L_1831:
        /*0048*/ 	.byte	0x04, 0x17
        /*004a*/ 	.short	(.L_1833 - .L_1832)
.L_1832:
        /*004c*/ 	.word	0x00000000
        /*0050*/ 	.short	0x0008
        /*0052*/ 	.short	0x00a8
        /*0054*/ 	.byte	0x00, 0xf0, 0x11, 0x00


	//----- nvinfo : EIATTR_KPARAM_INFO
	.align		4
.L_1833:
        /*0058*/ 	.byte	0x04, 0x17
        /*005a*/ 	.short	(.L_1835 - .L_1834)
.L_1834:
        /*005c*/ 	.word	0x00000000
        /*0060*/ 	.short	0x0007
        /*0062*/ 	.short	0x00a4
        /*0064*/ 	.byte	0x00, 0xf0, 0x11, 0x00


	//----- nvinfo : EIATTR_KPARAM_INFO
	.align		4
.L_1835:
        /*0068*/ 	.byte	0x04, 0x17
        /*006a*/ 	.short	(.L_1837 - .L_1836)
.L_1836:
        /*006c*/ 	.word	0x00000000
        /*0070*/ 	.short	0x0006
        /*0072*/ 	.short	0x00a0
        /*0074*/ 	.byte	0x00, 0xf0, 0x11, 0x00


	//----- nvinfo : EIATTR_KPARAM_INFO
	.align		4
.L_1837:
        /*0078*/ 	.byte	0x04, 0x17
        /*007a*/ 	.short	(.L_1839 - .L_1838)
.L_1838:
        /*007c*/ 	.word	0x00000000
        /*0080*/ 	.short	0x0005
        /*0082*/ 	.short	0x009c
        /*0084*/ 	.byte	0x00, 0xf0, 0x11, 0x00


	//----- nvinfo : EIATTR_KPARAM_INFO
	.align		4
.L_1839:
        /*0088*/ 	.byte	0x04, 0x17
        /*008a*/ 	.short	(.L_1841 - .L_1840)
.L_1840:
        /*008c*/ 	.word	0x00000000
        /*0090*/ 	.short	0x0004
        /*0092*/ 	.short	0x0098
        /*0094*/ 	.byte	0x00, 0xf0, 0x11, 0x00


	//----- nvinfo : EIATTR_KPARAM_INFO
	.align		4
.L_1841:
        /*0098*/ 	.byte	0x04, 0x17
        /*009a*/ 	.short	(.L_1843 - .L_1842)
.L_1842:
        /*009c*/ 	.word	0x00000000
        /*00a0*/ 	.short	0x0003
        /*00a2*/ 	.short	0x0090
        /*00a4*/ 	.byte	0x00, 0xf5, 0x21, 0x00


	//----- nvinfo : EIATTR_KPARAM_INFO
	.align		4
.L_1843:
        /*00a8*/ 	.byte	0x04, 0x17
        /*00aa*/ 	.short	(.L_1845 - .L_1844)
.L_1844:
        /*00ac*/ 	.word	0x00000000
        /*00b0*/ 	.short	0x0002
        /*00b2*/ 	.short	0x0060
        /*00b4*/ 	.byte	0x00, 0xf0, 0xc1, 0x00


	//----- nvinfo : EIATTR_KPARAM_INFO
	.align		4
.L_1845:
        /*00b8*/ 	.byte	0x04, 0x17
        /*00ba*/ 	.short	(.L_1847 - .L_1846)
.L_1846:
        /*00bc*/ 	.word	0x00000000
        /*00c0*/ 	.short	0x0001
        /*00c2*/ 	.short	0x0030
        /*00c4*/ 	.byte	0x00, 0xf0, 0xc1, 0x00


	//----- nvinfo : EIATTR_KPARAM_INFO
	.align		4
.L_1847:
        /*00c8*/ 	.byte	0x04, 0x17
        /*00ca*/ 	.short	(.L_1849 - .L_1848)
.L_1848:
        /*00cc*/ 	.word	0x00000000
        /*00d0*/ 	.short	0x0000
        /*00d2*/ 	.short	0x0000
        /*00d4*/ 	.byte	0x00, 0xf0, 0xc1, 0x00


	//----- nvinfo : EIATTR_SPARSE_MMA_MASK
	.align		4
.L_1849:
        /*00d8*/ 	.byte	0x03, 0x50
        /*00da*/ 	.short	0x0000


	//----- nvinfo : EIATTR_MAXREG_COUNT
	.align		4
        /*00dc*/ 	.byte	0x03, 0x1b
        /*00de*/ 	.short	0x00ff


	//----- nvinfo : EIATTR_MERCURY_ISA_VERSION
	.align		4
        /*00e0*/ 	.byte	0x03, 0x5f
        /*00e2*/ 	.short	0x0101


	//----- nvinfo : EIATTR_VRC_CTA_INIT_COUNT
	.align		4
        /*00e4*/ 	.byte	0x02, 0x4a
	.zero		1
	.zero		1


	//----- nvinfo : EIATTR_EXIT_INSTR_OFFSETS
	.align		4
        /*00e8*/ 	.byte	0x04, 0x1c
        /*00ea*/ 	.short	(.L_1851 - .L_1850)


	//   ....[0]....
.L_1850:
        /*00ec*/ 	.word	0x000000c0


	//   ....[1]....
        /*00f0*/ 	.word	0x00001f80


	//   ....[2]....
        /*00f4*/ 	.word	0x00002d60


	//   ....[3]....
        /*00f8*/ 	.word	0x00003ef0


	//   ....[4]....
        /*00fc*/ 	.word	0x00004ac0


	//   ....[5]....
        /*0100*/ 	.word	0x00005920


	//   ....[6]....
        /*0104*/ 	.word	0x000064b0


	//   ....[7]....
        /*0108*/ 	.word	0x00007350


	//----- nvinfo : EIATTR_CRS_STACK_SIZE
	.align		4
.L_1851:
        /*010c*/ 	.byte	0x04, 0x1e
        /*010e*/ 	.short	(.L_1853 - .L_1852)
.L_1852:
        /*0110*/ 	.word	0x00000000


	//----- nvinfo : EIATTR_CBANK_PARAM_SIZE
	.align		4
.L_1853:
        /*0114*/ 	.byte	0x03, 0x19
        /*0116*/ 	.short	0x00bc


	//----- nvinfo : EIATTR_PARAM_CBANK
	.align		4
        /*0118*/ 	.byte	0x04, 0x0a
        /*011a*/ 	.short	(.L_1855 - .L_1854)
	.align		4
.L_1854:
        /*011c*/ 	.word	index@(.nv.constant0._ZN2at6native51_GLOBAL__N__11011a27_18_DepthwiseConv3d_cu_35e0c7b528conv_depthwise3d_cuda_kernelIddLin1ELin1ELin1ELin1ELin1ELin1EEEvNS_27GenericPackedTensorAccessorIKT_Lm5ENS_16DefaultPtrTraitsEiEENS3_IS4_Lm5ES6_iEES7_PS5_iiiiiiiii)
        /*0120*/ 	.short	0x0380
        /*0122*/ 	.short	0x00bc


	//----- nvinfo : EIATTR_SW_WAR
	.align		4
.L_1855:
        /*0124*/ 	.byte	0x04, 0x36
        /*0126*/ 	.short	(.L_1857 - .L_1856)
.L_1856:
        /*0128*/ 	.word	0x00000008
.L_1857:


//--------------------- .nv.info._ZN2at6native51_GLOBAL__N__11011a27_18_DepthwiseConv3d_cu_35e0c7b528conv_depthwise3d_cuda_kernelIddLin1ELin1ELin1ELi1ELi1ELi1EEEvNS_27GenericPackedTensorAccessorIKT_Lm5ENS_16DefaultPtrTraitsEiEENS3_IS4_Lm5ES6_iEES7_PS5_iiiiiiiii --------------------------
	.section	.nv.info._ZN2at6native51_GLOBAL__N__11011a27_18_DepthwiseConv3d_cu_35e0c7b528conv_depthwise3d_cuda_kernelIddLin1ELin1ELin1ELi1ELi1ELi1EEEvNS_27GenericPackedTensorAccessorIKT_Lm5ENS_16DefaultPtrTraitsEiEENS3_IS4_Lm5ES6_iEES7_PS5_iiiiiiiii,"",@"SHT_CUDA_INFO"
	.sectionflags	@""
	.align	4


	//----- nvinfo : EIATTR_CUDA_API_VERSION
	.align		4
        /*0000*/ 	.byte	0x04, 0x37
        /*0002*/ 	.short	(.L_1859 - .L_1858)
.L_1858:
        /*0004*/ 	.word	0x00000082


	//----- nvinfo : EIATTR_KPARAM_INFO
	.align		4
.L_1859:
        /*0008*/ 	.byte	0x04, 0x17
        /*000a*/ 	.short	(.L_1861 - .L_1860)
.L_1860:
        /*000c*/ 	.word	0x00000000
        /*0010*/ 	.short	0x000c
        /*0012*/ 	.short	0x00b8
        /*0014*/ 	.byte	0x00, 0xf0, 0x11, 0x00


	//----- nvinfo : EIATTR_KPARAM_INFO
	.align		4
.L_1861:
        /*0018*/ 	.byte	0x04, 0x17
        /*001a*/ 	.short	(.L_1863 - .L_1862)
.L_1862:
        /*001c*/ 	.word	0x00000000
        /*0020*/ 	.short	0x000b
        /*0022*/ 	.short	0x00b4
        /*0024*/ 	.byte	0x00, 0xf0, 0x11, 0x00


	//----- nvinfo : EIATTR_KPARAM_INFO
	.align		4
.L_1863:
        /*0028*/ 	.byte	0x04, 0x17
        /*002a*/ 	.short	(.L_1865 - .L_1864)
.L_1864:
        /*002c*/ 	.word	0x00000000
        /*0030*/ 	.short	0x000a
        /*0032*/ 	.short	0x00b0
        /*0034*/ 	.byte	0x00, 0xf0, 0x11, 0x00


	//----- nvinfo : EIATTR_KPARAM_INFO
	.align		4
.L_1865:
        /*0038*/ 	.byte	0x04, 0x17
        /*003a*/ 	.short	(.L_1867 - .L_1866)
.L_1866:
        /*003c*/ 	.word	0x00000000
        /*0040*/ 	.short	0x0009
        /*0042*/ 	.short	0x00ac
        /*0044*/ 	.byte	0x00, 0xf0, 0x11, 0x00


	//----- nvinfo : EIATTR_KPARAM_INFO
	.align		4
.L_1867:
        /*0048*/ 	.byte	0x04, 0x17
        /*004a*/ 	.short	(.L_1869 - .L_1868)
.L_1868:
        /*004c*/ 	.word	0x00000000
        /*0050*/ 	.short	0x0008
        /*0052*/ 	.short	0x00a8
        /*0054*/ 	.byte	0x00, 0xf0, 0x11, 0x00


	//----- nvinfo : EIATTR_KPARAM_INFO
	.align		4
.L_1869:
        /*0058*/ 	.byte	0x04, 0x17
        /*005a*/ 	.short	(.L_1871 - .L_1870)
.L_1870:
        /*005c*/ 	.word	0x00000000
        /*0060*/ 	.short	0x0007
        /*0062*/ 	.short	0x00a4
        /*0064*/ 	.byte	0x00, 0xf0, 0x11, 0x00


	//----- nvinfo : EIATTR_KPARAM_INFO
	.align		4
.L_1871:
        /*0068*/ 	.byte	0x04, 0x17
        /*006a*/ 	.short	(.L_1873 - .L_1872)
.L_1872:
        /*006c*/ 	.word	0x00000000
        /*0070*/ 	.short	0x0006
        /*0072*/ 	.short	0x00a0
        /*0074*/ 	.byte	0x00, 0xf0, 0x11, 0x00


	//----- nvinfo : EIATTR_KPARAM_INFO
	.align		4
.L_1873:
        /*0078*/ 	.byte	0x04, 0x17
        /*007a*/ 	.short	(.L_1875 - .L_1874)
.L_1874:
        /*007c*/ 	.word	0x00000000
        /*0080*/ 	.short	0x0005
        /*0082*/ 	.short	0x009c
        /*0084*/ 	.byte	0x00, 0xf0, 0x11, 0x00


	//----- nvinfo : EIATTR_KPARAM_INFO
	.align		4
.L_1875:
        /*0088*/ 	.byte	0x04, 0x17
        /*008a*/ 	.short	(.L_1877 - .L_1876)
.L_1876:
        /*008c*/ 	.word	0x00000000
        /*0090*/ 	.short	0x0004
        /*0092*/ 	.short	0x0098
        /*0094*/ 	.byte	0x00, 0xf0, 0x11, 0x00


	//----- nvinfo : EIATTR_KPARAM_INFO
	.align		4
.L_1877:
        /*0098*/ 	.byte	0x04, 0x17
        /*009a*/ 	.short	(.L_1879 - .L_1878)
.L_1878:
        /*009c*/ 	.word	0x00000000
        /*00a0*/ 	.short	0x0003
        /*00a2*/ 	.short	0x0090
        /*00a4*/ 	.byte	0x00, 0xf5, 0x21, 0x00


	//----- nvinfo : EIATTR_KPARAM_INFO
	.align		4
.L_1879:
        /*00a8*/ 	.byte	0x04, 0x17
        /*00aa*/ 	.short	(.L_1881 - .L_1880)
.L_1880:
        /*00ac*/ 	.word	0x00000000
        /*00b0*/ 	.short	0x0002
        /*00b2*/ 	.short	0x0060
        /*00b4*/ 	.byte	0x00, 0xf0, 0xc1, 0x00


	//----- nvinfo : EIATTR_KPARAM_INFO
	.align		4
.L_1881:
        /*00b8*/ 	.byte	0x04, 0x17
        /*00ba*/ 	.short	(.L_1883 - .L_1882)
.L_1882:
        /*00bc*/ 	.word	0x00000000
        /*00c0*/ 	.short	0x0001
        /*00c2*/ 	.short	0x0030
        /*00c4*/ 	.byte	0x00, 0xf0, 0xc1, 0x00


	//----- nvinfo : EIATTR_KPARAM_INFO
	.align		4
.L_1883:
        /*00c8*/ 	.byte	0x04, 0x17
        /*00ca*/ 	.short	(.L_1885 - .L_1884)
.L_1884:
        /*00cc*/ 	.word	0x00000000
        /*00d0*/ 	.short	0x0000
        /*00d2*/ 	.short	0x0000
        /*00d4*/ 	.byte	0x00, 0xf0, 0xc1, 0x00


	//----- nvinfo : EIATTR_SPARSE_MMA_MASK
	.align		4
.L_1885:
        /*00d8*/ 	.byte	0x03, 0x50
        /*00da*/ 	.short	0x0000


	//----- nvinfo : EIATTR_MAXREG_COUNT
	.align		4
        /*00dc*/ 	.byte	0x03, 0x1b
        /*00de*/ 	.short	0x00ff


	//----- nvinfo : EIATTR_MERCURY_ISA_VERSION
	.align		4
        /*00e0*/ 	.byte	0x03, 0x5f
        /*00e2*/ 	.short	0x0101


	//----- nvinfo : EIATTR_VRC_CTA_INIT_COUNT
	.align		4
        /*00e4*/ 	.byte	0x02, 0x4a
	.zero		1
	.zero		1


	//----- nvinfo : EIATTR_EXIT_INSTR_OFFSETS
	.align		4
        /*00e8*/ 	.byte	0x04, 0x1c
        /*00ea*/ 	.short	(.L_1887 - .L_1886)


	//   ....[0]....
.L_1886:
        /*00ec*/ 	.word	0x000000c0


	//   ....[1]....
        /*00f0*/ 	.word	0x00001c90


	//   ....[2]....
        /*00f4*/ 	.word	0x00002a40


	//   ....[3]....
        /*00f8*/ 	.word	0x00003c30


	//   ....[4]....
        /*00fc*/ 	.word	0x00004800


	//   ....[5]....
        /*0100*/ 	.word	0x00005690


	//   ....[6]....
        /*0104*/ 	.word	0x00006250


	//   ....[7]....
        /*0108*/ 	.word	0x00007130


	//----- nvinfo : EIATTR_CRS_STACK_SIZE
	.align		4
.L_1887:
        /*010c*/ 	.byte	0x04, 0x1e
        /*010e*/ 	.short	(.L_1889 - .L_1888)
.L_1888:
        /*0110*/ 	.word	0x00000000


	//----- nvinfo : EIATTR_CBANK_PARAM_SIZE
	.align		4
.L_1889:
        /*0114*/ 	.byte	0x03, 0x19
        /*0116*/ 	.short	0x00bc


	//----- nvinfo : EIATTR_PARAM_CBANK
	.align		4
        /*0118*/ 	.byte	0x04, 0x0a
        /*011a*/ 	.short	(.L_1891 - .L_1890)
	.align		4
.L_1890:
        /*011c*/ 	.word	index@(.nv.constant0._ZN2at6native51_GLOBAL__N__11011a27_18_DepthwiseConv3d_cu_35e0c7b528conv_depthwise3d_cuda_kernelIddLin1ELin1ELin1ELi1ELi1ELi1EEEvNS_27GenericPackedTensorAccessorIKT_Lm5ENS_16DefaultPtrTraitsEiEENS3_IS4_Lm5ES6_iEES7_PS5_iiiiiiiii)
        /*0120*/ 	.short	0x0380
        /*0122*/ 	.short	0x00bc


	//----- nvinfo : EIATTR_SW_WAR
	.align		4
.L_1891:
        /*0124*/ 	.byte	0x04, 0x36
        /*0126*/ 	.short	(.L_1893 - .L_1892)
.L_1892:
        /*0128*/ 	.word	0x00000008
.L_1893:


//--------------------- .nv.info._ZN2at6native51_GLOBAL__N__11011a27_18_DepthwiseConv3d_cu_35e0c7b528conv_depthwise3d_cuda_kernelIddLi3ELi3ELi3ELi1ELi1ELi1EEEvNS_27GenericPackedTensorAccessorIKT_Lm5ENS_16DefaultPtrTraitsEiEENS3_IS4_Lm5ES6_iEES7_PS5_iiiiiiiii --------------------------
	.section	.nv.info._ZN2at6native51_GLOBAL__N__11011a27_18_DepthwiseConv3d_cu_35e0c7b528conv_depthwise3d_cuda_kernelIddLi3ELi3ELi3ELi1ELi1ELi1EEEvNS_27GenericPackedTensorAccessorIKT_Lm5ENS_16DefaultPtrTraitsEiEENS3_IS4_Lm5ES6_iEES7_PS5_iiiiiiiii,"",@"SHT_CUDA_INFO"
	.sectionflags	@""
	.align	4


	//----- nvinfo : EIATTR_CUDA_API_VERSION
	.align		4
        /*0000*/ 	.byte	0x04, 0x37
        /*0002*/ 	.short	(.L_1895 - .L_1894)
.L_1894:
        /*0004*/ 	.word	0x00000082


	//----- nvinfo : EIATTR_KPARAM_INFO
	.align		4
.L_1895:
        /*0008*/ 	.byte	0x04, 0x17
        /*000a*/ 	.short	(.L_1897 - .L_1896)
.L_1896:
        /*000c*/ 	.word	0x00000000
        /*0010*/ 	.short	0x000c
        /*0012*/ 	.short	0x00b8
        /*0014*/ 	.byte	0x00, 0xf0, 0x11, 0x00


	//----- nvinfo : EIATTR_KPARAM_INFO
	.align		4
.L_1897:
        /*0018*/ 	.byte	0x04, 0x17
        /*001a*/ 	.short	(.L_1899 - .L_1898)
.L_1898:
        /*001c*/ 	.word	0x00000000
        /*0020*/ 	.short	0x000b
        /*0022*/ 	.short	0x00b4
        /*0024*/ 	.byte	0x00, 0xf0, 0x11, 0x00


	//----- nvinfo : EIATTR_KPARAM_INFO
	.align		4
.L_1899:
        /*0028*/ 	.byte	0x04, 0x17
        /*002a*/ 	.short	(.L_1901 - .L_1900)
.L_1900:
        /*002c*/ 	.word	0x00000000
        /*0030*/ 	.short	0x000a
        /*0032*/ 	.short	0x00b0
        /*0034*/ 	.byte	0x00, 0xf0, 0x11, 0x00


	//----- nvinfo : EIATTR_KPARAM_INFO
	.align		4
.L_1901:
        /*0038*/ 	.byte	0x04, 0x17
        /*003a*/ 	.short	(.L_1903 - .L_1902)
.L_1902:
        /*003c*/ 	.word	0x00000000
        /*0040*/ 	.short	0x0009
        /*0042*/ 	.short	0x00ac
        /*0044*/ 	.byte	0x00, 0xf0, 0x11, 0x00


	//----- nvinfo : EIATTR_KPARAM_INFO
	.align		4
.L_1903:
        /*0048*/ 	.byte	0x04, 0x17
        /*004a*/ 	.short	(.L_1905 - .L_1904)
.L_1904:
        /*004c*/ 	.word	0x00000000
        /*0050*/ 	.short	0x0008
        /*0052*/ 	.short	0x00a8
        /*0054*/ 	.byte	0x00, 0xf0, 0x11, 0x00


	//----- nvinfo : EIATTR_KPARAM_INFO
	.align		4
.L_1905:
        /*0058*/ 	.byte	0x04, 0x17
        /*005a*/ 	.short	(.L_1907 - .L_1906)
.L_1906:
        /*005c*/ 	.word	0x00000000
        /*0060*/ 	.short	0x0007
        /*0062*/ 	.short	0x00a4
        /*0064*/ 	.byte	0x00, 0xf0, 0x11, 0x00


	//----- nvinfo : EIATTR_KPARAM_INFO
	.align		4
.L_1907:
        /*0068*/ 	.byte	0x04, 0x17
        /*006a*/ 	.short	(.L_1909 - .L_1908)
.L_1908:
        /*006c*/ 	.word	0x00000000
        /*0070*/ 	.short	0x0006
        /*0072*/ 	.short	0x00a0
        /*0074*/ 	.byte	0x00, 0xf0, 0x11, 0x00


	//----- nvinfo : EIATTR_KPARAM_INFO
	.align		4
.L_1909:
        /*0078*/ 	.byte	0x04, 0x17
        /*007a*/ 	.short	(.L_1911 - .L_1910)
.L_1910:
        /*007c*/ 	.word	0x00000000
        /*0080*/ 	.short	0x0005
        /*0082*/ 	.short	0x009c
        /*0084*/ 	.byte	0x00, 0xf0, 0x11, 0x00


	//----- nvinfo : EIATTR_KPARAM_INFO
	.align		4
.L_1911:
        /*0088*/ 	.byte	0x04, 0x17
        /*008a*/ 	.short	(.L_1913 - .L_1912)
.L_1912:
        /*008c*/ 	.word	0x00000000
        /*0090*/ 	.short	0x0004
        /*0092*/ 	.short	0x0098
        /*0094*/ 	.byte	0x00, 0xf0, 0x11, 0x00


	//----- nvinfo : EIATTR_KPARAM_INFO
	.align		4
.L_1913:
        /*0098*/ 	.byte	0x04, 0x17
        /*009a*/ 	.short	(.L_1915 - .L_1914)
.L_1914:
        /*009c*/ 	.word	0x00000000
        /*00a0*/ 	.short	0x0003
        /*00a2*/ 	.short	0x0090
        /*00a4*/ 	.byte	0x00, 0xf5, 0x21, 0x00


	//----- nvinfo : EIATTR_KPARAM_INFO
	.align		4
.L_1915:
        /*00a8*/ 	.byte	0x04, 0x17
        /*00aa*/ 	.short	(.L_1917 - .L_1916)
.L_1916:
        /*00ac*/ 	.word	0x00000000
        /*00b0*/ 	.short	0x0002
        /*00b2*/ 	.short	0x0060
        /*00b4*/ 	.byte	0x00, 0xf0, 0xc1, 0x00


	//----- nvinfo : EIATTR_KPARAM_INFO
	.align		4
.L_1917:
        /*00b8*/ 	.byte	0x04, 0x17
        /*00ba*/ 	.short	(.L_1919 - .L_1918)
.L_1918:
        /*00bc*/ 	.word	0x00000000
        /*00c0*/ 	.short	0x0001
        /*00c2*/ 	.short	0x0030
        /*00c4*/ 	.byte	0x00, 0xf0, 0xc1, 0x00


	//----- nvinfo : EIATTR_KPARAM_INFO
	.align		4
.L_1919:
        /*00c8*/ 	.byte	0x04, 0x17
        /*00ca*/ 	.short	(.L_1921 - .L_1920)
.L_1920:
        /*00cc*/ 	.word	0x00000000
        /*00d0*/ 	.short	0x0000
        /*00d2*/ 	.short	0x0000
        /*00d4*/ 	.byte	0x00, 0xf0, 0xc1, 0x00


	//----- nvinfo : EIATTR_SPARSE_MMA_MASK
	.align		4
.L_1921:
        /*00d8*/ 	.byte	0x03, 0x50
        /*00da*/ 	.short	0x0000


	//----- nvinfo : EIATTR_MAXREG_COUNT
	.align		4
        /*00dc*/ 	.byte	0x03, 0x1b
        /*00de*/ 	.short	0x00ff


	//----- nvinfo : EIATTR_MERCURY_ISA_VERSION
	.align		4
        /*00e0*/ 	.byte	0x03, 0x5f
        /*00e2*/ 	.short	0x0101


	//----- nvinfo : EIATTR_VRC_CTA_INIT_COUNT
	.align		4
        /*00e4*/ 	.byte	0x02, 0x4a
	.zero		1
	.zero		1


	//----- nvinfo : EIATTR_EXIT_INSTR_OFFSETS
	.align		4
        /*00e8*/ 	.byte	0x04, 0x1c
        /*00ea*/ 	.short	(.L_1923 - .L_1922)


	//   ....[0]....
.L_1922:
        /*00ec*/ 	.word	0x000001e0


	//   ....[1]....
        /*00f0*/ 	.word	0x00001f20


	//   ....[2]....
        /*00f4*/ 	.word	0x00003ad0


	//----- nvinfo : EIATTR_CRS_STACK_SIZE
	.align		4
.L_1923:
        /*00f8*/ 	.byte	0x04, 0x1e
        /*00fa*/ 	.short	(.L_1925 - .L_1924)
.L_1924:
        /*00fc*/ 	.word	0x00000000


	//----- nvinfo : EIATTR_CBANK_PARAM_SIZE
	.align		4
.L_1925:
        /*0100*/ 	.byte	0x03, 0x19
        /*0102*/ 	.short	0x00bc


	//----- nvinfo : EIATTR_PARAM_CBANK
	.align		4
        /*0104*/ 	.byte	0x04, 0x0a
        /*0106*/ 	.short	(.L_1927 - .L_1926)
	.align		4
.L_1926:
        /*0108*/ 	.word	index@(.nv.constant0._ZN2at6native51_GLOBAL__N__11011a27_18_DepthwiseConv3d_cu_35e0c7b528conv_depthwise3d_cuda_kernelIddLi3ELi3ELi3ELi1ELi1ELi1EEEvNS_27GenericPackedTensorAccessorIKT_Lm5ENS_16DefaultPtrTraitsEiEENS3_IS4_Lm5ES6_iEES7_PS5_iiiiiiiii)
        /*010c*/ 	.short	0x0380
        /*010e*/ 	.short	0x00bc


	//----- nvinfo : EIATTR_SW_WAR
	.align		4
.L_1927:
        /*0110*/ 	.byte	0x04, 0x36
        /*0112*/ 	.short	(.L_1929 - .L_1928)
.L_1928:
        /*0114*/ 	.word	0x00000008
.L_1929:


//--------------------- .nv.callgraph             --------------------------
	.section	.nv.callgraph,"",@"SHT_CUDA_CALLGRAPH"
	.align	4
	.sectionentsize	8
	.align		4
        /*0000*/ 	.word	0x00000000
	.align		4
        /*0004*/ 	.word	0xffffffff
	.align		4
        /*0008*/ 	.word	index@(_ZN2at6native51_GLOBAL__N__11011a27_18_DepthwiseConv3d_cu_35e0c7b544conv_depthwise3d_cuda_backward_weight_kernelIN3c108BFloat16EfLin1ELin1EEEvNS_27GenericPackedTensorAccessorIKT_Lm5ENS_16DefaultPtrTraitsEiEES9_NS5_IS6_Lm5ES8_iEEiiiiiiiii)
	.align		4
        /*000c*/ 	.word	index@(__assertfail)
	.align		4
        /*0010*/ 	.word	index@(_ZN2at6native51_GLOBAL__N__11011a27_18_DepthwiseConv3d_cu_35e0c7b544conv_depthwise3d_cuda_backward_weight_kernelIN3c108BFloat16EfLi2ELi2EEEvNS_27GenericPackedTensorAccessorIKT_Lm5ENS_16DefaultPtrTraitsEiEES9_NS5_IS6_Lm5ES8_iEEiiiiiiiii)
	.align		4
        /*0014*/ 	.word	index@(__assertfail)
	.align		4
        /*0018*/ 	.word	index@(_ZN2at6native51_GLOBAL__N__11011a27_18_DepthwiseConv3d_cu_35e0c7b544conv_depthwise3d_cuda_backward_weight_kernelIN3c108BFloat16EfLi1ELi1EEEvNS_27GenericPackedTensorAccessorIKT_Lm5ENS_16DefaultPtrTraitsEiEES9_NS5_IS6_Lm5ES8_iEEiiiiiiiii)
	.align		4
        /*001c*/ 	.word	index@(__assertfail)
	.align		4
        /*0020*/ 	.word	index@(_ZN2at6native51_GLOBAL__N__11011a27_18_DepthwiseConv3d_cu_35e0c7b544conv_depthwise3d_cuda_backward_weight_kernelIN3c104HalfEfLin1ELin1EEEvNS_27GenericPackedTensorAccessorIKT_Lm5ENS_16DefaultPtrTraitsEiEES9_NS5_IS6_Lm5ES8_iEEiiiiiiiii)
	.align		4
        /*0024*/ 	.word	index@(__assertfail)
	.align		4
        /*0028*/ 	.word	index@(_ZN2at6native51_GLOBAL__N__11011a27_18_DepthwiseConv3d_cu_35e0c7b544conv_depthwise3d_cuda_backward_weight_kernelIN3c104HalfEfLi2ELi2EEEvNS_27GenericPackedTensorAccessorIKT_Lm5ENS_16DefaultPtrTraitsEiEES9_NS5_IS6_Lm5ES8_iEEiiiiiiiii)
	.align		4
        /*002c*/ 	.word	index@(__assertfail)
	.align		4
        /*0030*/ 	.word	index@(_ZN2at6native51_GLOBAL__N__11011a27_18_DepthwiseConv3d_cu_35e0c7b544conv_depthwise3d_cuda_backward_weight_kernelIN3c104HalfEfLi1ELi1EEEvNS_27GenericPackedTensorAccessorIKT_Lm5ENS_16DefaultPtrTraitsEiEES9_NS5_IS6_Lm5ES8_iEEiiiiiiiii)
	.align		4
        /*0034*/ 	.word	index@(__assertfail)
	.align		4
        /*0038*/ 	.word	index@(_ZN2at6native51_GLOBAL__N__11011a27_18_DepthwiseConv3d_cu_35e0c7b544conv_depthwise3d_cuda_backward_weight_kernelIffLin1ELin1EEEvNS_27GenericPackedTensorAccessorIKT_Lm5ENS_16DefaultPtrTraitsEiEES7_NS3_IS4_Lm5ES6_iEEiiiiiiiii)
	.align		4
        /*003c*/ 	.word	index@(__assertfail)
	.align		4
        /*0040*/ 	.word	index@(_ZN2at6native51_GLOBAL__N__11011a27_18_DepthwiseConv3d_cu_35e0c7b544conv_depthwise3d_cuda_backward_weight_kernelIffLi2ELi2EEEvNS_27GenericPackedTensorAccessorIKT_Lm5ENS_16DefaultPtrTraitsEiEES7_NS3_IS4_Lm5ES6_iEEiiiiiiiii)
	.align		4
        /*0044*/ 	.word	index@(__assertfail)
	.align		4
        /*0048*/ 	.word	index@(_ZN2at6native51_GLOBAL__N__11011a27_18_DepthwiseConv3d_cu_35e0c7b544conv_depthwise3d_cuda_backward_weight_kernelIffLi1ELi1EEEvNS_27GenericPackedTensorAccessorIKT_Lm5ENS_16DefaultPtrTraitsEiEES7_NS3_IS4_Lm5ES6_iEEiiiiiiiii)
	.align		4
        /*004c*/ 	.word	index@(__assertfail)
	.align		4
        /*0050*/ 	.word	index@(_ZN2at6native51_GLOBAL__N__11011a27_18_DepthwiseConv3d_cu_35e0c7b544conv_depthwise3d_cuda_backward_weight_kernelIddLin1ELin1EEEvNS_27GenericPackedTensorAccessorIKT_Lm5ENS_16DefaultPtrTraitsEiEES7_NS3_IS4_Lm5ES6_iEEiiiiiiiii)
	.align		4
        /*0054*/ 	.word	index@(__assertfail)
	.align		4
        /*0058*/ 	.word	index@(_ZN2at6native51_GLOBAL__N__11011a27_18_DepthwiseConv3d_cu_35e0c7b544conv_depthwise3d_cuda_backward_weight_kernelIddLi2ELi2EEEvNS_27GenericPackedTensorAccessorIKT_Lm5ENS_16DefaultPtrTraitsEiEES7_NS3_IS4_Lm5ES6_iEEiiiiiiiii)
	.align		4
        /*005c*/ 	.word	index@(__assertfail)
	.align		4
        /*0060*/ 	.word	index@(_ZN2at6native51_GLOBAL__N__11011a27_18_DepthwiseConv3d_cu_35e0c7b544conv_depthwise3d_cuda_backward_weight_kernelIddLi1ELi1EEEvNS_27GenericPackedTensorAccessorIKT_Lm5ENS_16DefaultPtrTraitsEiEES7_NS3_IS4_Lm5ES6_iEEiiiiiiiii)
	.align		4
        /*0064*/ 	.word	index@(__assertfail)
	.align		4
        /*0068*/ 	.word	0x00000000
	.align		4
        /*006c*/ 	.word	0xfffffffe
	.align		4
        /*0070*/ 	.word	0x00000000
	.align		4
        /*0074*/ 	.word	0xfffffffd
	.align		4
        /*0078*/ 	.word	0x00000000
	.align		4
        /*007c*/ 	.word	0xfffffffc


//--------------------- .nv.constant4             --------------------------
	.section	.nv.constant4,"a",@progbits
	.align	8
	.align		8
.nv.constant4:
        /*0000*/ 	.dword	__assertfail
	.align		8
        /*0008*/ 	.dword	__unnamed_1
	.align		8
        /*0010*/ 	.dword	__unnamed_2
	.align		8
        /*0018*/ 	.dword	__unnamed_3
	.align		8
        /*0020*/ 	.dword	__unnamed_4
	.align		8
        /*0028*/ 	.dword	__unnamed_5
	.align		8
        /*0030*/ 	.dword	__unnamed_6
	.align		8
        /*0038*/ 	.dword	__unnamed_7
	.align		8
        /*0040*/ 	.dword	__unnamed_8
	.align		8
        /*0048*/ 	.dword	__unnamed_9
	.align		8
        /*0050*/ 	.dword	__unnamed_10
	.align		8
        /*0058*/ 	.dword	__unnamed_11
	.align		8
        /*0060*/ 	.dword	__unnamed_12
	.align		8
        /*0068*/ 	.dword	_ZN49_INTERNAL_11011a27_18_DepthwiseConv3d_cu_35e0c7b54cuda3std3__45__cpo5beginE
	.align		8
        /*0070*/ 	.dword	_ZN49_INTERNAL_11011a27_18_DepthwiseConv3d_cu_35e0c7b54cuda3std3__45__cpo3endE
	.align		8
        /*0078*/ 	.dword	_ZN49_INTERNAL_11011a27_18_DepthwiseConv3d_cu_35e0c7b54cuda3std3__45__cpo6cbeginE
	.align		8
        /*0080*/ 	.dword	_ZN49_INTERNAL_11011a27_18_DepthwiseConv3d_cu_35e0c7b54cuda3std3__45__cpo4cendE
	.align		8
        /*0088*/ 	.dword	_ZN49_INTERNAL_11011a27_18_DepthwiseConv3d_cu_35e0c7b54cuda3std3__45__cpo6rbeginE
	.align		8
        /*0090*/ 	.dword	_ZN49_INTERNAL_11011a27_18_DepthwiseConv3d_cu_35e0c7b54cuda3std3__45__cpo4rendE
	.align		8
        /*0098*/ 	.dword	_ZN49_INTERNAL_11011a27_18_DepthwiseConv3d_cu_35e0c7b54cuda3std3__45__cpo7crbeginE
	.align		8
        /*00a0*/ 	.dword	_ZN49_INTERNAL_11011a27_18_DepthwiseConv3d_cu_35e0c7b54cuda3std3__45__cpo5crendE
	.align		8
        /*00a8*/ 	.dword	_ZN49_INTERNAL_11011a27_18_DepthwiseConv3d_cu_35e0c7b54cuda3std3__451_GLOBAL__N__11011a27_18_DepthwiseConv3d_cu_35e0c7b56ignoreE
	.align		8
        /*00b0*/ 	.dword	_ZN49_INTERNAL_11011a27_18_DepthwiseConv3d_cu_35e0c7b54cuda3std3__419piecewise_constructE
	.align		8
        /*00b8*/ 	.dword	_ZN49_INTERNAL_11011a27_18_DepthwiseConv3d_cu_35e0c7b54cuda3std3__48in_placeE
	.align		8
        /*00c0*/ 	.dword	_ZN49_INTERNAL_11011a27_18_DepthwiseConv3d_cu_35e0c7b54cuda3std3__420unreachable_sentinelE
	.align		8
        /*00c8*/ 	.dword	_ZN49_INTERNAL_11011a27_18_DepthwiseConv3d_cu_35e0c7b54cuda3std6ranges3__45__cpo4swapE
	.align		8
        /*00d0*/ 	.dword	_ZN49_INTERNAL_11011a27_18_DepthwiseConv3d_cu_35e0c7b54cuda3std6ranges3__45__cpo9iter_moveE
	.align		8
        /*00d8*/ 	.dword	_ZN49_INTERNAL_11011a27_18_DepthwiseConv3d_cu_35e0c7b54cuda3std6ranges3__45__cpo5beginE
	.align		8
        /*00e0*/ 	.dword	_ZN49_INTERNAL_11011a27_18_DepthwiseConv3d_cu_35e0c7b54cuda3std6ranges3__45__cpo3endE
	.align		8
        /*00e8*/ 	.dword	_ZN49_INTERNAL_11011a27_18_DepthwiseConv3d_cu_35e0c7b54cuda3std6ranges3__45__cpo6cbeginE
	.align		8
        /*00f0*/ 	.dword	_ZN49_INTERNAL_11011a27_18_DepthwiseConv3d_cu_35e0c7b54cuda3std6ranges3__45__cpo4cendE
	.align		8
        /*00f8*/ 	.dword	_ZN49_INTERNAL_11011a27_18_DepthwiseConv3d_cu_35e0c7b54cuda3std6ranges3__45__cpo7advanceE
	.align		8
        /*0100*/ 	.dword	_ZN49_INTERNAL_11011a27_18_DepthwiseConv3d_cu_35e0c7b54cuda3std6ranges3__45__cpo9iter_swapE
	.align		8
        /*0108*/ 	.dword	_ZN49_INTERNAL_11011a27_18_DepthwiseConv3d_cu_35e0c7b54cuda3std6ranges3__45__cpo4nextE
	.align		8
        /*0110*/ 	.dword	_ZN49_INTERNAL_11011a27_18_DepthwiseConv3d_cu_35e0c7b54cuda3std6ranges3__45__cpo4prevE
	.align		8
        /*0118*/ 	.dword	_ZN49_INTERNAL_11011a27_18_DepthwiseConv3d_cu_35e0c7b54cuda3std6ranges3__45__cpo4dataE
	.align		8
        /*0120*/ 	.dword	_ZN49_INTERNAL_11011a27_18_DepthwiseConv3d_cu_35e0c7b54cuda3std6ranges3__45__cpo5cdataE
	.align		8
        /*0128*/ 	.dword	_ZN49_INTERNAL_11011a27_18_DepthwiseConv3d_cu_35e0c7b54cuda3std6ranges3__45__cpo4sizeE
	.align		8
        /*0130*/ 	.dword	_ZN49_INTERNAL_11011a27_18_DepthwiseConv3d_cu_35e0c7b54cuda3std6ranges3__45__cpo5ssizeE
	.align		8
        /*0138*/ 	.dword	_ZN49_INTERNAL_11011a27_18_DepthwiseConv3d_cu_35e0c7b54cuda3std6ranges3__45__cpo8distanceE
	.align		8
        /*0140*/ 	.dword	_ZN49_INTERNAL_11011a27_18_DepthwiseConv3d_cu_35e0c7b56thrust24THRUST_300001_SM_1000_NS6system6detail10sequential3seqE
	.align		8
        /*0148*/ 	.dword	$str
	.align		8
        /*0150*/ 	.dword	$str$1


//--------------------- .text._ZN2at6native51_GLOBAL__N__11011a27_18_DepthwiseConv3d_cu_35e0c7b544conv_depthwise3d_cuda_backward_weight_kernelIN3c108BFloat16EfLin1ELin1EEEvNS_27GenericPackedTensorAccessorIKT_Lm5ENS_16DefaultPtrTraitsEiEES9_NS5_IS6_Lm5ES8_iEEiiiiiiiii --------------------------
	.section	.text._ZN2at6native51_GLOBAL__N__11011a27_18_DepthwiseConv3d_cu_35e0c7b544conv_depthwise3d_cuda_backward_weight_kernelIN3c108BFloat16EfLin1ELin1EEEvNS_27GenericPackedTensorAccessorIKT_Lm5ENS_16DefaultPtrTraitsEiEES9_NS5_IS6_Lm5ES8_iEEiiiiiiiii,"ax",@progbits
	.align	128
.text._ZN2at6native51_GLOBAL__N__11011a27_18_DepthwiseConv3d_cu_35e0c7b544conv_depthwise3d_cuda_backward_weight_kernelIN3c108BFloat16EfLin1ELin1EEEvNS_27GenericPackedTensorAccessorIKT_Lm5ENS_16DefaultPtrTraitsEiEES9_NS5_IS6_Lm5ES8_iEEiiiiiiiii:
        .type           _ZN2at6native51_GLOBAL__N__11011a27_18_DepthwiseConv3d_cu_35e0c7b544conv_depthwise3d_cuda_backward_weight_kernelIN3c108BFloat16EfLin1ELin1EEEvNS_27GenericPackedTensorAccessorIKT_Lm5ENS_16DefaultPtrTraitsEiEES9_NS5_IS6_Lm5ES8_iEEiiiiiiiii,@function
        .size           _ZN2at6native51_GLOBAL__N__11011a27_18_DepthwiseConv3d_cu_35e0c7b544conv_depthwise3d_cuda_backward_weight_kernelIN3c108BFloat16EfLin1ELin1EEEvNS_27GenericPackedTensorAccessorIKT_Lm5ENS_16DefaultPtrTraitsEiEES9_NS5_IS6_Lm5ES8_iEEiiiiiiiii,(.L_x_820 - _ZN2at6native51_GLOBAL__N__11011a27_18_DepthwiseConv3d_cu_35e0c7b544conv_depthwise3d_cuda_backward_weight_kernelIN3c108BFloat16EfLin1ELin1EEEvNS_27GenericPackedTensorAccessorIKT_Lm5ENS_16DefaultPtrTraitsEiEES9_NS5_IS6_Lm5ES8_iEEiiiiiiiii)
        .other          _ZN2at6native51_GLOBAL__N__11011a27_18_DepthwiseConv3d_cu_35e0c7b544conv_depthwise3d_cuda_backward_weight_kernelIN3c108BFloat16EfLin1ELin1EEEvNS_27GenericPackedTensorAccessorIKT_Lm5ENS_16DefaultPtrTraitsEiEES9_NS5_IS6_Lm5ES8_iEEiiiiiiiii,@"STO_CUDA_ENTRY STV_DEFAULT"
_ZN2at6native51_GLOBAL__N__11011a27_18_DepthwiseConv3d_cu_35e0c7b544conv_depthwise3d_cuda_backward_weight_kernelIN3c108BFloat16EfLin1ELin1EEEvNS_27GenericPackedTensorAccessorIKT_Lm5ENS_16DefaultPtrTraitsEiEES9_NS5_IS6_Lm5ES8_iEEiiiiiiiii:
[----:B------:R-:W0:Y:S08]  /*0000*/  LDC R1, c[0x0][0x37c] ;  /* 0x0000df00ff017b82 */ /* 0x000e300000000800 */
[----:B------:R-:W1:Y:S01]  /*0010*/  LDC.64 R4, c[0x0][0x3f8] ;  /* 0x0000fe00ff047b82 */ /* 0x000e620000000a00 */
[----:B------:R-:W-:Y:S01]  /*0020*/  IMAD.MOV.U32 R2, RZ, RZ, RZ ;  /* 0x000000ffff027224 */ /* 0x000fe200078e00ff */
[----:B------:R-:W2:Y:S06]  /*0030*/  LDCU UR5, c[0x0][0x3e8] ;  /* 0x00007d00ff0577ac */ /* 0x000eac0008000800 */
[----:B------:R-:W3:Y:S08]  /*0040*/  LDC.64 R12, c[0x0][0x3f0] ;  /* 0x0000fc00ff0c7b82 */ /* 0x000ef00000000a00 */
[----:B------:R-:W4:Y:S01]  /*0050*/  S2UR UR4, SR_CTAID.X ;  /* 0x00000000000479c3 */ /* 0x000f220000002500 */
[----:B-1----:R-:W1:Y:S01]  /*0060*/  I2F.U32.RP R0, R4 ;  /* 0x0000000400007306 */ /* 0x002e620000209000 */
[----:B------:R-:W-:-:S07]  /*0070*/  ISETP.NE.U32.AND P2, PT, R4, RZ, PT ;  /* 0x000000ff0400720c */ /* 0x000fce0003f45070 */
[----:B---3--:R-:W3:Y:S08]  /*0080*/  I2F.U32.RP R8, R13 ;  /* 0x0000000d00087306 */ /* 0x008ef00000209000 */
[----:B-1----:R-:W1:Y:S08]  /*0090*/  MUFU.RCP R0, R0 ;  /* 0x0000000000007308 */ /* 0x002e700000001000 */
[----:B---3--:R-:W3:Y:S01]  /*00a0*/  MUFU.RCP R8, R8 ;  /* 0x0000000800087308 */ /* 0x008ee20000001000 */
[----:B-1----:R-:W-:-:S07]  /*00b0*/  VIADD R3, R0, 0xffffffe ;  /* 0x0ffffffe00037836 */ /* 0x002fce0000000000 */
[----:B------:R-:W1:Y:S01]  /*00c0*/  F2I.FTZ.U32.TRUNC.NTZ R3, R3 ;  /* 0x0000000300037305 */ /* 0x000e62000021f000 */
[----:B---3--:R-:W-:-:S07]  /*00d0*/  VIADD R6, R8, 0xffffffe ;  /* 0x0ffffffe08067836 */ /* 0x008fce0000000000 */
[----:B------:R-:W3:Y:S01]  /*00e0*/  I2F.U32.RP R8, R12 ;  /* 0x0000000c00087306 */ /* 0x000ee20000209000 */
[----:B-1----:R-:W-:-:S04]  /*00f0*/  IMAD.MOV R7, RZ, RZ, -R3 ;  /* 0x000000ffff077224 */ /* 0x002fc800078e0a03 */
[----:B------:R-:W-:-:S04]  /*0100*/  IMAD R7, R7, R4, RZ ;  /* 0x0000000407077224 */ /* 0x000fc800078e02ff */
[----:B------:R-:W-:Y:S01]  /*0110*/  IMAD.HI.U32 R2, R3, R7, R2 ;  /* 0x0000000703027227 */ /* 0x000fe200078e0002 */
[----:B---3--:R-:W-:Y:S05]  /*0120*/  MUFU.RCP R8, R8 ;  /* 0x0000000800087308 */ /* 0x008fea0000001000 */
[----:B----4-:R-:W-:-:S04]  /*0130*/  IMAD.HI.U32 R2, R2, UR4, RZ ;  /* 0x0000000402027c27 */ /* 0x010fc8000f8e00ff */
[----:B------:R-:W-:-:S04]  /*0140*/  IMAD.MOV R7, RZ, RZ, -R2 ;  /* 0x000000ffff077224 */ /* 0x000fc800078e0a02 */
[----:B------:R-:W-:Y:S02]  /*0150*/  IMAD R3, R4, R7, UR4 ;  /* 0x0000000404037e24 */ /* 0x000fe4000f8e0207 */
[----:B------:R1:W3:Y:S03]  /*0160*/  F2I.FTZ.U32.TRUNC.NTZ R7, R6 ;  /* 0x0000000600077305 */ /* 0x0002e6000021f000 */
[----:B------:R-:W-:Y:S01]  /*0170*/  ISETP.GE.U32.AND P0, PT, R3, R4, PT ;  /* 0x000000040300720c */ /* 0x000fe20003f06070 */
[----:B-1----:R-:W-:Y:S02]  /*0180*/  IMAD.MOV.U32 R6, RZ, RZ, RZ ;  /* 0x000000ffff067224 */ /* 0x002fe400078e00ff */
[----:B---3--:R-:W-:-:S10]  /*0190*/  IMAD.MOV R0, RZ, RZ, -R7 ;  /* 0x000000ffff007224 */ /* 0x008fd400078e0a07 */
[----:B------:R-:W-:Y:S01]  /*01a0*/  @P0 IADD3 R3, PT, PT, R3, -R4, RZ ;  /* 0x8000000403030210 */ /* 0x000fe20007ffe0ff */
[----:B------:R-:W-:-:S03]  /*01b0*/  @P0 VIADD R2, R2, 0x1 ;  /* 0x0000000102020836 */ /* 0x000fc60000000000 */
[----:B------:R-:W-:Y:S01]  /*01c0*/  ISETP.GE.U32.AND P1, PT, R3, R4, PT ;  /* 0x000000040300720c */ /* 0x000fe20003f26070 */
[----:B------:R-:W-:-:S04]  /*01d0*/  IMAD R3, R0, R13, RZ ;  /* 0x0000000d00037224 */ /* 0x000fc800078e02ff */
[----:B------:R-:W-:Y:S01]  /*01e0*/  IMAD.HI.U32 R3, R7, R3, R6 ;  /* 0x0000000307037227 */ /* 0x000fe200078e0006 */
[----:B------:R-:W-:-:S04]  /*01f0*/  IADD3 R6, PT, PT, R8, 0xffffffe, RZ ;  /* 0x0ffffffe08067810 */ /* 0x000fc80007ffe0ff */
[----:B------:R-:W1:Y:S03]  /*0200*/  F2I.FTZ.U32.TRUNC.NTZ R7, R6 ;  /* 0x0000000600077305 */ /* 0x000e66000021f000 */
[----:B------:R-:W-:Y:S01]  /*0210*/  @P1 VIADD R2, R2, 0x1 ;  /* 0x0000000102021836 */ /* 0x000fe20000000000 */
[----:B------:R-:W-:Y:S02]  /*0220*/  @!P2 LOP3.LUT R2, RZ, R4, RZ, 0x33, !PT ;  /* 0x00000004ff02a212 */ /* 0x000fe400078e33ff */
[----:B------:R-:W-:-:S03]  /*0230*/  ISETP.NE.U32.AND P2, PT, R13, RZ, PT ;  /* 0x000000ff0d00720c */ /* 0x000fc60003f45070 */
[----:B------:R-:W-:-:S04]  /*0240*/  IMAD.HI.U32 R3, R3, R2, RZ ;  /* 0x0000000203037227 */ /* 0x000fc800078e00ff */
[----:B------:R-:W-:Y:S02]  /*0250*/  IMAD.MOV R0, RZ, RZ, -R3 ;  /* 0x000000ffff007224 */ /* 0x000fe400078e0a03 */
[----:B-1----:R-:W-:Y:S02]  /*0260*/  IMAD.MOV R9, RZ, RZ, -R7 ;  /* 0x000000ffff097224 */ /* 0x002fe400078e0a07 */
[----:B------:R-:W-:Y:S02]  /*0270*/  IMAD R0, R13, R0, R2 ;  /* 0x000000000d007224 */ /* 0x000fe400078e0202 */
[----:B------:R-:W-:Y:S02]  /*0280*/  IMAD R9, R9, R12, RZ ;  /* 0x0000000c09097224 */ /* 0x000fe400078e02ff */
[----:B------:R-:W-:Y:S01]  /*0290*/  IMAD.MOV.U32 R6, RZ, RZ, RZ ;  /* 0x000000ffff067224 */ /* 0x000fe200078e00ff */
[----:B------:R-:W-:-:S03]  /*02a0*/  ISETP.GE.U32.AND P0, PT, R0, R13, PT ;  /* 0x0000000d0000720c */ /* 0x000fc60003f06070 */
[----:B------:R-:W-:-:S10]  /*02b0*/  IMAD.HI.U32 R10, R7, R9, R6 ;  /* 0x00000009070a7227 */ /* 0x000fd400078e0006 */
[----:B------:R-:W-:Y:S02]  /*02c0*/  @P0 IMAD.IADD R0, R0, 0x1, -R13 ;  /* 0x0000000100000824 */ /* 0x000fe400078e0a0d */
[----:B------:R-:W-:-:S03]  /*02d0*/  @P0 VIADD R3, R3, 0x1 ;  /* 0x0000000103030836 */ /* 0x000fc60000000000 */
[----:B------:R-:W-:-:S13]  /*02e0*/  ISETP.GE.U32.AND P1, PT, R0, R13, PT ;  /* 0x0000000d0000720c */ /* 0x000fda0003f26070 */
[----:B------:R-:W-:Y:S01]  /*02f0*/  @P1 VIADD R3, R3, 0x1 ;  /* 0x0000000103031836 */ /* 0x000fe20000000000 */
[----:B------:R-:W-:Y:S02]  /*0300*/  @!P2 LOP3.LUT R3, RZ, R13, RZ, 0x33, !PT ;  /* 0x0000000dff03a212 */ /* 0x000fe400078e33ff */
[----:B------:R-:W-:-:S03]  /*0310*/  ISETP.NE.U32.AND P2, PT, R12, RZ, PT ;  /* 0x000000ff0c00720c */ /* 0x000fc60003f45070 */
[----:B------:R-:W-:-:S05]  /*0320*/  IMAD.HI.U32 R10, R10, R3, RZ ;  /* 0x000000030a0a7227 */ /* 0x000fca00078e00ff */
[----:B------:R-:W-:-:S05]  /*0330*/  IADD3 R7, PT, PT, -R10, RZ, RZ ;  /* 0x000000ff0a077210 */ /* 0x000fca0007ffe1ff */
[----:B------:R-:W-:-:S05]  /*0340*/  IMAD R7, R12, R7, R3 ;  /* 0x000000070c077224 */ /* 0x000fca00078e0203 */
[----:B------:R-:W-:-:S13]  /*0350*/  ISETP.GE.U32.AND P0, PT, R7, R12, PT ;  /* 0x0000000c0700720c */ /* 0x000fda0003f06070 */
[----:B------:R-:W-:Y:S02]  /*0360*/  @P0 IMAD.IADD R7, R7, 0x1, -R12 ;  /* 0x0000000107070824 */ /* 0x000fe400078e0a0c */
[----:B------:R-:W-:-:S03]  /*0370*/  @P0 VIADD R10, R10, 0x1 ;  /* 0x000000010a0a0836 */ /* 0x000fc60000000000 */
[----:B------:R-:W-:-:S13]  /*0380*/  ISETP.GE.U32.AND P1, PT, R7, R12, PT ;  /* 0x0000000c0700720c */ /* 0x000fda0003f26070 */
[----:B------:R-:W-:Y:S01]  /*0390*/  @P1 VIADD R10, R10, 0x1 ;  /* 0x000000010a0a1836 */ /* 0x000fe20000000000 */
[----:B------:R-:W-:-:S04]  /*03a0*/  @!P2 LOP3.LUT R10, RZ, R12, RZ, 0x33, !PT ;  /* 0x0000000cff0aa212 */ /* 0x000fc800078e33ff */
[----:B--2---:R-:W-:-:S13]  /*03b0*/  ISETP.GE.AND P0, PT, R10, UR5, PT ;  /* 0x000000050a007c0c */ /* 0x004fda000bf06270 */
[----:B0-----:R-:W-:Y:S05]  /*03c0*/  @P0 EXIT ;  /* 0x000000000000094d */ /* 0x001fea0003800000 */
[----:B------:R-:W0:Y:S01]  /*03d0*/  LDC R9, c[0x0][0x390] ;  /* 0x0000e400ff097b82 */ /* 0x000e220000000800 */
[----:B------:R-:W1:Y:S01]  /*03e0*/  S2R R18, SR_TID.X ;  /* 0x0000000000127919 */ /* 0x000e620000002100 */
[----:B------:R-:W-:Y:S01]  /*03f0*/  IMAD.MOV R20, RZ, RZ, -R10 ;  /* 0x000000ffff147224 */ /* 0x000fe200078e0a0a */
[----:B------:R-:W2:Y:S01]  /*0400*/  LDCU.64 UR36, c[0x0][0x358] ;  /* 0x00006b00ff2477ac */ /* 0x000ea20008000a00 */
[----:B------:R-:W-:Y:S01]  /*0410*/  IMAD R5, R10, R5, RZ ;  /* 0x000000050a057224 */ /* 0x000fe200078e02ff */
[----:B------:R-:W-:Y:S01]  /*0420*/  BSSY.RECONVERGENT B0, `(.L_x_0) ;  /* 0x00000ec000007945 */ /* 0x000fe20003800200 */
[----:B------:R-:W-:Y:S02]  /*0430*/  IMAD R20, R12, R20, R3 ;  /* 0x000000140c147224 */ /* 0x000fe400078e0203 */
[----:B------:R-:W3:Y:S01]  /*0440*/  LDC R19, c[0x0][0x404] ;  /* 0x00010100ff137b82 */ /* 0x000ee20000000800 */
[----:B0-----:R-:W-:-:S04]  /*0450*/  IABS R11, R9 ;  /* 0x00000009000b7213 */ /* 0x001fc80000000000 */
[----:B------:R-:W0:Y:S01]  /*0460*/  I2F.RP R8, R11 ;  /* 0x0000000b00087306 */ /* 0x000e220000209400 */
[----:B-1----:R-:W-:-:S04]  /*0470*/  SHF.R.U32.HI R0, RZ, 0x5, R18 ;  /* 0x00000005ff007819 */ /* 0x002fc80000011612 */
[----:B------:R-:W-:-:S03]  /*0480*/  IABS R16, R0 ;  /* 0x0000000000107213 */ /* 0x000fc60000000000 */
[----:B0-----:R-:W0:Y:S02]  /*0490*/  MUFU.RCP R8, R8 ;  /* 0x0000000800087308 */ /* 0x001e240000001000 */
[----:B0-----:R-:W-:-:S06]  /*04a0*/  VIADD R14, R8, 0xffffffe ;  /* 0x0ffffffe080e7836 */ /* 0x001fcc0000000000 */
[----:B------:R-:W0:Y:S02]  /*04b0*/  F2I.FTZ.U32.TRUNC.NTZ R7, R14 ;  /* 0x0000000e00077305 */ /* 0x000e24000021f000 */
[----:B0-----:R-:W-:-:S04]  /*04c0*/  IMAD.MOV R6, RZ, RZ, -R7 ;  /* 0x000000ffff067224 */ /* 0x001fc800078e0a07 */
[----:B------:R-:W-:Y:S02]  /*04d0*/  IMAD R15, R6, R11, RZ ;  /* 0x0000000b060f7224 */ /* 0x000fe400078e02ff */
[----:B------:R-:W-:-:S05]  /*04e0*/  HFMA2 R6, -RZ, RZ, 0, 0 ;  /* 0x00000000ff067431 */ /* 0x000fca00000001ff */
[----:B------:R-:W-:-:S04]  /*04f0*/  IMAD.HI.U32 R6, R7, R15, R6 ;  /* 0x0000000f07067227 */ /* 0x000fc800078e0006 */
[----:B------:R-:W-:Y:S02]  /*0500*/  IMAD.MOV.U32 R15, RZ, RZ, R16 ;  /* 0x000000ffff0f7224 */ /* 0x000fe400078e0010 */
[----:B------:R-:W-:Y:S02]  /*0510*/  IMAD.MOV R16, RZ, RZ, -R3 ;  /* 0x000000ffff107224 */ /* 0x000fe400078e0a03 */
[----:B------:R-:W-:Y:S02]  /*0520*/  IMAD.HI.U32 R8, R6, R15, RZ ;  /* 0x0000000f06087227 */ /* 0x000fe400078e00ff */
[----:B------:R-:W0:Y:S02]  /*0530*/  LDC.64 R6, c[0x0][0x408] ;  /* 0x00010200ff067b82 */ /* 0x000e240000000a00 */
[----:B------:R-:W-:Y:S02]  /*0540*/  IMAD.MOV R14, RZ, RZ, -R8 ;  /* 0x000000ffff0e7224 */ /* 0x000fe400078e0a08 */
[----:B------:R-:W-:-:S02]  /*0550*/  IMAD R13, R13, R16, R2 ;  /* 0x000000100d0d7224 */ /* 0x000fc400078e0202 */
[C---:B------:R-:W-:Y:S02]  /*0560*/  IMAD R14, R11.reuse, R14, R15 ;  /* 0x0000000e0b0e7224 */ /* 0x040fe400078e020f */
[----:B------:R-:W-:Y:S01]  /*0570*/  IMAD.MOV R15, RZ, RZ, -R2 ;  /* 0x000000ffff0f7224 */ /* 0x000fe200078e0a02 */
[----:B------:R-:W1:Y:S01]  /*0580*/  LDC.64 R16, c[0x0][0x3e0] ;  /* 0x0000f800ff107b82 */ /* 0x000e620000000a00 */
[----:B---3--:R-:W-:Y:S01]  /*0590*/  IMAD R2, R20, R19, RZ ;  /* 0x0000001314027224 */ /* 0x008fe200078e02ff */
[----:B------:R-:W-:Y:S01]  /*05a0*/  ISETP.GT.U32.AND P2, PT, R11, R14, PT ;  /* 0x0000000e0b00720c */ /* 0x000fe20003f44070 */
[----:B------:R-:W-:Y:S01]  /*05b0*/  IMAD R4, R4, R15, UR4 ;  /* 0x0000000404047e24 */ /* 0x000fe2000f8e020f */
[----:B------:R-:W3:Y:S04]  /*05c0*/  LDCU UR4, c[0x0][0x3b8] ;  /* 0x00007700ff0477ac */ /* 0x000ee80008000800 */
[----:B------:R-:W4:Y:S07]  /*05d0*/  LDC R19, c[0x0][0x360] ;  /* 0x0000d800ff137b82 */ /* 0x000f2e0000000800 */
[----:B------:R-:W-:Y:S01]  /*05e0*/  @!P2 IADD3 R14, PT, PT, R14, -R11, RZ ;  /* 0x8000000b0e0ea210 */ /* 0x000fe20007ffe0ff */
[----:B0-----:R-:W-:-:S02]  /*05f0*/  IMAD R7, R4, R7, RZ ;  /* 0x0000000704077224 */ /* 0x001fc400078e02ff */
[----:B------:R-:W-:Y:S01]  /*0600*/  IMAD R3, R13, R6, RZ ;  /* 0x000000060d037224 */ /* 0x000fe200078e02ff */
[----:B------:R-:W-:Y:S01]  /*0610*/  ISETP.GE.U32.AND P1, PT, R14, R11, PT ;  /* 0x0000000b0e00720c */ /* 0x000fe20003f26070 */
[----:B------:R-:W-:Y:S01]  /*0620*/  @!P2 VIADD R8, R8, 0x1 ;  /* 0x000000010808a836 */ /* 0x000fe20000000000 */
[--C-:B------:R-:W-:Y:S02]  /*0630*/  SHF.R.S32.HI R6, RZ, 0x1f, R7.reuse ;  /* 0x0000001fff067819 */ /* 0x100fe40000011407 */
[----:B------:R-:W-:Y:S02]  /*0640*/  IADD3 R12, P0, P3, R2, R3, R7 ;  /* 0x00000003020c7210 */ /* 0x000fe40007b1e007 */
[----:B------:R-:W-:Y:S02]  /*0650*/  SHF.R.S32.HI R3, RZ, 0x1f, R3 ;  /* 0x0000001fff037819 */ /* 0x000fe40000011403 */
[----:B------:R-:W-:Y:S02]  /*0660*/  SHF.R.S32.HI R2, RZ, 0x1f, R2 ;  /* 0x0000001fff027819 */ /* 0x000fe40000011402 */
[----:B------:R-:W-:-:S02]  /*0670*/  LOP3.LUT R7, R0, R9, RZ, 0x3c, !PT ;  /* 0x0000000900077212 */ /* 0x000fc400078e3cff */
[----:B------:R-:W-:Y:S01]  /*0680*/  IADD3.X R6, PT, PT, R2, R3, R6, P0, P3 ;  /* 0x0000000302067210 */ /* 0x000fe200007e6406 */
[----:B------:R-:W-:Y:S01]  /*0690*/  @P1 VIADD R8, R8, 0x1 ;  /* 0x0000000108081836 */ /* 0x000fe20000000000 */
[----:B------:R-:W-:Y:S01]  /*06a0*/  ISETP.GE.AND P0, PT, R7, RZ, PT ;  /* 0x000000ff0700720c */ /* 0x000fe20003f06270 */
[C---:B---3--:R-:W-:Y:S01]  /*06b0*/  IMAD R7, R9.reuse, UR4, RZ ;  /* 0x0000000409077c24 */ /* 0x048fe2000f8e02ff */
[----:B------:R-:W-:Y:S02]  /*06c0*/  ISETP.NE.AND P2, PT, R9, RZ, PT ;  /* 0x000000ff0900720c */ /* 0x000fe40003f45270 */
[C---:B------:R-:W-:Y:S02]  /*06d0*/  IADD3 R2, P3, PT, R5.reuse, R12, RZ ;  /* 0x0000000c05027210 */ /* 0x040fe40007f7e0ff */
[----:B------:R-:W-:Y:S02]  /*06e0*/  ISETP.GE.AND P1, PT, R0, R7, PT ;  /* 0x000000070000720c */ /* 0x000fe40003f26270 */
[----:B------:R-:W-:Y:S01]  /*06f0*/  LEA.HI.X.SX32 R5, R5, R6, 0x1, P3 ;  /* 0x0000000605057211 */ /* 0x000fe200018f0eff */
[----:B------:R-:W-:Y:S01]  /*0700*/  IMAD.MOV.U32 R6, RZ, RZ, R8 ;  /* 0x000000ffff067224 */ /* 0x000fe200078e0008 */
[----:B-1----:R-:W-:Y:S01]  /*0710*/  LEA R16, P3, R2, R16, 0x1 ;  /* 0x0000001002107211 */ /* 0x002fe200078608ff */
[----:B------:R-:W-:-:S02]  /*0720*/  IMAD.MOV.U32 R8, RZ, RZ, RZ ;  /* 0x000000ffff087224 */ /* 0x000fc400078e00ff */
[----:B------:R-:W-:Y:S01]  /*0730*/  @!P0 IMAD.MOV R6, RZ, RZ, -R6 ;  /* 0x000000ffff068224 */ /* 0x000fe200078e0a06 */
[----:B------:R-:W-:Y:S02]  /*0740*/  LEA.HI.X R17, R2, R17, R5, 0x1, P3 ;  /* 0x0000001102117211 */ /* 0x000fe400018f0c05 */
[----:B------:R-:W-:-:S03]  /*0750*/  @!P2 LOP3.LUT R6, RZ, R9, RZ, 0x33, !PT ;  /* 0x00000009ff06a212 */ /* 0x000fc600078e33ff */
[----:B--2-4-:R-:W-:Y:S05]  /*0760*/  @P1 BRA `(.L_x_1) ;  /* 0x0000000800dc1947 */ /* 0x014fea0003800000 */
[----:B------:R-:W0:Y:S01]  /*0770*/  LDC R8, c[0x0][0x3bc] ;  /* 0x0000ef00ff087b82 */ /* 0x000e220000000800 */
[----:B------:R-:W1:Y:S01]  /*0780*/  LDCU UR5, c[0x0][0x3a0] ;  /* 0x00007400ff0577ac */ /* 0x000e620008000800 */
[----:B------:R-:W2:Y:S06]  /*0790*/  LDCU UR8, c[0x0][0x42c] ;  /* 0x00008580ff0877ac */ /* 0x000eac0008000800 */
[----:B------:R-:W3:Y:S01]  /*07a0*/  LDC R21, c[0x0][0x38c] ;  /* 0x0000e300ff157b82 */ /* 0x000ee20000000800 */
[----:B------:R-:W4:Y:S01]  /*07b0*/  LDCU UR4, c[0x0][0x428] ;  /* 0x00008500ff0477ac */ /* 0x000f220008000800 */
[----:B------:R-:W5:Y:S06]  /*07c0*/  LDCU UR7, c[0x0][0x430] ;  /* 0x00008600ff0777ac */ /* 0x000f6c0008000800 */
[----:B------:R-:W4:Y:S01]  /*07d0*/  LDC R23, c[0x0][0x41c] ;  /* 0x00010700ff177b82 */ /* 0x000f220000000800 */
[----:B------:R-:W5:Y:S01]  /*07e0*/  LDCU UR6, c[0x0][0x3d0] ;  /* 0x00007a00ff0677ac */ /* 0x000f620008000800 */
[----:B0-----:R-:W-:-:S04]  /*07f0*/  IABS R11, R8 ;  /* 0x00000008000b7213 */ /* 0x001fc80000000000 */
[----:B------:R-:W0:Y:S01]  /*0800*/  I2F.RP R5, R11 ;  /* 0x0000000b00057306 */ /* 0x000e220000209400 */
[----:B----4-:R-:W-:-:S07]  /*0810*/  IMAD R20, R20, UR4, -R23 ;  /* 0x0000000414147c24 */ /* 0x010fce000f8e0a17 */
[----:B0-----:R-:W0:Y:S02]  /*0820*/  MUFU.RCP R5, R5 ;  /* 0x0000000500057308 */ /* 0x001e240000001000 */
[----:B0-----:R-:W-:-:S06]  /*0830*/  IADD3 R2, PT, PT, R5, 0xffffffe, RZ ;  /* 0x0ffffffe05027810 */ /* 0x001fcc0007ffe0ff */
[----:B------:R0:W4:Y:S02]  /*0840*/  F2I.FTZ.U32.TRUNC.NTZ R3, R2 ;  /* 0x0000000200037305 */ /* 0x000124000021f000 */
[----:B0-----:R-:W-:Y:S02]  /*0850*/  IMAD.MOV.U32 R2, RZ, RZ, RZ ;  /* 0x000000ffff027224 */ /* 0x001fe400078e00ff */
[----:B----4-:R-:W-:-:S04]  /*0860*/  IMAD.MOV R12, RZ, RZ, -R3 ;  /* 0x000000ffff0c7224 */ /* 0x010fc800078e0a03 */
[----:B------:R-:W-:Y:S01]  /*0870*/  IMAD R15, R12, R11, RZ ;  /* 0x0000000b0c0f7224 */ /* 0x000fe200078e02ff */
[----:B---3--:R-:W-:-:S03]  /*0880*/  IABS R12, R21 ;  /* 0x00000015000c7213 */ /* 0x008fc60000000000 */
[----:B------:R-:W-:-:S06]  /*0890*/  IMAD.HI.U32 R3, R3, R15, R2 ;  /* 0x0000000f03037227 */ /* 0x000fcc00078e0002 */
[----:B------:R-:W-:-:S04]  /*08a0*/  IMAD.HI.U32 R5, R3, R12, RZ ;  /* 0x0000000c03057227 */ /* 0x000fc800078e00ff */
[----:B------:R-:W-:-:S04]  /*08b0*/  IMAD.MOV R3, RZ, RZ, -R5 ;  /* 0x000000ffff037224 */ /* 0x000fc800078e0a05 */
[----:B------:R-:W-:Y:S01]  /*08c0*/  IMAD R2, R11, R3, R12 ;  /* 0x000000030b027224 */ /* 0x000fe200078e020c */
[----:B------:R-:W-:-:S04]  /*08d0*/  IABS R12, R10 ;  /* 0x0000000a000c7213 */ /* 0x000fc80000000000 */
[----:B------:R-:W-:-:S13]  /*08e0*/  ISETP.GT.U32.AND P1, PT, R11, R2, PT ;  /* 0x000000020b00720c */ /* 0x000fda0003f24070 */
[----:B------:R-:W-:Y:S02]  /*08f0*/  @!P1 IMAD.IADD R2, R2, 0x1, -R11 ;  /* 0x0000000102029824 */ /* 0x000fe400078e0a0b */
[----:B------:R-:W-:Y:S01]  /*0900*/  @!P1 VIADD R5, R5, 0x1 ;  /* 0x0000000105059836 */ /* 0x000fe20000000000 */
[----:B------:R-:W-:Y:S02]  /*0910*/  ISETP.NE.AND P1, PT, R8, RZ, PT ;  /* 0x000000ff0800720c */ /* 0x000fe40003f25270 */
[----:B------:R-:W-:Y:S02]  /*0920*/  ISETP.GE.U32.AND P0, PT, R2, R11, PT ;  /* 0x0000000b0200720c */ /* 0x000fe40003f06070 */
[----:B------:R-:W-:-:S04]  /*0930*/  LOP3.LUT R2, R21, R8, RZ, 0x3c, !PT ;  /* 0x0000000815027212 */ /* 0x000fc800078e3cff */
[----:B------:R-:W-:-:S07]  /*0940*/  ISETP.GE.AND P2, PT, R2, RZ, PT ;  /* 0x000000ff0200720c */ /* 0x000fce0003f46270 */
[----:B------:R-:W-:-:S06]  /*0950*/  @P0 IADD3 R5, PT, PT, R5, 0x1, RZ ;  /* 0x0000000105050810 */ /* 0x000fcc0007ffe0ff */
[----:B------:R-:W-:Y:S01]  /*0960*/  @!P2 IMAD.MOV R5, RZ, RZ, -R5 ;  /* 0x000000ffff05a224 */ /* 0x000fe200078e0a05 */
[----:B------:R-:W-:-:S04]  /*0970*/  @!P1 LOP3.LUT R5, RZ, R8, RZ, 0x33, !PT ;  /* 0x00000008ff059212 */ /* 0x000fc800078e33ff */
[-C--:B------:R-:W-:Y:S02]  /*0980*/  IABS R8, R5.reuse ;  /* 0x0000000500087213 */ /* 0x080fe40000000000 */
[----:B------:R-:W-:Y:S02]  /*0990*/  IABS R14, R5 ;  /* 0x00000005000e7213 */ /* 0x000fe40000000000 */
[----:B------:R-:W0:Y:S03]  /*09a0*/  I2F.RP R11, R8 ;  /* 0x00000008000b7306 */ /* 0x000e260000209400 */
[----:B------:R-:W-:-:S05]  /*09b0*/  IMAD.MOV R14, RZ, RZ, -R14 ;  /* 0x000000ffff0e7224 */ /* 0x000fca00078e0a0e */
[----:B0-----:R-:W0:Y:S02]  /*09c0*/  MUFU.RCP R11, R11 ;  /* 0x0000000b000b7308 */ /* 0x001e240000001000 */
[----:B0-----:R-:W-:-:S06]  /*09d0*/  VIADD R2, R11, 0xffffffe ;  /* 0x0ffffffe0b027836 */ /* 0x001fcc0000000000 */
[----:B------:R0:W3:Y:S02]  /*09e0*/  F2I.FTZ.U32.TRUNC.NTZ R3, R2 ;  /* 0x0000000200037305 */ /* 0x0000e4000021f000 */
[----:B0-----:R-:W-:Y:S02]  /*09f0*/  IMAD.MOV.U32 R2, RZ, RZ, RZ ;  /* 0x000000ffff027224 */ /* 0x001fe400078e00ff */
[----:B---3--:R-:W-:-:S04]  /*0a00*/  IMAD.MOV R15, RZ, RZ, -R3 ;  /* 0x000000ffff0f7224 */ /* 0x008fc800078e0a03 */
[----:B------:R-:W-:-:S04]  /*0a10*/  IMAD R15, R15, R8, RZ ;  /* 0x000000080f0f7224 */ /* 0x000fc800078e02ff */
[----:B------:R-:W-:-:S04]  /*0a20*/  IMAD.HI.U32 R3, R3, R15, R2 ;  /* 0x0000000f03037227 */ /* 0x000fc800078e0002 */
[----:B-1----:R-:W-:Y:S02]  /*0a30*/  IMAD R15, R10, UR5, RZ ;  /* 0x000000050a0f7c24 */ /* 0x002fe4000f8e02ff */
[----:B------:R-:W-:-:S04]  /*0a40*/  IMAD.HI.U32 R11, R3, R12, RZ ;  /* 0x0000000c030b7227 */ /* 0x000fc800078e00ff */
[----:B------:R-:W-:-:S05]  /*0a50*/  IMAD R3, R11, R14, R12 ;  /* 0x0000000e0b037224 */ /* 0x000fca00078e020c */
[----:B------:R-:W-:-:S13]  /*0a60*/  ISETP.GT.U32.AND P1, PT, R8, R3, PT ;  /* 0x000000030800720c */ /* 0x000fda0003f24070 */
[-C--:B------:R-:W-:Y:S01]  /*0a70*/  @!P1 IADD3 R3, PT, PT, R3, -R8.reuse, RZ ;  /* 0x8000000803039210 */ /* 0x080fe20007ffe0ff */
[----:B------:R-:W-:Y:S01]  /*0a80*/  @!P1 VIADD R11, R11, 0x1 ;  /* 0x000000010b0b9836 */ /* 0x000fe20000000000 */
[----:B------:R-:W-:Y:S02]  /*0a90*/  ISETP.NE.AND P1, PT, R5, RZ, PT ;  /* 0x000000ff0500720c */ /* 0x000fe40003f25270 */
[----:B------:R-:W-:Y:S02]  /*0aa0*/  ISETP.GE.U32.AND P0, PT, R3, R8, PT ;  /* 0x000000080300720c */ /* 0x000fe40003f06070 */
[----:B------:R-:W2:Y:S01]  /*0ab0*/  LDC.64 R2, c[0x0][0x420] ;  /* 0x00010800ff027b82 */ /* 0x000ea20000000a00 */
[----:B------:R-:W-:Y:S02]  /*0ac0*/  LOP3.LUT R8, R10, R5, RZ, 0x3c, !PT ;  /* 0x000000050a087212 */ /* 0x000fe400078e3cff */
[----:B------:R-:W-:Y:S02]  /*0ad0*/  LOP3.LUT R10, R18, 0x1f, RZ, 0xc0, !PT ;  /* 0x0000001f120a7812 */ /* 0x000fe400078ec0ff */
[----:B------:R-:W-:Y:S01]  /*0ae0*/  ISETP.GE.AND P2, PT, R8, RZ, PT ;  /* 0x000000ff0800720c */ /* 0x000fe20003f46270 */
[----:B------:R-:W-:-:S04]  /*0af0*/  IMAD.MOV R8, RZ, RZ, -R6 ;  /* 0x000000ffff087224 */ /* 0x000fc800078e0a06 */
[----:B------:R-:W-:Y:S01]  /*0b00*/  IMAD R9, R9, R8, R0 ;  /* 0x0000000809097224 */ /* 0x000fe200078e0200 */
[----:B------:R-:W-:Y:S01]  /*0b10*/  MOV R8, RZ ;  /* 0x000000ff00087202 */ /* 0x000fe20000000f00 */
[----:B------:R-:W-:Y:S01]  /*0b20*/  @P0 VIADD R11, R11, 0x1 ;  /* 0x000000010b0b0836 */ /* 0x000fe20000000000 */
[----:B------:R-:W-:-:S03]  /*0b30*/  IADD3 R10, P0, PT, R10, R15, RZ ;  /* 0x0000000f0a0a7210 */ /* 0x000fc60007f1e0ff */
[----:B------:R-:W-:Y:S01]  /*0b40*/  IMAD.MOV.U32 R21, RZ, RZ, R11 ;  /* 0x000000ffff157224 */ /* 0x000fe200078e000b */
[----:B------:R-:W-:-:S03]  /*0b50*/  LEA.HI.X.SX32 R14, R15, RZ, 0x1, P0 ;  /* 0x000000ff0f0e7211 */ /* 0x000fc600000f0eff */
[----:B------:R-:W-:Y:S01]  /*0b60*/  @!P2 IMAD.MOV R21, RZ, RZ, -R21 ;  /* 0x000000ffff15a224 */ /* 0x000fe200078e0a15 */
[----:B------:R-:W-:Y:S01]  /*0b70*/  @!P1 LOP3.LUT R21, RZ, R5, RZ, 0x33, !PT ;  /* 0x00000005ff159212 */ /* 0x000fe200078e33ff */
[----:B--2---:R-:W-:Y:S02]  /*0b80*/  IMAD R12, R13, UR8, -R2 ;  /* 0x000000080d0c7c24 */ /* 0x004fe4000f8e0a02 */
[----:B-----5:R-:W-:Y:S02]  /*0b90*/  IMAD R11, R4, UR7, -R3 ;  /* 0x00000007040b7c24 */ /* 0x020fe4000f8e0a03 */
[----:B------:R-:W-:-:S07]  /*0ba0*/  IMAD R13, R21, UR6, RZ ;  /* 0x00000006150d7c24 */ /* 0x000fce000f8e02ff */
.L_x_11:
[----:B------:R-:W0:Y:S01]  /*0bb0*/  LDC R2, c[0x0][0x390] ;  /* 0x0000e400ff027b82 */ /* 0x000e220000000800 */
[----:B------:R-:W-:Y:S01]  /*0bc0*/  BSSY.RECONVERGENT B1, `(.L_x_2) ;  /* 0x0000007000017945 */ /* 0x000fe20003800200 */
[----:B0-----:R-:W-:-:S13]  /*0bd0*/  ISETP.GE.AND P0, PT, R9, R2, PT ;  /* 0x000000020900720c */ /* 0x001fda0003f06270 */
[----:B------:R-:W-:Y:S05]  /*0be0*/  @!P0 BRA `(.L_x_3) ;  /* 0x0000000000108947 */ /* 0x000fea0003800000 */
.L_x_4:
[----:B------:R-:W-:Y:S02]  /*0bf0*/  IMAD.IADD R9, R9, 0x1, -R2 ;  /* 0x0000000109097824 */ /* 0x000fe400078e0a02 */
[----:B------:R-:W-:-:S03]  /*0c00*/  VIADD R6, R6, 0x1 ;  /* 0x0000000106067836 */ /* 0x000fc60000000000 */
[----:B------:R-:W-:-:S13]  /*0c10*/  ISETP.GE.AND P0, PT, R9, R2, PT ;  /* 0x000000020900720c */ /* 0x000fda0003f06270 */
[----:B------:R-:W-:Y:S05]  /*0c20*/  @P0 BRA `(.L_x_4) ;  /* 0xfffffffc00f00947 */ /* 0x000fea000383ffff */
.L_x_3:
[----:B------:R-:W-:Y:S05]  /*0c30*/  BSYNC.RECONVERGENT B1 ;  /* 0x0000000000017941 */ /* 0x000fea0003800200 */
.L_x_2:
[----:B------:R-:W0:Y:S01]  /*0c40*/  LDCU UR4, c[0x0][0x410] ;  /* 0x00008200ff0477ac */ /* 0x000e220008000800 */
[----:B------:R-:W-:Y:S01]  /*0c50*/  BSSY.RECONVERGENT B1, `(.L_x_5) ;  /* 0x0000063000017945 */ /* 0x000fe20003800200 */
[----:B------:R-:W1:Y:S01]  /*0c60*/  LDCU UR5, c[0x0][0x3c0] ;  /* 0x00007800ff0577ac */ /* 0x000e620008000800 */
[----:B0-----:R-:W-:-:S05]  /*0c70*/  IMAD R4, R9, UR4, R20 ;  /* 0x0000000409047c24 */ /* 0x001fca000f8e0214 */
[----:B-1----:R-:W-:-:S04]  /*0c80*/  ISETP.GE.AND P0, PT, R4, UR5, PT ;  /* 0x0000000504007c0c */ /* 0x002fc8000bf06270 */
[----:B------:R-:W-:-:S13]  /*0c90*/  ISETP.LT.OR P0, PT, R4, RZ, P0 ;  /* 0x000000ff0400720c */ /* 0x000fda0000701670 */
[----:B------:R-:W-:Y:S05]  /*0ca0*/  @P0 BRA `(.L_x_6) ;  /* 0x0000000400740947 */ /* 0x000fea0003800000 */
[----:B------:R-:W0:Y:S01]  /*0cb0*/  LDC R5, c[0x0][0x398] ;  /* 0x0000e600ff057b82 */ /* 0x000e220000000800 */
[----:B------:R-:W-:Y:S01]  /*0cc0*/  LOP3.LUT R22, R18, 0x1f, RZ, 0xc0, !PT ;  /* 0x0000001f12167812 */ /* 0x000fe200078ec0ff */
[----:B------:R-:W1:Y:S01]  /*0cd0*/  LDCU UR4, c[0x0][0x394] ;  /* 0x00007280ff0477ac */ /* 0x000e620008000800 */
[----:B0-----:R-:W-:-:S04]  /*0ce0*/  IABS R15, R5 ;  /* 0x00000005000f7213 */ /* 0x001fc80000000000 */
[----:B------:R-:W0:Y:S08]  /*0cf0*/  I2F.RP R21, R15 ;  /* 0x0000000f00157306 */ /* 0x000e300000209400 */
[----:B0-----:R-:W0:Y:S02]  /*0d00*/  MUFU.RCP R21, R21 ;  /* 0x0000001500157308 */ /* 0x001e240000001000 */
[----:B0-----:R-:W-:-:S06]  /*0d10*/  VIADD R2, R21, 0xffffffe ;  /* 0x0ffffffe15027836 */ /* 0x001fcc0000000000 */
[----:B------:R0:W2:Y:S02]  /*0d20*/  F2I.FTZ.U32.TRUNC.NTZ R3, R2 ;  /* 0x0000000200037305 */ /* 0x0000a4000021f000 */
[----:B0-----:R-:W-:Y:S01]  /*0d30*/  MOV R2, RZ ;  /* 0x000000ff00027202 */ /* 0x001fe20000000f00 */
[----:B--2---:R-:W-:-:S04]  /*0d40*/  IMAD.MOV R24, RZ, RZ, -R3 ;  /* 0x000000ffff187224 */ /* 0x004fc800078e0a03 */
[----:B------:R-:W-:Y:S01]  /*0d50*/  IMAD R23, R24, R15, RZ ;  /* 0x0000000f18177224 */ /* 0x000fe200078e02ff */
[----:B------:R-:W-:-:S03]  /*0d60*/  IABS R24, R22 ;  /* 0x0000001600187213 */ /* 0x000fc60000000000 */
[----:B------:R-:W-:-:S06]  /*0d70*/  IMAD.HI.U32 R3, R3, R23, R2 ;  /* 0x0000001703037227 */ /* 0x000fcc00078e0002 */
[----:B------:R-:W-:-:S04]  /*0d80*/  IMAD.HI.U32 R3, R3, R24, RZ ;  /* 0x0000001803037227 */ /* 0x000fc800078e00ff */
[----:B------:R-:W-:-:S04]  /*0d90*/  IMAD.MOV R21, RZ, RZ, -R3 ;  /* 0x000000ffff157224 */ /* 0x000fc800078e0a03 */
[----:B------:R-:W-:-:S05]  /*0da0*/  IMAD R2, R15, R21, R24 ;  /* 0x000000150f027224 */ /* 0x000fca00078e0218 */
[----:B------:R-:W-:-:S13]  /*0db0*/  ISETP.GT.U32.AND P1, PT, R15, R2, PT ;  /* 0x000000020f00720c */ /* 0x000fda0003f24070 */
[----:B------:R-:W-:Y:S02]  /*0dc0*/  @!P1 IMAD.IADD R2, R2, 0x1, -R15 ;  /* 0x0000000102029824 */ /* 0x000fe400078e0a0f */
[----:B------:R-:W-:Y:S01]  /*0dd0*/  @!P1 VIADD R3, R3, 0x1 ;  /* 0x0000000103039836 */ /* 0x000fe20000000000 */
[C---:B------:R-:W-:Y:S02]  /*0de0*/  ISETP.NE.AND P1, PT, R5.reuse, RZ, PT ;  /* 0x000000ff0500720c */ /* 0x040fe40003f25270 */
[----:B------:R-:W-:Y:S02]  /*0df0*/  ISETP.GE.U32.AND P0, PT, R2, R15, PT ;  /* 0x0000000f0200720c */ /* 0x000fe40003f06070 */
[----:B------:R-:W-:-:S04]  /*0e00*/  LOP3.LUT R2, R5, 0x1f, R18, 0x78, !PT ;  /* 0x0000001f05027812 */ /* 0x000fc800078e7812 */
[----:B------:R-:W-:-:S07]  /*0e10*/  ISETP.GE.AND P2, PT, R2, RZ, PT ;  /* 0x000000ff0200720c */ /* 0x000fce0003f46270 */
[----:B------:R-:W-:-:S06]  /*0e20*/  @P0 VIADD R3, R3, 0x1 ;  /* 0x0000000103030836 */ /* 0x000fcc0000000000 */
[----:B------:R-:W-:Y:S02]  /*0e30*/  @!P2 IADD3 R3, PT, PT, -R3, RZ, RZ ;  /* 0x000000ff0303a210 */ /* 0x000fe40007ffe1ff */
[----:B------:R-:W-:-:S04]  /*0e40*/  @!P1 LOP3.LUT R3, RZ, R5, RZ, 0x33, !PT ;  /* 0x00000005ff039212 */ /* 0x000fc800078e33ff */
[----:B-1----:R-:W-:-:S13]  /*0e50*/  ISETP.GE.AND P0, PT, R3, UR4, PT ;  /* 0x0000000403007c0c */ /* 0x002fda000bf06270 */
[----:B------:R-:W-:Y:S05]  /*0e60*/  @P0 BRA `(.L_x_6) ;  /* 0x0000000400040947 */ /* 0x000fea0003800000 */
[----:B------:R-:W0:Y:S01]  /*0e70*/  LDCU UR6, c[0x0][0x39c] ;  /* 0x00007380ff0677ac */ /* 0x000e220008000800 */
[----:B------:R-:W-:Y:S01]  /*0e80*/  IMAD.MOV.U32 R15, RZ, RZ, R3 ;  /* 0x000000ffff0f7224 */ /* 0x000fe200078e0003 */
[----:B------:R-:W1:Y:S03]  /*0e90*/  LDCU UR7, c[0x0][0x3a4] ;  /* 0x00007480ff0777ac */ /* 0x000e660008000800 */
[----:B------:R-:W-:Y:S01]  /*0ea0*/  IMAD.MOV R25, RZ, RZ, -R15 ;  /* 0x000000ffff197224 */ /* 0x000fe200078e0a0f */
[----:B------:R-:W2:Y:S03]  /*0eb0*/  LDCU UR4, c[0x0][0x3d4] ;  /* 0x00007a80ff0477ac */ /* 0x000ea60008000800 */
[----:B------:R-:W-:Y:S01]  /*0ec0*/  IMAD R22, R5, R25, R22 ;  /* 0x0000001905167224 */ /* 0x000fe200078e0216 */
[----:B------:R-:W3:Y:S01]  /*0ed0*/  LDCU UR5, c[0x0][0x3cc] ;  /* 0x00007980ff0577ac */ /* 0x000ee20008000800 */
[----:B------:R-:W4:Y:S01]  /*0ee0*/  LDCU.64 UR8, c[0x0][0x380] ;  /* 0x00007000ff0877ac */ /* 0x000f220008000a00 */
[----:B0-----:R-:W-:-:S02]  /*0ef0*/  IMAD R3, R6, UR6, RZ ;  /* 0x0000000606037c24 */ /* 0x001fc4000f8e02ff */
[----:B-1----:R-:W-:-:S03]  /*0f00*/  IMAD R21, R9, UR7, RZ ;  /* 0x0000000709157c24 */ /* 0x002fc6000f8e02ff */
[--C-:B------:R-:W-:Y:S01]  /*0f10*/  SHF.R.S32.HI R23, RZ, 0x1f, R3.reuse ;  /* 0x0000001fff177819 */ /* 0x100fe20000011403 */
[----:B--2---:R-:W-:Y:S01]  /*0f20*/  IMAD R4, R4, UR4, RZ ;  /* 0x0000000404047c24 */ /* 0x004fe2000f8e02ff */
[----:B------:R-:W-:Y:S02]  /*0f30*/  IADD3 R2, P0, P1, R21, R10, R3 ;  /* 0x0000000a15027210 */ /* 0x000fe4000791e003 */
[----:B------:R-:W-:Y:S01]  /*0f40*/  SHF.R.S32.HI R21, RZ, 0x1f, R21 ;  /* 0x0000001fff157819 */ /* 0x000fe20000011415 */
[----:B---3--:R-:W-:Y:S01]  /*0f50*/  IMAD R24, R6, UR5, RZ ;  /* 0x0000000506187c24 */ /* 0x008fe2000f8e02ff */
[----:B------:R-:W-:Y:S02]  /*0f60*/  SHF.R.S32.HI R3, RZ, 0x1f, R13 ;  /* 0x0000001fff037819 */ /* 0x000fe4000001140d */
[----:B------:R-:W-:Y:S02]  /*0f70*/  IADD3.X R5, PT, PT, R21, R14, R23, P0, P1 ;  /* 0x0000000e15057210 */ /* 0x000fe400007e2417 */
[----:B------:R-:W-:-:S02]  /*0f80*/  SHF.R.S32.HI R23, RZ, 0x1f, R4 ;  /* 0x0000001fff177819 */ /* 0x000fc40000011404 */
[----:B------:R-:W-:Y:S02]  /*0f90*/  IADD3 R21, P0, P1, R4, R24, R13 ;  /* 0x0000001804157210 */ /* 0x000fe4000791e00d */
[C---:B----4-:R-:W-:Y:S02]  /*0fa0*/  LEA R4, P2, R2.reuse, UR8, 0x1 ;  /* 0x0000000802047c11 */ /* 0x050fe4000f8408ff */
[----:B------:R-:W-:Y:S02]  /*0fb0*/  SHF.R.S32.HI R24, RZ, 0x1f, R24 ;  /* 0x0000001fff187819 */ /* 0x000fe40000011418 */
[----:B------:R-:W-:Y:S02]  /*0fc0*/  LEA.HI.X R5, R2, UR9, R5, 0x1, P2 ;  /* 0x0000000902057c11 */ /* 0x000fe400090f0c05 */
[----:B------:R-:W-:-:S07]  /*0fd0*/  IADD3.X R23, PT, PT, R23, R24, R3, P0, P1 ;  /* 0x0000001817177210 */ /* 0x000fce00007e2403 */
.L_x_10:
[----:B------:R-:W0:Y:S01]  /*0fe0*/  LDCU UR4, c[0x0][0x418] ;  /* 0x00008300ff0477ac */ /* 0x000e220008000800 */
[----:B------:R-:W1:Y:S01]  /*0ff0*/  LDCU UR5, c[0x0][0x414] ;  /* 0x00008280ff0577ac */ /* 0x000e620008000800 */
[----:B------:R-:W2:Y:S01]  /*1000*/  LDCU UR6, c[0x0][0x3c8] ;  /* 0x00007900ff0677ac */ /* 0x000ea20008000800 */
[----:B------:R-:W3:Y:S01]  /*1010*/  LDCU UR7, c[0x0][0x3c4] ;  /* 0x00007880ff0777ac */ /* 0x000ee20008000800 */
[----:B0-----:R-:W-:Y:S02]  /*1020*/  IMAD R24, R22, UR4, R11 ;  /* 0x0000000416187c24 */ /* 0x001fe4000f8e020b */
[----:B-1----:R-:W-:-:S03]  /*1030*/  IMAD R25, R15, UR5, R12 ;  /* 0x000000050f197c24 */ /* 0x002fc6000f8e020c */
[C---:B--2---:R-:W-:Y:S01]  /*1040*/  ISETP.GE.AND P0, PT, R24.reuse, UR6, PT ;  /* 0x0000000618007c0c */ /* 0x044fe2000bf06270 */
[C---:B------:R-:W-:Y:S01]  /*1050*/  IMAD R26, R25.reuse, UR6, R24 ;  /* 0x00000006191a7c24 */ /* 0x040fe2000f8e0218 */
[C---:B---3--:R-:W-:Y:S02]  /*1060*/  ISETP.GE.AND P1, PT, R25.reuse, UR7, PT ;  /* 0x0000000719007c0c */ /* 0x048fe4000bf26270 */
[----:B------:R-:W-:Y:S02]  /*1070*/  ISETP.GT.AND P0, PT, R24, -0x1, !P0 ;  /* 0xffffffff1800780c */ /* 0x000fe40004704270 */
[----:B------:R-:W-:-:S04]  /*1080*/  ISETP.GT.AND P1, PT, R25, -0x1, !P1 ;  /* 0xffffffff1900780c */ /* 0x000fc80004f24270 */
[----:B------:R-:W-:-:S13]  /*1090*/  PLOP3.LUT P0, PT, P0, P1, PT, 0x80, 0x8 ;  /* 0x000000000008781c */ /* 0x000fda0000703070 */
[----:B------:R-:W0:Y:S01]  /*10a0*/  @P0 LDC.64 R2, c[0x0][0x3b0] ;  /* 0x0000ec00ff020b82 */ /* 0x000e220000000a00 */
[----:B------:R-:W-:-:S04]  /*10b0*/  @P0 IADD3 R24, P1, PT, R26, R21, RZ ;  /* 0x000000151a180210 */ /* 0x000fc80007f3e0ff */
[----:B------:R-:W-:-:S03]  /*10c0*/  @P0 LEA.HI.X.SX32 R25, R26, R23, 0x1, P1 ;  /* 0x000000171a190211 */ /* 0x000fc600008f0eff */
[----:B------:R-:W1:Y:S01]  /*10d0*/  LDC R26, c[0x0][0x398] ;  /* 0x0000e600ff1a7b82 */ /* 0x000e620000000800 */
[----:B0-----:R-:W-:-:S04]  /*10e0*/  @P0 LEA R2, P1, R24, R2, 0x1 ;  /* 0x0000000218020211 */ /* 0x001fc800078208ff */
[----:B------:R-:W-:Y:S02]  /*10f0*/  @P0 LEA.HI.X R3, R24, R3, R25, 0x1, P1 ;  /* 0x0000000318030211 */ /* 0x000fe400008f0c19 */
[----:B------:R0:W5:Y:S04]  /*1100*/  LDG.E.U16 R24, desc[UR36][R4.64] ;  /* 0x0000002404187981 */ /* 0x000168000c1e1500 */
[----:B------:R0:W5:Y:S01]  /*1110*/  @P0 LDG.E.U16 R2, desc[UR36][R2.64] ;  /* 0x0000002402020981 */ /* 0x000162000c1e1500 */
[----:B------:R-:W-:Y:S01]  /*1120*/  VIADD R25, R22, 0x20 ;  /* 0x0000002016197836 */ /* 0x000fe20000000000 */
[----:B------:R-:W-:Y:S04]  /*1130*/  BSSY.RECONVERGENT B2, `(.L_x_7) ;  /* 0x000000a000027945 */ /* 0x000fe80003800200 */
[----:B-1----:R-:W-:-:S13]  /*1140*/  ISETP.GE.AND P1, PT, R25, R26, PT ;  /* 0x0000001a1900720c */ /* 0x002fda0003f26270 */
[----:B0-----:R-:W-:Y:S05]  /*1150*/  @!P1 BRA `(.L_x_8) ;  /* 0x00000000001c9947 */ /* 0x001fea0003800000 */
[----:B------:R-:W-:Y:S01]  /*1160*/  BSSY.RECONVERGENT B3, `(.L_x_8) ;  /* 0x0000006000037945 */ /* 0x000fe20003800200 */
.L_x_9:
[----:B------:R-:W-:Y:S02]  /*1170*/  IMAD.IADD R22, R22, 0x1, -R26 ;  /* 0x0000000116167824 */ /* 0x000fe400078e0a1a */
[----:B------:R-:W-:-:S03]  /*1180*/  VIADD R15, R15, 0x1 ;  /* 0x000000010f0f7836 */ /* 0x000fc60000000000 */
[----:B------:R-:W-:-:S04]  /*1190*/  IADD3 R25, PT, PT, R22, 0x20, RZ ;  /* 0x0000002016197810 */ /* 0x000fc80007ffe0ff */
[----:B------:R-:W-:-:S13]  /*11a0*/  ISETP.GE.AND P1, PT, R25, R26, PT ;  /* 0x0000001a1900720c */ /* 0x000fda0003f26270 */
[----:B------:R-:W-:Y:S05]  /*11b0*/  @P1 BRA `(.L_x_9) ;  /* 0xfffffffc00ec1947 */ /* 0x000fea000383ffff */
[----:B------:R-:W-:Y:S05]  /*11c0*/  BSYNC.RECONVERGENT B3 ;  /* 0x0000000000037941 */ /* 0x000fea0003800200 */
.L_x_8:
[----:B------:R-:W-:Y:S05]  /*11d0*/  BSYNC.RECONVERGENT B2 ;  /* 0x0000000000027941 */ /* 0x000fea0003800200 */
.L_x_7:
[----:B------:R-:W0:Y:S01]  /*11e0*/  LDCU UR4, c[0x0][0x394] ;  /* 0x00007280ff0477ac */ /* 0x000e220008000800 */
[----:B------:R-:W-:Y:S01]  /*11f0*/  IMAD.MOV.U32 R3, RZ, RZ, RZ ;  /* 0x000000ffff037224 */ /* 0x000fe200078e00ff */
[----:B------:R-:W-:Y:S01]  /*1200*/  IADD3 R4, P1, PT, R4, 0x40, RZ ;  /* 0x0000004004047810 */ /* 0x000fe20007f3e0ff */
[----:B-----5:R-:W-:Y:S02]  /*1210*/  @P0 IMAD.U32 R3, R2, 0x10000, RZ ;  /* 0x0001000002030824 */ /* 0x020fe400078e00ff */
[----:B------:R-:W-:Y:S01]  /*1220*/  IMAD.U32 R27, R24, 0x10000, RZ ;  /* 0x00010000181b7824 */ /* 0x000fe200078e00ff */
[----:B------:R-:W-:Y:S01]  /*1230*/  IADD3.X R5, PT, PT, RZ, R5, RZ, P1, !PT ;  /* 0x00000005ff057210 */ /* 0x000fe20000ffe4ff */
[----:B------:R-:W-:Y:S02]  /*1240*/  IMAD.MOV.U32 R22, RZ, RZ, R25 ;  /* 0x000000ffff167224 */ /* 0x000fe400078e0019 */
[----:B------:R-:W-:Y:S01]  /*1250*/  FFMA.FTZ R8, R27, R3, R8 ;  /* 0x000000031b087223 */ /* 0x000fe20000010008 */
[----:B0-----:R-:W-:-:S13]  /*1260*/  ISETP.GE.AND P0, PT, R15, UR4, PT ;  /* 0x000000040f007c0c */ /* 0x001fda000bf06270 */
[----:B------:R-:W-:Y:S05]  /*1270*/  @!P0 BRA `(.L_x_10) ;  /* 0xfffffffc00588947 */ /* 0x000fea000383ffff */
.L_x_6:
[----:B------:R-:W-:Y:S05]  /*1280*/  BSYNC.RECONVERGENT B1 ;  /* 0x0000000000017941 */ /* 0x000fea0003800200 */
.L_x_5:
[----:B------:R-:W-:-:S05]  /*1290*/  SHF.R.U32.HI R2, RZ, 0x5, R19 ;  /* 0x00000005ff027819 */ /* 0x000fca0000011613 */
[--C-:B------:R-:W-:Y:S02]  /*12a0*/  IMAD.IADD R0, R0, 0x1, R2.reuse ;  /* 0x0000000100007824 */ /* 0x100fe400078e0202 */
[----:B------:R-:W-:-:S03]  /*12b0*/  IMAD.IADD R9, R9, 0x1, R2 ;  /* 0x0000000109097824 */ /* 0x000fc600078e0202 */
[----:B------:R-:W-:-:S13]  /*12c0*/  ISETP.GE.AND P0, PT, R0, R7, PT ;  /* 0x000000070000720c */ /* 0x000fda0003f06270 */
[----:B------:R-:W-:Y:S05]  /*12d0*/  @!P0 BRA `(.L_x_11) ;  /* 0xfffffff800348947 */ /* 0x000fea000383ffff */
.L_x_1:
[----:B------:R-:W-:Y:S05]  /*12e0*/  BSYNC.RECONVERGENT B0 ;  /* 0x0000000000007941 */ /* 0x000fea0003800200 */
.L_x_0:
[----:B------:R-:W0:Y:S01]  /*12f0*/  S2UR UR5, SR_CgaCtaId ;  /* 0x00000000000579c3 */ /* 0x000e220000008800 */
[----:B------:R-:W-:Y:S01]  /*1300*/  VIADD R2, R19, 0xffffffff ;  /* 0xffffffff13027836 */ /* 0x000fe20000000000 */
[----:B------:R-:W-:Y:S01]  /*1310*/  UMOV UR4, 0x400 ;  /* 0x0000040000047882 */ /* 0x000fe20000000000 */
[----:B------:R-:W-:-:S03]  /*1320*/  F2FP.BF16.F32.PACK_AB R8, RZ, R8 ;  /* 0x00000008ff08723e */ /* 0x000fc600000010ff */
[----:B------:R-:W-:Y:S01]  /*1330*/  LOP3.LUT P0, RZ, R19, R2, RZ, 0xc0, !PT ;  /* 0x0000000213ff7212 */ /* 0x000fe2000780c0ff */
[----:B0-----:R-:W-:-:S06]  /*1340*/  ULEA UR4, UR5, UR4, 0x18 ;  /* 0x0000000405047291 */ /* 0x001fcc000f8ec0ff */
[----:B------:R-:W-:-:S05]  /*1350*/  LEA R0, R18, UR4, 0x1 ;  /* 0x0000000412007c11 */ /* 0x000fca000f8e08ff */
[----:B------:R0:W-:Y:S01]  /*1360*/  STS.U16 [R0], R8 ;  /* 0x0000000800007388 */ /* 0x0001e20000000400 */
[----:B------:R-:W-:Y:S06]  /*1370*/  BAR.SYNC.DEFER_BLOCKING 0x0 ;  /* 0x0000000000007b1d */ /* 0x000fec0000010000 */
[----:B------:R-:W-:Y:S05]  /*1380*/  @!P0 BRA `(.L_x_12) ;  /* 0x0000000000408947 */ /* 0x000fea0003800000 */
[----:B------:R-:W-:Y:S01]  /*1390*/  MOV R2, 0x0 ;  /* 0x0000000000027802 */ /* 0x000fe20000000f00 */
[----:B------:R-:W1:Y:S01]  /*13a0*/  LDCU.64 UR4, c[0x4][0x148] ;  /* 0x01002900ff0477ac */ /* 0x000e620008000a00 */
[----:B0-----:R-:W-:Y:S02]  /*13b0*/  IMAD.MOV.U32 R8, RZ, RZ, 0x10b ;  /* 0x0000010bff087424 */ /* 0x001fe400078e00ff */
[----:B------:R-:W-:Y:S01]  /*13c0*/  IMAD.MOV.U32 R12, RZ, RZ, 0x1 ;  /* 0x00000001ff0c7424 */ /* 0x000fe200078e00ff */
[----:B------:R-:W0:Y:S01]  /*13d0*/  LDCU.64 UR6, c[0x4][0x150] ;  /* 0x01002a00ff0677ac */ /* 0x000e220008000a00 */
[----:B------:R-:W2:Y:S01]  /*13e0*/  LDC.64 R2, c[0x4][R2] ;  /* 0x0100000002027b82 */ /* 0x000ea20000000a00 */
[----:B------:R-:W-:Y:S01]  /*13f0*/  IMAD.MOV.U32 R13, RZ, RZ, RZ ;  /* 0x000000ffff0d7224 */ /* 0x000fe200078e00ff */
[----:B------:R-:W3:Y:S01]  /*1400*/  LDCU.64 UR8, c[0x4][0x60] ;  /* 0x01000c00ff0877ac */ /* 0x000ee20008000a00 */
[----:B-1----:R-:W-:Y:S01]  /*1410*/  MOV R4, UR4 ;  /* 0x0000000400047c02 */ /* 0x002fe20008000f00 */
[----:B------:R-:W-:-:S02]  /*1420*/  IMAD.U32 R5, RZ, RZ, UR5 ;  /* 0x00000005ff057e24 */ /* 0x000fc4000f8e00ff */
[----:B0-----:R-:W-:Y:S02]  /*1430*/  IMAD.U32 R6, RZ, RZ, UR6 ;  /* 0x00000006ff067e24 */ /* 0x001fe4000f8e00ff */
[----:B------:R-:W-:Y:S02]  /*1440*/  IMAD.U32 R7, RZ, RZ, UR7 ;  /* 0x00000007ff077e24 */ /* 0x000fe4000f8e00ff */
[----:B---3--:R-:W-:Y:S01]  /*1450*/  IMAD.U32 R10, RZ, RZ, UR8 ;  /* 0x00000008ff0a7e24 */ /* 0x008fe2000f8e00ff */
[----:B------:R-:W-:-:S07]  /*1460*/  MOV R11, UR9 ;  /* 0x00000009000b7c02 */ /* 0x000fce0008000f00 */
[----:B------:R-:W-:-:S07]  /*1470*/  LEPC R20, `(.L_x_12) ;  /* 0x000000001014794e */ /* 0x000fce0000000000 */
[----:B--2---:R-:W-:Y:S05]  /*1480*/  CALL.ABS.NOINC R2 ;  /* 0x0000000002007343 */ /* 0x004fea0003c00000 */
.L_x_12:
[----:B------:R-:W-:-:S13]  /*1490*/  ISETP.GE.U32.AND P0, PT, R19, 0x2, PT ;  /* 0x000000021300780c */ /* 0x000fda0003f06070 */
[----:B------:R-:W-:Y:S05]  /*14a0*/  @!P0 BRA `(.L_x_13) ;  /* 0x00000008001c8947 */ /* 0x000fea0003800000 */
[----:B------:R-:W1:Y:S01]  /*14b0*/  S2UR UR5, SR_CgaCtaId ;  /* 0x00000000000579c3 */ /* 0x000e620000008800 */
[----:B------:R-:W-:Y:S01]  /*14c0*/  SHF.R.U32.HI R3, RZ, 0x1, R19 ;  /* 0x00000001ff037819 */ /* 0x000fe20000011613 */
[----:B------:R-:W-:-:S03]  /*14d0*/  UMOV UR4, 0x400 ;  /* 0x0000040000047882 */ /* 0x000fc60000000000 */
[----:B------:R-:W-:Y:S01]  /*14e0*/  ISETP.GE.U32.AND P0, PT, R18, R3, PT ;  /* 0x000000031200720c */ /* 0x000fe20003f06070 */
[----:B-1----:R-:W-:-:S06]  /*14f0*/  ULEA UR4, UR5, UR4, 0x18 ;  /* 0x0000000405047291 */ /* 0x002fcc000f8ec0ff */
[----:B0-----:R-:W-:-:S06]  /*1500*/  LEA R0, R18, UR4, 0x1 ;  /* 0x0000000412007c11 */ /* 0x001fcc000f8e08ff */
[----:B------:R-:W-:Y:S05]  /*1510*/  @P0 BRA `(.L_x_14) ;  /* 0x0000000000240947 */ /* 0x000fea0003800000 */
[----:B------:R-:W-:Y:S01]  /*1520*/  LOP3.LUT R3, R19, 0x7fe, RZ, 0xc0, !PT ;  /* 0x000007fe13037812 */ /* 0x000fe200078ec0ff */
[----:B------:R-:W0:Y:S04]  /*1530*/  LDS.U16 R2, [R0] ;  /* 0x0000000000027984 */ /* 0x000e280000000400 */
[----:B------:R-:W-:-:S06]  /*1540*/  IMAD.IADD R3, R0, 0x1, R3 ;  /* 0x0000000100037824 */ /* 0x000fcc00078e0203 */
[----:B------:R-:W1:Y:S01]  /*1550*/  LDS.U16 R3, [R3] ;  /* 0x0000000003037984 */ /* 0x000e620000000400 */
[----:B0-----:R-:W-:Y:S01]  /*1560*/  SHF.L.U32 R2, R2, 0x10, RZ ;  /* 0x0000001002027819 */ /* 0x001fe200000006ff */
[----:B-1----:R-:W-:-:S04]  /*1570*/  IMAD.U32 R5, R3, 0x10000, RZ ;  /* 0x0001000003057824 */ /* 0x002fc800078e00ff */
[----:B------:R-:W-:-:S05]  /*1580*/  FADD.FTZ R2, R2, R5 ;  /* 0x0000000502027221 */ /* 0x000fca0000010000 */
[----:B------:R-:W-:-:S05]  /*1590*/  F2FP.BF16.F32.PACK_AB R2, RZ, R2 ;  /* 0x00000002ff02723e */ /* 0x000fca00000010ff */
[----:B------:R0:W-:Y:S02]  /*15a0*/  STS.U16 [R0], R2 ;  /* 0x0000000200007388 */ /* 0x0001e40000000400 */
.L_x_14:
[----:B------:R-:W-:Y:S01]  /*15b0*/  ISETP.GE.U32.AND P0, PT, R19, 0x4, PT ;  /* 0x000000041300780c */ /* 0x000fe20003f06070 */
[----:B------:R-:W-:Y:S05]  /*15c0*/  WARPSYNC.ALL ;  /* 0x0000000000007948 */ /* 0x000fea0003800000 */
[----:B------:R-:W-:Y:S07]  /*15d0*/  BAR.SYNC.DEFER_BLOCKING 0x0 ;  /* 0x0000000000007b1d */ /* 0x000fee0000010000 */
[----:B------:R-:W-:Y:S05]  /*15e0*/  @!P0 BRA `(.L_x_13) ;  /* 0x0000000400cc8947 */ /* 0x000fea0003800000 */
[----:B------:R-:W-:-:S04]  /*15f0*/  SHF.R.U32.HI R3, RZ, 0x2, R19 ;  /* 0x00000002ff037819 */ /* 0x000fc80000011613 */
[----:B------:R-:W-:-:S13]  /*1600*/  ISETP.GE.U32.AND P0, PT, R18, R3, PT ;  /* 0x000000031200720c */ /* 0x000fda0003f06070 */
[----:B------:R-:W-:Y:S01]  /*1610*/  @!P0 IMAD R3, R3, 0x2, R0 ;  /* 0x0000000203038824 */ /* 0x000fe200078e0200 */
[----:B0-----:R-:W0:Y:S05]  /*1620*/  @!P0 LDS.U16 R2, [R0] ;  /* 0x0000000000028984 */ /* 0x001e2a0000000400 */
[----:B------:R-:W1:Y:S01]  /*1630*/  @!P0 LDS.U16 R3, [R3] ;  /* 0x0000000003038984 */ /* 0x000e620000000400 */
[----:B0-----:R-:W-:Y:S02]  /*1640*/  @!P0 IMAD.U32 R2, R2, 0x10000, RZ ;  /* 0x0001000002028824 */ /* 0x001fe400078e00ff */
[----:B-1----:R-:W-:-:S04]  /*1650*/  @!P0 IMAD.U32 R5, R3, 0x10000, RZ ;  /* 0x0001000003058824 */ /* 0x002fc800078e00ff */
[----:B------:R-:W-:-:S05]  /*1660*/  @!P0 FADD.FTZ R2, R2, R5 ;  /* 0x0000000502028221 */ /* 0x000fca0000010000 */
[----:B------:R-:W-:-:S05]  /*1670*/  @!P0 F2FP.BF16.F32.PACK_AB R2, RZ, R2 ;  /* 0x00000002ff02823e */ /* 0x000fca00000010ff */
[----:B------:R1:W-:Y:S01]  /*1680*/  @!P0 STS.U16 [R0], R2 ;  /* 0x0000000200008388 */ /* 0x0003e20000000400 */
[----:B------:R-:W-:Y:S01]  /*1690*/  BAR.SYNC.DEFER_BLOCKING 0x0 ;  /* 0x0000000000007b1d */ /* 0x000fe20000010000 */
[----:B------:R-:W-:-:S13]  /*16a0*/  ISETP.GE.U32.AND P0, PT, R19, 0x8, PT ;  /* 0x000000081300780c */ /* 0x000fda0003f06070 */
[----:B-1----:R-:W-:Y:S05]  /*16b0*/  @!P0 BRA `(.L_x_13) ;  /* 0x0000000400988947 */ /* 0x002fea0003800000 */
[----:B------:R-:W-:-:S04]  /*16c0*/  SHF.R.U32.HI R3, RZ, 0x3, R19 ;  /* 0x00000003ff037819 */ /* 0x000fc80000011613 */
[----:B------:R-:W-:-:S13]  /*16d0*/  ISETP.GE.U32.AND P0, PT, R18, R3, PT ;  /* 0x000000031200720c */ /* 0x000fda0003f06070 */
[----:B------:R-:W-:Y:S01]  /*16e0*/  @!P0 LEA R3, R3, R0, 0x1 ;  /* 0x0000000003038211 */ /* 0x000fe200078e08ff */
[----:B------:R-:W0:Y:S05]  /*16f0*/  @!P0 LDS.U16 R2, [R0] ;  /* 0x0000000000028984 */ /* 0x000e2a0000000400 */
        /* <DEDUP_REMOVED lines=11> */
[----:B------:R-:W-:Y:S01]  /*17b0*/  @!P0 IMAD R3, R3, 0x2, R0 ;  /* 0x0000000203038824 */ /* 0x000fe200078e0200 */
[----:B------:R-:W0:Y:S05]  /*17c0*/  @!P0 LDS.U16 R2, [R0] ;  /* 0x0000000000028984 */ /* 0x000e2a0000000400 */
[----:B------:R-:W1:Y:S01]  /*17d0*/  @!P0 LDS.U16 R3, [R3] ;  /* 0x0000000003038984 */ /* 0x000e620000000400 */
[----:B0-----:R-:W-:Y:S01]  /*17e0*/  @!P0 IMAD.U32 R2, R2, 0x10000, RZ ;  /* 0x0001000002028824 */ /* 0x001fe200078e00ff */
[----:B-1----:R-:W-:-:S05]  /*17f0*/  @!P0 SHF.L.U32 R5, R3, 0x10, RZ ;  /* 0x0000001003058819 */ /* 0x002fca00000006ff */
        /* <DEDUP_REMOVED lines=8> */
[----:B------:R-:W-:Y:S02]  /*1880*/  @!P0 IMAD R2, R3, 0x2, R0 ;  /* 0x0000000203028824 */ /* 0x000fe400078e0200 */
[----:B------:R-:W0:Y:S04]  /*1890*/  @!P0 LDS.U16 R3, [R0] ;  /* 0x0000000000038984 */ /* 0x000e280000000400 */
        /* <DEDUP_REMOVED lines=14> */
[----:B0-----:R-:W-:Y:S01]  /*1980*/  @!P0 SHF.L.U32 R2, R2, 0x10, RZ ;  /* 0x0000001002028819 */ /* 0x001fe200000006ff */
        /* <DEDUP_REMOVED lines=56> */
[----:B------:R-:W-:Y:S06]  /*1d10*/  BAR.SYNC.DEFER_BLOCKING 0x0 ;  /* 0x0000000000007b1d */ /* 0x000fec0000010000 */
.L_x_13:
[----:B------:R-:W-:-:S13]  /*1d20*/  ISETP.NE.AND P0, PT, R18, RZ, PT ;  /* 0x000000ff1200720c */ /* 0x000fda0003f05270 */
[----:B------:R-:W-:Y:S05]  /*1d30*/  @P0 EXIT ;  /* 0x000000000000094d */ /* 0x000fea0003800000 */
[----:B------:R-:W2:Y:S01]  /*1d40*/  S2UR UR5, SR_CgaCtaId ;  /* 0x00000000000579c3 */ /* 0x000ea20000008800 */
[----:B------:R-:W-:Y:S02]  /*1d50*/  UMOV UR4, 0x400 ;  /* 0x0000040000047882 */ /* 0x000fe40000000000 */
[----:B--2---:R-:W-:-:S09]  /*1d60*/  ULEA UR4, UR5, UR4, 0x18 ;  /* 0x0000000405047291 */ /* 0x004fd2000f8ec0ff */
[----:B------:R-:W2:Y:S04]  /*1d70*/  LDS.U16 R3, [UR4] ;  /* 0x00000004ff037984 */ /* 0x000ea80008000400 */
[----:B--2---:R-:W-:Y:S01]  /*1d80*/  STG.E.U16 desc[UR36][R16.64], R3 ;  /* 0x0000000310007986 */ /* 0x004fe2000c101524 */
[----:B------:R-:W-:Y:S05]  /*1d90*/  EXIT ;  /* 0x000000000000794d */ /* 0x000fea0003800000 */
.L_x_15:
[----:B------:R-:W-:-:S00]  /*1da0*/  BRA `(.L_x_15) ;  /* 0xfffffffc00fc7947 */ /* 0x000fc0000383ffff */
[----:B------:R-:W-:-:S00]  /*1db0*/  NOP ;  /* 0x0000000000007918 */ /* 0x000fc00000000000 */
        /* <DEDUP_REMOVED lines=12> */
.L_x_820:


//--------------------- .text._ZN2at6native51_GLOBAL__N__11011a27_18_DepthwiseConv3d_cu_35e0c7b544conv_depthwise3d_cuda_backward_weight_kernelIN3c108BFloat16EfLi2ELi2EEEvNS_27GenericPackedTensorAccessorIKT_Lm5ENS_16DefaultPtrTraitsEiEES9_NS5_IS6_Lm5ES8_iEEiiiiiiiii --------------------------
	.section	.text._ZN2at6native51_GLOBAL__N__11011a27_18_DepthwiseConv3d_cu_35e0c7b544conv_depthwise3d_cuda_backward_weight_kernelIN3c108BFloat16EfLi2ELi2EEEvNS_27GenericPackedTensorAccessorIKT_Lm5ENS_16DefaultPtrTraitsEiEES9_NS5_IS6_Lm5ES8_iEEiiiiiiiii,"ax",@progbits
	.align	128
.text._ZN2at6native51_GLOBAL__N__11011a27_18_DepthwiseConv3d_cu_35e0c7b544conv_depthwise3d_cuda_backward_weight_kernelIN3c108BFloat16EfLi2ELi2EEEvNS_27GenericPackedTensorAccessorIKT_Lm5ENS_16DefaultPtrTraitsEiEES9_NS5_IS6_Lm5ES8_iEEiiiiiiiii:
        .type           _ZN2at6native51_GLOBAL__N__11011a27_18_DepthwiseConv3d_cu_35e0c7b544conv_depthwise3d_cuda_backward_weight_kernelIN3c108BFloat16EfLi2ELi2EEEvNS_27GenericPackedTensorAccessorIKT_Lm5ENS_16DefaultPtrTraitsEiEES9_NS5_IS6_Lm5ES8_iEEiiiiiiiii,@function
        .size           _ZN2at6native51_GLOBAL__N__11011a27_18_DepthwiseConv3d_cu_35e0c7b544conv_depthwise3d_cuda_backward_weight_kernelIN3c108BFloat16EfLi2ELi2EEEvNS_27GenericPackedTensorAccessorIKT_Lm5ENS_16DefaultPtrTraitsEiEES9_NS5_IS6_Lm5ES8_iEEiiiiiiiii,(.L_x_821 - _ZN2at6native51_GLOBAL__N__11011a27_18_DepthwiseConv3d_cu_35e0c7b544conv_depthwise3d_cuda_backward_weight_kernelIN3c108BFloat16EfLi2ELi2EEEvNS_27GenericPackedTensorAccessorIKT_Lm5ENS_16DefaultPtrTraitsEiEES9_NS5_IS6_Lm5ES8_iEEiiiiiiiii)
        .other          _ZN2at6native51_GLOBAL__N__11011a27_18_DepthwiseConv3d_cu_35e0c7b544conv_depthwise3d_cuda_backward_weight_kernelIN3c108BFloat16EfLi2ELi2EEEvNS_27GenericPackedTensorAccessorIKT_Lm5ENS_16DefaultPtrTraitsEiEES9_NS5_IS6_Lm5ES8_iEEiiiiiiiii,@"STO_CUDA_ENTRY STV_DEFAULT"
_ZN2at6native51_GLOBAL__N__11011a27_18_DepthwiseConv3d_cu_35e0c7b544conv_depthwise3d_cuda_backward_weight_kernelIN3c108BFloat16EfLi2ELi2EEEvNS_27GenericPackedTensorAccessorIKT_Lm5ENS_16DefaultPtrTraitsEiEES9_NS5_IS6_Lm5ES8_iEEiiiiiiiii:
        /* <DEDUP_REMOVED lines=187> */
.L_x_27:
[----:B------:R-:W0:Y:S01]  /*0bb0*/  LDC R2, c[0x0][0x390] ;  /* 0x0000e400ff027b82 */ /* 0x000e220000000800 */
[----:B------:R-:W-:Y:S01]  /*0bc0*/  BSSY.RECONVERGENT B1, `(.L_x_18) ;  /* 0x0000007000017945 */ /* 0x000fe20003800200 */
[----:B0-----:R-:W-:-:S13]  /*0bd0*/  ISETP.GE.AND P0, PT, R9, R2, PT ;  /* 0x000000020900720c */ /* 0x001fda0003f06270 */
[----:B------:R-:W-:Y:S05]  /*0be0*/  @!P0 BRA `(.L_x_19) ;  /* 0x0000000000108947 */ /* 0x000fea0003800000 */
.L_x_20:
[----:B------:R-:W-:Y:S02]  /*0bf0*/  IMAD.IADD R9, R9, 0x1, -R2 ;  /* 0x0000000109097824 */ /* 0x000fe400078e0a02 */
[----:B------:R-:W-:-:S03]  /*0c00*/  VIADD R6, R6, 0x1 ;  /* 0x0000000106067836 */ /* 0x000fc60000000000 */
[----:B------:R-:W-:-:S13]  /*0c10*/  ISETP.GE.AND P0, PT, R9, R2, PT ;  /* 0x000000020900720c */ /* 0x000fda0003f06270 */
[----:B------:R-:W-:Y:S05]  /*0c20*/  @P0 BRA `(.L_x_20) ;  /* 0xfffffffc00f00947 */ /* 0x000fea000383ffff */
.L_x_19:
[----:B------:R-:W-:Y:S05]  /*0c30*/  BSYNC.RECONVERGENT B1 ;  /* 0x0000000000017941 */ /* 0x000fea0003800200 */
.L_x_18:
        /* <DEDUP_REMOVED lines=15> */
[----:B0-----:R-:W-:Y:S02]  /*0d30*/  IMAD.MOV.U32 R2, RZ, RZ, RZ ;  /* 0x000000ffff027224 */ /* 0x001fe400078e00ff */
[----:B--2---:R-:W-:-:S04]  /*0d40*/  IMAD.MOV R24, RZ, RZ, -R3 ;  /* 0x000000ffff187224 */ /* 0x004fc800078e0a03 */
[----:B------:R-:W-:Y:S01]  /*0d50*/  IMAD R23, R24, R15, RZ ;  /* 0x0000000f18177224 */ /* 0x000fe200078e02ff */
[----:B------:R-:W-:-:S03]  /*0d60*/  IABS R24, R22 ;  /* 0x0000001600187213 */ /* 0x000fc60000000000 */
[----:B------:R-:W-:-:S06]  /*0d70*/  IMAD.HI.U32 R3, R3, R23, R2 ;  /* 0x0000001703037227 */ /* 0x000fcc00078e0002 */
[----:B------:R-:W-:-:S05]  /*0d80*/  IMAD.HI.U32 R3, R3, R24, RZ ;  /* 0x0000001803037227 */ /* 0x000fca00078e00ff */
[----:B------:R-:W-:-:S05]  /*0d90*/  IADD3 R21, PT, PT, -R3, RZ, RZ ;  /* 0x000000ff03157210 */ /* 0x000fca0007ffe1ff */
        /* <DEDUP_REMOVED lines=9> */
[----:B------:R-:W-:Y:S01]  /*0e30*/  @!P2 IMAD.MOV R3, RZ, RZ, -R3 ;  /* 0x000000ffff03a224 */ /* 0x000fe200078e0a03 */
[----:B------:R-:W-:-:S04]  /*0e40*/  @!P1 LOP3.LUT R3, RZ, R5, RZ, 0x33, !PT ;  /* 0x00000005ff039212 */ /* 0x000fc800078e33ff */
[----:B-1----:R-:W-:-:S13]  /*0e50*/  ISETP.GE.AND P0, PT, R3, UR4, PT ;  /* 0x0000000403007c0c */ /* 0x002fda000bf06270 */
[----:B------:R-:W-:Y:S05]  /*0e60*/  @P0 BRA `(.L_x_22) ;  /* 0x0000000000fc0947 */ /* 0x000fea0003800000 */
[----:B------:R-:W0:Y:S01]  /*0e70*/  LDCU UR6, c[0x0][0x39c] ;  /* 0x00007380ff0677ac */ /* 0x000e220008000800 */
[----:B------:R-:W-:Y:S01]  /*0e80*/  IMAD.MOV.U32 R15, RZ, RZ, R3 ;  /* 0x000000ffff0f7224 */ /* 0x000fe200078e0003 */
[----:B------:R-:W1:Y:S04]  /*0e90*/  LDCU UR7, c[0x0][0x3a4] ;  /* 0x00007480ff0777ac */ /* 0x000e680008000800 */
[----:B------:R-:W-:Y:S01]  /*0ea0*/  IADD3 R25, PT, PT, -R15, RZ, RZ ;  /* 0x000000ff0f197210 */ /* 0x000fe20007ffe1ff */
[----:B------:R-:W2:Y:S04]  /*0eb0*/  LDCU UR4, c[0x0][0x3d4] ;  /* 0x00007a80ff0477ac */ /* 0x000ea80008000800 */
        /* <DEDUP_REMOVED lines=18> */
.L_x_26:
[----:B------:R-:W0:Y:S01]  /*0fe0*/  LDCU UR4, c[0x0][0x3c8] ;  /* 0x00007900ff0477ac */ /* 0x000e220008000800 */
[----:B------:R-:W-:Y:S02]  /*0ff0*/  IMAD R24, R22, 0x2, R11 ;  /* 0x0000000216187824 */ /* 0x000fe400078e020b */
[----:B------:R-:W-:Y:S01]  /*1000*/  IMAD R25, R15, 0x2, R12 ;  /* 0x000000020f197824 */ /* 0x000fe200078e020c */
[----:B------:R-:W1:Y:S02]  /*1010*/  LDCU UR5, c[0x0][0x3c4] ;  /* 0x00007880ff0577ac */ /* 0x000e640008000800 */
[C---:B0-----:R-:W-:Y:S01]  /*1020*/  ISETP.GE.AND P0, PT, R24.reuse, UR4, PT ;  /* 0x0000000418007c0c */ /* 0x041fe2000bf06270 */
[C---:B------:R-:W-:Y:S01]  /*1030*/  IMAD R26, R25.reuse, UR4, R24 ;  /* 0x00000004191a7c24 */ /* 0x040fe2000f8e0218 */
[----:B-1----:R-:W-:Y:S02]  /*1040*/  ISETP.GE.AND P1, PT, R25, UR5, PT ;  /* 0x0000000519007c0c */ /* 0x002fe4000bf26270 */
[----:B------:R-:W-:-:S02]  /*1050*/  ISETP.GT.AND P0, PT, R24, -0x1, !P0 ;  /* 0xffffffff1800780c */ /* 0x000fc40004704270 */
        /* <DEDUP_REMOVED lines=15> */
.L_x_25:
[----:B------:R-:W-:Y:S02]  /*1150*/  IMAD.IADD R22, R22, 0x1, -R26 ;  /* 0x0000000116167824 */ /* 0x000fe400078e0a1a */
[----:B------:R-:W-:-:S03]  /*1160*/  VIADD R15, R15, 0x1 ;  /* 0x000000010f0f7836 */ /* 0x000fc60000000000 */
[----:B------:R-:W-:-:S04]  /*1170*/  IADD3 R25, PT, PT, R22, 0x20, RZ ;  /* 0x0000002016197810 */ /* 0x000fc80007ffe0ff */
[----:B------:R-:W-:-:S13]  /*1180*/  ISETP.GE.AND P1, PT, R25, R26, PT ;  /* 0x0000001a1900720c */ /* 0x000fda0003f26270 */
[----:B------:R-:W-:Y:S05]  /*1190*/  @P1 BRA `(.L_x_25) ;  /* 0xfffffffc00ec1947 */ /* 0x000fea000383ffff */
[----:B------:R-:W-:Y:S05]  /*11a0*/  BSYNC.RECONVERGENT B3 ;  /* 0x0000000000037941 */ /* 0x000fea0003800200 */
.L_x_24:
[----:B------:R-:W-:Y:S05]  /*11b0*/  BSYNC.RECONVERGENT B2 ;  /* 0x0000000000027941 */ /* 0x000fea0003800200 */
.L_x_23:
        /* <DEDUP_REMOVED lines=10> */
.L_x_22:
[----:B------:R-:W-:Y:S05]  /*1260*/  BSYNC.RECONVERGENT B1 ;  /* 0x0000000000017941 */ /* 0x000fea0003800200 */
.L_x_21:
[----:B------:R-:W-:-:S05]  /*1270*/  SHF.R.U32.HI R2, RZ, 0x5, R19 ;  /* 0x00000005ff027819 */ /* 0x000fca0000011613 */
[--C-:B------:R-:W-:Y:S02]  /*1280*/  IMAD.IADD R0, R0, 0x1, R2.reuse ;  /* 0x0000000100007824 */ /* 0x100fe400078e0202 */
[----:B------:R-:W-:-:S03]  /*1290*/  IMAD.IADD R9, R9, 0x1, R2 ;  /* 0x0000000109097824 */ /* 0x000fc600078e0202 */
[----:B------:R-:W-:-:S13]  /*12a0*/  ISETP.GE.AND P0, PT, R0, R7, PT ;  /* 0x000000070000720c */ /* 0x000fda0003f06270 */
[----:B------:R-:W-:Y:S05]  /*12b0*/  @!P0 BRA `(.L_x_27) ;  /* 0xfffffff8003c8947 */ /* 0x000fea000383ffff */
.L_x_17:
[----:B------:R-:W-:Y:S05]  /*12c0*/  BSYNC.RECONVERGENT B0 ;  /* 0x0000000000007941 */ /* 0x000fea0003800200 */
.L_x_16:
        /* <DEDUP_REMOVED lines=26> */
.L_x_28:
        /* <DEDUP_REMOVED lines=18> */
.L_x_30:
        /* <DEDUP_REMOVED lines=119> */
.L_x_29:
        /* <DEDUP_REMOVED lines=8> */
.L_x_31:
        /* <DEDUP_REMOVED lines=16> */
.L_x_821:


//--------------------- .text._ZN2at6native51_GLOBAL__N__11011a27_18_DepthwiseConv3d_cu_35e0c7b544conv_depthwise3d_cuda_backward_weight_kernelIN3c108BFloat16EfLi1ELi1EEEvNS_27GenericPackedTensorAccessorIKT_Lm5ENS_16DefaultPtrTraitsEiEES9_NS5_IS6_Lm5ES8_iEEiiiiiiiii --------------------------
	.section	.text._ZN2at6native51_GLOBAL__N__11011a27_18_DepthwiseConv3d_cu_35e0c7b544conv_depthwise3d_cuda_backward_weight_kernelIN3c108BFloat16EfLi1ELi1EEEvNS_27GenericPackedTensorAccessorIKT_Lm5ENS_16DefaultPtrTraitsEiEES9_NS5_IS6_Lm5ES8_iEEiiiiiiiii,"ax",@progbits
	.align	128
.text._ZN2at6native51_GLOBAL__N__11011a27_18_DepthwiseConv3d_cu_35e0c7b544conv_depthwise3d_cuda_backward_weight_kernelIN3c108BFloat16EfLi1ELi1EEEvNS_27GenericPackedTensorAccessorIKT_Lm5ENS_16DefaultPtrTraitsEiEES9_NS5_IS6_Lm5ES8_iEEiiiiiiiii:
        .type           _ZN2at6native51_GLOBAL__N__11011a27_18_DepthwiseConv3d_cu_35e0c7b544conv_depthwise3d_cuda_backward_weight_kernelIN3c108BFloat16EfLi1ELi1EEEvNS_27GenericPackedTensorAccessorIKT_Lm5ENS_16DefaultPtrTraitsEiEES9_NS5_IS6_Lm5ES8_iEEiiiiiiiii,@function
        .size           _ZN2at6native51_GLOBAL__N__11011a27_18_DepthwiseConv3d_cu_35e0c7b544conv_depthwise3d_cuda_backward_weight_kernelIN3c108BFloat16EfLi1ELi1EEEvNS_27GenericPackedTensorAccessorIKT_Lm5ENS_16DefaultPtrTraitsEiEES9_NS5_IS6_Lm5ES8_iEEiiiiiiiii,(.L_x_822 - _ZN2at6native51_GLOBAL__N__11011a27_18_DepthwiseConv3d_cu_35e0c7b544conv_depthwise3d_cuda_backward_weight_kernelIN3c108BFloat16EfLi1ELi1EEEvNS_27GenericPackedTensorAccessorIKT_Lm5ENS_16DefaultPtrTraitsEiEES9_NS5_IS6_Lm5ES8_iEEiiiiiiiii)
        .other          _ZN2at6native51_GLOBAL__N__11011a27_18_DepthwiseConv3d_cu_35e0c7b544conv_depthwise3d_cuda_backward_weight_kernelIN3c108BFloat16EfLi1ELi1EEEvNS_27GenericPackedTensorAccessorIKT_Lm5ENS_16DefaultPtrTraitsEiEES9_NS5_IS6_Lm5ES8_iEEiiiiiiiii,@"STO_CUDA_ENTRY STV_DEFAULT"
_ZN2at6native51_GLOBAL__N__11011a27_18_DepthwiseConv3d_cu_35e0c7b544conv_depthwise3d_cuda_backward_weight_kernelIN3c108BFloat16EfLi1ELi1EEEvNS_27GenericPackedTensorAccessorIKT_Lm5ENS_16DefaultPtrTraitsEiEES9_NS5_IS6_Lm5ES8_iEEiiiiiiiii:
        /* <DEDUP_REMOVED lines=187> */
.L_x_43:
[----:B------:R-:W0:Y:S01]  /*0bb0*/  LDC R2, c[0x0][0x390] ;  /* 0x0000e400ff027b82 */ /* 0x000e220000000800 */
[----:B------:R-:W-:Y:S01]  /*0bc0*/  BSSY.RECONVERGENT B1, `(.L_x_34) ;  /* 0x0000007000017945 */ /* 0x000fe20003800200 */
[----:B0-----:R-:W-:-:S13]  /*0bd0*/  ISETP.GE.AND P0, PT, R9, R2, PT ;  /* 0x000000020900720c */ /* 0x001fda0003f06270 */
[----:B------:R-:W-:Y:S05]  /*0be0*/  @!P0 BRA `(.L_x_35) ;  /* 0x0000000000108947 */ /* 0x000fea0003800000 */
.L_x_36:
[----:B------:R-:W-:Y:S02]  /*0bf0*/  IMAD.IADD R9, R9, 0x1, -R2 ;  /* 0x0000000109097824 */ /* 0x000fe400078e0a02 */
[----:B------:R-:W-:-:S03]  /*0c00*/  VIADD R6, R6, 0x1 ;  /* 0x0000000106067836 */ /* 0x000fc60000000000 */
[----:B------:R-:W-:-:S13]  /*0c10*/  ISETP.GE.AND P0, PT, R9, R2, PT ;  /* 0x000000020900720c */ /* 0x000fda0003f06270 */
[----:B------:R-:W-:Y:S05]  /*0c20*/  @P0 BRA `(.L_x_36) ;  /* 0xfffffffc00f00947 */ /* 0x000fea000383ffff */
.L_x_35:
[----:B------:R-:W-:Y:S05]  /*0c30*/  BSYNC.RECONVERGENT B1 ;  /* 0x0000000000017941 */ /* 0x000fea0003800200 */
.L_x_34:
        /* <DEDUP_REMOVED lines=58> */
.L_x_42:
[----:B------:R-:W0:Y:S01]  /*0fe0*/  LDCU UR4, c[0x0][0x3c8] ;  /* 0x00007900ff0477ac */ /* 0x000e220008000800 */
[----:B------:R-:W-:Y:S02]  /*0ff0*/  IMAD.IADD R24, R11, 0x1, R22 ;  /* 0x000000010b187824 */ /* 0x000fe400078e0216 */
[----:B------:R-:W-:Y:S01]  /*1000*/  IMAD.IADD R25, R12, 0x1, R15 ;  /* 0x000000010c197824 */ /* 0x000fe200078e020f */
        /* <DEDUP_REMOVED lines=20> */
.L_x_41:
[----:B------:R-:W-:Y:S02]  /*1150*/  IMAD.IADD R22, R22, 0x1, -R26 ;  /* 0x0000000116167824 */ /* 0x000fe400078e0a1a */
[----:B------:R-:W-:-:S03]  /*1160*/  VIADD R15, R15, 0x1 ;  /* 0x000000010f0f7836 */ /* 0x000fc60000000000 */
[----:B------:R-:W-:-:S04]  /*1170*/  IADD3 R25, PT, PT, R22, 0x20, RZ ;  /* 0x0000002016197810 */ /* 0x000fc80007ffe0ff */
[----:B------:R-:W-:-:S13]  /*1180*/  ISETP.GE.AND P1, PT, R25, R26, PT ;  /* 0x0000001a1900720c */ /* 0x000fda0003f26270 */
[----:B------:R-:W-:Y:S05]  /*1190*/  @P1 BRA `(.L_x_41) ;  /* 0xfffffffc00ec1947 */ /* 0x000fea000383ffff */
[----:B------:R-:W-:Y:S05]  /*11a0*/  BSYNC.RECONVERGENT B3 ;  /* 0x0000000000037941 */ /* 0x000fea0003800200 */
.L_x_40:
[----:B------:R-:W-:Y:S05]  /*11b0*/  BSYNC.RECONVERGENT B2 ;  /* 0x0000000000027941 */ /* 0x000fea0003800200 */
.L_x_39:
        /* <DEDUP_REMOVED lines=10> */
.L_x_38:
[----:B------:R-:W-:Y:S05]  /*1260*/  BSYNC.RECONVERGENT B1 ;  /* 0x0000000000017941 */ /* 0x000fea0003800200 */
.L_x_37:
[----:B------:R-:W-:-:S05]  /*1270*/  SHF.R.U32.HI R2, RZ, 0x5, R19 ;  /* 0x00000005ff027819 */ /* 0x000fca0000011613 */
[--C-:B------:R-:W-:Y:S02]  /*1280*/  IMAD.IADD R0, R0, 0x1, R2.reuse ;  /* 0x0000000100007824 */ /* 0x100fe400078e0202 */
[----:B------:R-:W-:-:S03]  /*1290*/  IMAD.IADD R9, R9, 0x1, R2 ;  /* 0x0000000109097824 */ /* 0x000fc600078e0202 */
[----:B------:R-:W-:-:S13]  /*12a0*/  ISETP.GE.AND P0, PT, R0, R7, PT ;  /* 0x000000070000720c */ /* 0x000fda0003f06270 */
[----:B------:R-:W-:Y:S05]  /*12b0*/  @!P0 BRA `(.L_x_43) ;  /* 0xfffffff8003c8947 */ /* 0x000fea000383ffff */
.L_x_33:
[----:B------:R-:W-:Y:S05]  /*12c0*/  BSYNC.RECONVERGENT B0 ;  /* 0x0000000000007941 */ /* 0x000fea0003800200 */
.L_x_32:
        /* <DEDUP_REMOVED lines=26> */
.L_x_44:
        /* <DEDUP_REMOVED lines=18> */
.L_x_46:
        /* <DEDUP_REMOVED lines=119> */
.L_x_45:
        /* <DEDUP_REMOVED lines=8> */
.L_x_47:
        /* <DEDUP_REMOVED lines=16> */
.L_x_822:


//--------------------- .text._ZN2at6native51_GLOBAL__N__11011a27_18_DepthwiseConv3d_cu_35e0c7b544conv_depthwise3d_cuda_backward_weight_kernelIN3c104HalfEfLin1ELin1EEEvNS_27GenericPackedTensorAccessorIKT_Lm5ENS_16DefaultPtrTraitsEiEES9_NS5_IS6_Lm5ES8_iEEiiiiiiiii --------------------------
	.section	.text._ZN2at6native51_GLOBAL__N__11011a27_18_DepthwiseConv3d_cu_35e0c7b544conv_depthwise3d_cuda_backward_weight_kernelIN3c104HalfEfLin1ELin1EEEvNS_27GenericPackedTensorAccessorIKT_Lm5ENS_16DefaultPtrTraitsEiEES9_NS5_IS6_Lm5ES8_iEEiiiiiiiii,"ax",@progbits
	.align	128
.text._ZN2at6native51_GLOBAL__N__11011a27_18_DepthwiseConv3d_cu_35e0c7b544conv_depthwise3d_cuda_backward_weight_kernelIN3c104HalfEfLin1ELin1EEEvNS_27GenericPackedTensorAccessorIKT_Lm5ENS_16DefaultPtrTraitsEiEES9_NS5_IS6_Lm5ES8_iEEiiiiiiiii:
        .type           _ZN2at6native51_GLOBAL__N__11011a27_18_DepthwiseConv3d_cu_35e0c7b544conv_depthwise3d_cuda_backward_weight_kernelIN3c104HalfEfLin1ELin1EEEvNS_27GenericPackedTensorAccessorIKT_Lm5ENS_16DefaultPtrTraitsEiEES9_NS5_IS6_Lm5ES8_iEEiiiiiiiii,@function
        .size           _ZN2at6native51_GLOBAL__N__11011a27_18_DepthwiseConv3d_cu_35e0c7b544conv_depthwise3d_cuda_backward_weight_kernelIN3c104HalfEfLin1ELin1EEEvNS_27GenericPackedTensorAccessorIKT_Lm5ENS_16DefaultPtrTraitsEiEES9_NS5_IS6_Lm5ES8_iEEiiiiiiiii,(.L_x_823 - _ZN2at6native51_GLOBAL__N__11011a27_18_DepthwiseConv3d_cu_35e0c7b544conv_depthwise3d_cuda_backward_weight_kernelIN3c104HalfEfLin1ELin1EEEvNS_27GenericPackedTensorAccessorIKT_Lm5ENS_16DefaultPtrTraitsEiEES9_NS5_IS6_Lm5ES8_iEEiiiiiiiii)
        .other          _ZN2at6native51_GLOBAL__N__11011a27_18_DepthwiseConv3d_cu_35e0c7b544conv_depthwise3d_cuda_backward_weight_kernelIN3c104HalfEfLin1ELin1EEEvNS_27GenericPackedTensorAccessorIKT_Lm5ENS_16DefaultPtrTraitsEiEES9_NS5_IS6_Lm5ES8_iEEiiiiiiiii,@"STO_CUDA_ENTRY STV_DEFAULT"
_ZN2at6native51_GLOBAL__N__11011a27_18_DepthwiseConv3d_cu_35e0c7b544conv_depthwise3d_cuda_backward_weight_kernelIN3c104HalfEfLin1ELin1EEEvNS_27GenericPackedTensorAccessorIKT_Lm5ENS_16DefaultPtrTraitsEiEES9_NS5_IS6_Lm5ES8_iEEiiiiiiiii:
        /* <DEDUP_REMOVED lines=13> */
[----:B---3--:R-:W-:-:S07]  /*00d0*/  IADD3 R6, PT, PT, R8, 0xffffffe, RZ ;  /* 0x0ffffffe08067810 */ /* 0x008fce0007ffe0ff */
        /* <DEDUP_REMOVED lines=10> */
[----:B-1----:R-:W-:Y:S02]  /*0180*/  HFMA2 R6, -RZ, RZ, 0, 0 ;  /* 0x00000000ff067431 */ /* 0x002fe400000001ff */
[----:B---3--:R-:W-:-:S10]  /*0190*/  IMAD.MOV R0, RZ, RZ, -R7 ;  /* 0x000000ffff007224 */ /* 0x008fd400078e0a07 */
[----:B------:R-:W-:Y:S02]  /*01a0*/  @P0 IMAD.IADD R3, R3, 0x1, -R4 ;  /* 0x0000000103030824 */ /* 0x000fe400078e0a04 */
[----:B------:R-:W-:-:S03]  /*01b0*/  @P0 VIADD R2, R2, 0x1 ;  /* 0x0000000102020836 */ /* 0x000fc60000000000 */
[----:B------:R-:W-:Y:S01]  /*01c0*/  ISETP.GE.U32.AND P1, PT, R3, R4, PT ;  /* 0x000000040300720c */ /* 0x000fe20003f26070 */
[----:B------:R-:W-:-:S04]  /*01d0*/  IMAD R3, R0, R13, RZ ;  /* 0x0000000d00037224 */ /* 0x000fc800078e02ff */
[----:B------:R-:W-:-:S04]  /*01e0*/  IMAD.HI.U32 R3, R7, R3, R6 ;  /* 0x0000000307037227 */ /* 0x000fc800078e0006 */
[----:B------:R-:W-:-:S04]  /*01f0*/  VIADD R6, R8, 0xffffffe ;  /* 0x0ffffffe08067836 */ /* 0x000fc80000000000 */
[----:B------:R-:W-:Y:S01]  /*0200*/  @P1 VIADD R2, R2, 0x1 ;  /* 0x0000000102021836 */ /* 0x000fe20000000000 */
[----:B------:R-:W-:Y:S01]  /*0210*/  @!P2 LOP3.LUT R2, RZ, R4, RZ, 0x33, !PT ;  /* 0x00000004ff02a212 */ /* 0x000fe200078e33ff */
[----:B------:R1:W3:Y:S01]  /*0220*/  F2I.FTZ.U32.TRUNC.NTZ R7, R6 ;  /* 0x0000000600077305 */ /* 0x0002e2000021f000 */
[----:B------:R-:W-:-:S03]  /*0230*/  ISETP.NE.U32.AND P2, PT, R13, RZ, PT ;  /* 0x000000ff0d00720c */ /* 0x000fc60003f45070 */
[----:B------:R-:W-:-:S04]  /*0240*/  IMAD.HI.U32 R3, R3, R2, RZ ;  /* 0x0000000203037227 */ /* 0x000fc800078e00ff */
[----:B------:R-:W-:Y:S02]  /*0250*/  IMAD.MOV R0, RZ, RZ, -R3 ;  /* 0x000000ffff007224 */ /* 0x000fe400078e0a03 */
[----:B-1----:R-:W-:Y:S02]  /*0260*/  IMAD.MOV.U32 R6, RZ, RZ, RZ ;  /* 0x000000ffff067224 */ /* 0x002fe400078e00ff */
[----:B------:R-:W-:Y:S02]  /*0270*/  IMAD R0, R13, R0, R2 ;  /* 0x000000000d007224 */ /* 0x000fe400078e0202 */
[----:B---3--:R-:W-:-:S03]  /*0280*/  IMAD.MOV R9, RZ, RZ, -R7 ;  /* 0x000000ffff097224 */ /* 0x008fc600078e0a07 */
[----:B------:R-:W-:Y:S01]  /*0290*/  ISETP.GE.U32.AND P0, PT, R0, R13, PT ;  /* 0x0000000d0000720c */ /* 0x000fe20003f06070 */
[----:B------:R-:W-:-:S04]  /*02a0*/  IMAD R9, R9, R12, RZ ;  /* 0x0000000c09097224 */ /* 0x000fc800078e02ff */
[----:B------:R-:W-:-:S08]  /*02b0*/  IMAD.HI.U32 R10, R7, R9, R6 ;  /* 0x00000009070a7227 */ /* 0x000fd000078e0006 */
[----:B------:R-:W-:Y:S01]  /*02c0*/  @P0 IMAD.IADD R0, R0, 0x1, -R13 ;  /* 0x0000000100000824 */ /* 0x000fe200078e0a0d */
[----:B------:R-:W-:-:S04]  /*02d0*/  @P0 IADD3 R3, PT, PT, R3, 0x1, RZ ;  /* 0x0000000103030810 */ /* 0x000fc80007ffe0ff */
[----:B------:R-:W-:-:S13]  /*02e0*/  ISETP.GE.U32.AND P1, PT, R0, R13, PT ;  /* 0x0000000d0000720c */ /* 0x000fda0003f26070 */
[----:B------:R-:W-:Y:S01]  /*02f0*/  @P1 VIADD R3, R3, 0x1 ;  /* 0x0000000103031836 */ /* 0x000fe20000000000 */
[----:B------:R-:W-:Y:S02]  /*0300*/  @!P2 LOP3.LUT R3, RZ, R13, RZ, 0x33, !PT ;  /* 0x0000000dff03a212 */ /* 0x000fe400078e33ff */
[----:B------:R-:W-:-:S03]  /*0310*/  ISETP.NE.U32.AND P2, PT, R12, RZ, PT ;  /* 0x000000ff0c00720c */ /* 0x000fc60003f45070 */
[----:B------:R-:W-:-:S04]  /*0320*/  IMAD.HI.U32 R10, R10, R3, RZ ;  /* 0x000000030a0a7227 */ /* 0x000fc800078e00ff */
[----:B------:R-:W-:-:S04]  /*0330*/  IMAD.MOV R7, RZ, RZ, -R10 ;  /* 0x000000ffff077224 */ /* 0x000fc800078e0a0a */
[----:B------:R-:W-:-:S05]  /*0340*/  IMAD R7, R12, R7, R3 ;  /* 0x000000070c077224 */ /* 0x000fca00078e0203 */
[----:B------:R-:W-:-:S13]  /*0350*/  ISETP.GE.U32.AND P0, PT, R7, R12, PT ;  /* 0x0000000c0700720c */ /* 0x000fda0003f06070 */
[----:B------:R-:W-:Y:S01]  /*0360*/  @P0 IMAD.IADD R7, R7, 0x1, -R12 ;  /* 0x0000000107070824 */ /* 0x000fe200078e0a0c */
[----:B------:R-:W-:-:S04]  /*0370*/  @P0 IADD3 R10, PT, PT, R10, 0x1, RZ ;  /* 0x000000010a0a0810 */ /* 0x000fc80007ffe0ff */
        /* <DEDUP_REMOVED lines=22> */
[----:B------:R-:W-:-:S04]  /*04e0*/  IMAD.MOV.U32 R6, RZ, RZ, RZ ;  /* 0x000000ffff067224 */ /* 0x000fc800078e00ff */
[----:B------:R-:W-:Y:S01]  /*04f0*/  IMAD.HI.U32 R6, R7, R15, R6 ;  /* 0x0000000f07067227 */ /* 0x000fe200078e0006 */
[----:B------:R-:W-:-:S03]  /*0500*/  MOV R15, R16 ;  /* 0x00000010000f7202 */ /* 0x000fc60000000f00 */
[----:B------:R-:W-:Y:S02]  /*0510*/  IMAD.MOV R16, RZ, RZ, -R3 ;  /* 0x000000ffff107224 */ /* 0x000fe400078e0a03 */
[----:B------:R-:W-:Y:S02]  /*0520*/  IMAD.HI.U32 R8, R6, R15, RZ ;  /* 0x0000000f06087227 */ /* 0x000fe400078e00ff */
[----:B------:R-:W0:Y:S02]  /*0530*/  LDC.64 R6, c[0x0][0x408] ;  /* 0x00010200ff067b82 */ /* 0x000e240000000a00 */
[----:B------:R-:W-:Y:S02]  /*0540*/  IMAD.MOV R14, RZ, RZ, -R8 ;  /* 0x000000ffff0e7224 */ /* 0x000fe400078e0a08 */
[----:B------:R-:W-:Y:S02]  /*0550*/  IMAD R13, R13, R16, R2 ;  /* 0x000000100d0d7224 */ /* 0x000fe400078e0202 */
[----:B------:R-:W-:-:S02]  /*0560*/  IMAD R14, R11, R14, R15 ;  /* 0x0000000e0b0e7224 */ /* 0x000fc400078e020f */
        /* <DEDUP_REMOVED lines=26> */
[----:B-1----:R-:W-:-:S02]  /*0710*/  LEA R16, P3, R2, R16, 0x1 ;  /* 0x0000001002107211 */ /* 0x002fc400078608ff */
[----:B------:R-:W-:Y:S01]  /*0720*/  MOV R8, RZ ;  /* 0x000000ff00087202 */ /* 0x000fe20000000f00 */
        /* <DEDUP_REMOVED lines=16> */
[----:B0-----:R-:W-:-:S06]  /*0830*/  VIADD R2, R5, 0xffffffe ;  /* 0x0ffffffe05027836 */ /* 0x001fcc0000000000 */
        /* <DEDUP_REMOVED lines=11> */
[-C--:B------:R-:W-:Y:S01]  /*08f0*/  @!P1 IADD3 R2, PT, PT, R2, -R11.reuse, RZ ;  /* 0x8000000b02029210 */ /* 0x080fe20007ffe0ff */
[----:B------:R-:W-:Y:S01]  /*0900*/  @!P1 VIADD R5, R5, 0x1 ;  /* 0x0000000105059836 */ /* 0x000fe20000000000 */
[----:B------:R-:W-:Y:S02]  /*0910*/  ISETP.NE.AND P1, PT, R8, RZ, PT ;  /* 0x000000ff0800720c */ /* 0x000fe40003f25270 */
[----:B------:R-:W-:Y:S02]  /*0920*/  ISETP.GE.U32.AND P0, PT, R2, R11, PT ;  /* 0x0000000b0200720c */ /* 0x000fe40003f06070 */
[----:B------:R-:W-:-:S04]  /*0930*/  LOP3.LUT R2, R21, R8, RZ, 0x3c, !PT ;  /* 0x0000000815027212 */ /* 0x000fc800078e3cff */
[----:B------:R-:W-:-:S07]  /*0940*/  ISETP.GE.AND P2, PT, R2, RZ, PT ;  /* 0x000000ff0200720c */ /* 0x000fce0003f46270 */
[----:B------:R-:W-:-:S06]  /*0950*/  @P0 VIADD R5, R5, 0x1 ;  /* 0x0000000105050836 */ /* 0x000fcc0000000000 */
        /* <DEDUP_REMOVED lines=9> */
[----:B0-----:R-:W-:Y:S01]  /*09f0*/  IMAD.MOV.U32 R2, RZ, RZ, RZ ;  /* 0x000000ffff027224 */ /* 0x001fe200078e00ff */
[----:B---3--:R-:W-:-:S05]  /*0a00*/  IADD3 R15, PT, PT, RZ, -R3, RZ ;  /* 0x80000003ff0f7210 */ /* 0x008fca0007ffe0ff */
[----:B------:R-:W-:-:S04]  /*0a10*/  IMAD R15, R15, R8, RZ ;  /* 0x000000080f0f7224 */ /* 0x000fc800078e02ff */
[----:B------:R-:W-:-:S04]  /*0a20*/  IMAD.HI.U32 R3, R3, R15, R2 ;  /* 0x0000000f03037227 */ /* 0x000fc800078e0002 */
[----:B-1----:R-:W-:Y:S02]  /*0a30*/  IMAD R15, R10, UR5, RZ ;  /* 0x000000050a0f7c24 */ /* 0x002fe4000f8e02ff */
[----:B------:R-:W-:-:S04]  /*0a40*/  IMAD.HI.U32 R11, R3, R12, RZ ;  /* 0x0000000c030b7227 */ /* 0x000fc800078e00ff */
[----:B------:R-:W-:-:S05]  /*0a50*/  IMAD R3, R11, R14, R12 ;  /* 0x0000000e0b037224 */ /* 0x000fca00078e020c */
[----:B------:R-:W-:-:S13]  /*0a60*/  ISETP.GT.U32.AND P1, PT, R8, R3, PT ;  /* 0x000000030800720c */ /* 0x000fda0003f24070 */
[----:B------:R-:W-:Y:S01]  /*0a70*/  @!P1 IMAD.IADD R3, R3, 0x1, -R8 ;  /* 0x0000000103039824 */ /* 0x000fe200078e0a08 */
[----:B------:R-:W-:Y:S02]  /*0a80*/  @!P1 IADD3 R11, PT, PT, R11, 0x1, RZ ;  /* 0x000000010b0b9810 */ /* 0x000fe40007ffe0ff */
[----:B------:R-:W-:Y:S02]  /*0a90*/  ISETP.NE.AND P1, PT, R5, RZ, PT ;  /* 0x000000ff0500720c */ /* 0x000fe40003f25270 */
[----:B------:R-:W-:Y:S02]  /*0aa0*/  ISETP.GE.U32.AND P0, PT, R3, R8, PT ;  /* 0x000000080300720c */ /* 0x000fe40003f06070 */
[----:B------:R-:W2:Y:S01]  /*0ab0*/  LDC.64 R2, c[0x0][0x420] ;  /* 0x00010800ff027b82 */ /* 0x000ea20000000a00 */
[----:B------:R-:W-:Y:S02]  /*0ac0*/  LOP3.LUT R8, R10, R5, RZ, 0x3c, !PT ;  /* 0x000000050a087212 */ /* 0x000fe400078e3cff */
[----:B------:R-:W-:-:S02]  /*0ad0*/  LOP3.LUT R10, R18, 0x1f, RZ, 0xc0, !PT ;  /* 0x0000001f120a7812 */ /* 0x000fc400078ec0ff */
[----:B------:R-:W-:Y:S01]  /*0ae0*/  ISETP.GE.AND P2, PT, R8, RZ, PT ;  /* 0x000000ff0800720c */ /* 0x000fe20003f46270 */
[----:B------:R-:W-:-:S04]  /*0af0*/  IMAD.MOV R8, RZ, RZ, -R6 ;  /* 0x000000ffff087224 */ /* 0x000fc800078e0a06 */
[----:B------:R-:W-:Y:S02]  /*0b00*/  IMAD R9, R9, R8, R0 ;  /* 0x0000000809097224 */ /* 0x000fe400078e0200 */
[----:B------:R-:W-:Y:S01]  /*0b10*/  @P0 VIADD R11, R11, 0x1 ;  /* 0x000000010b0b0836 */ /* 0x000fe20000000000 */
[----:B------:R-:W-:Y:S01]  /*0b20*/  IADD3 R10, P0, PT, R10, R15, RZ ;  /* 0x0000000f0a0a7210 */ /* 0x000fe20007f1e0ff */
[----:B------:R-:W-:Y:S02]  /*0b30*/  IMAD.MOV.U32 R8, RZ, RZ, RZ ;  /* 0x000000ffff087224 */ /* 0x000fe400078e00ff */
[----:B------:R-:W-:Y:S01]  /*0b40*/  IMAD.MOV.U32 R21, RZ, RZ, R11 ;  /* 0x000000ffff157224 */ /* 0x000fe200078e000b */
[----:B------:R-:W-:-:S04]  /*0b50*/  LEA.HI.X.SX32 R14, R15, RZ, 0x1, P0 ;  /* 0x000000ff0f0e7211 */ /* 0x000fc800000f0eff */
[----:B------:R-:W-:Y:S02]  /*0b60*/  @!P2 IADD3 R21, PT, PT, -R21, RZ, RZ ;  /* 0x000000ff1515a210 */ /* 0x000fe40007ffe1ff */
[----:B------:R-:W-:Y:S01]  /*0b70*/  @!P1 LOP3.LUT R21, RZ, R5, RZ, 0x33, !PT ;  /* 0x00000005ff159212 */ /* 0x000fe200078e33ff */
[----:B--2---:R-:W-:Y:S02]  /*0b80*/  IMAD R12, R13, UR8, -R2 ;  /* 0x000000080d0c7c24 */ /* 0x004fe4000f8e0a02 */
[----:B-----5:R-:W-:Y:S02]  /*0b90*/  IMAD R11, R4, UR7, -R3 ;  /* 0x00000007040b7c24 */ /* 0x020fe4000f8e0a03 */
[----:B------:R-:W-:-:S07]  /*0ba0*/  IMAD R13, R21, UR6, RZ ;  /* 0x00000006150d7c24 */ /* 0x000fce000f8e02ff */
.L_x_59:
[----:B------:R-:W0:Y:S01]  /*0bb0*/  LDC R2, c[0x0][0x390] ;  /* 0x0000e400ff027b82 */ /* 0x000e220000000800 */
[----:B------:R-:W-:Y:S01]  /*0bc0*/  BSSY.RECONVERGENT B1, `(.L_x_50) ;  /* 0x0000007000017945 */ /* 0x000fe20003800200 */
[----:B0-----:R-:W-:-:S13]  /*0bd0*/  ISETP.GE.AND P0, PT, R9, R2, PT ;  /* 0x000000020900720c */ /* 0x001fda0003f06270 */
[----:B------:R-:W-:Y:S05]  /*0be0*/  @!P0 BRA `(.L_x_51) ;  /* 0x0000000000108947 */ /* 0x000fea0003800000 */
.L_x_52:
[----:B------:R-:W-:Y:S02]  /*0bf0*/  IMAD.IADD R9, R9, 0x1, -R2 ;  /* 0x0000000109097824 */ /* 0x000fe400078e0a02 */
[----:B------:R-:W-:-:S03]  /*0c00*/  VIADD R6, R6, 0x1 ;  /* 0x0000000106067836 */ /* 0x000fc60000000000 */
[----:B------:R-:W-:-:S13]  /*0c10*/  ISETP.GE.AND P0, PT, R9, R2, PT ;  /* 0x000000020900720c */ /* 0x000fda0003f06270 */
[----:B------:R-:W-:Y:S05]  /*0c20*/  @P0 BRA `(.L_x_52) ;  /* 0xfffffffc00f00947 */ /* 0x000fea000383ffff */
.L_x_51:
[----:B------:R-:W-:Y:S05]  /*0c30*/  BSYNC.RECONVERGENT B1 ;  /* 0x0000000000017941 */ /* 0x000fea0003800200 */
.L_x_50:
        /* <DEDUP_REMOVED lines=13> */
[----:B0-----:R-:W-:-:S06]  /*0d10*/  IADD3 R2, PT, PT, R21, 0xffffffe, RZ ;  /* 0x0ffffffe15027810 */ /* 0x001fcc0007ffe0ff */
[----:B------:R0:W2:Y:S02]  /*0d20*/  F2I.FTZ.U32.TRUNC.NTZ R3, R2 ;  /* 0x0000000200037305 */ /* 0x0000a4000021f000 */
[----:B0-----:R-:W-:Y:S02]  /*0d30*/  IMAD.MOV.U32 R2, RZ, RZ, RZ ;  /* 0x000000ffff027224 */ /* 0x001fe400078e00ff */
        /* <DEDUP_REMOVED lines=8> */
[-C--:B------:R-:W-:Y:S01]  /*0dc0*/  @!P1 IADD3 R2, PT, PT, R2, -R15.reuse, RZ ;  /* 0x8000000f02029210 */ /* 0x080fe20007ffe0ff */
        /* <DEDUP_REMOVED lines=11> */
[----:B------:R-:W-:Y:S01]  /*0e80*/  MOV R15, R3 ;  /* 0x00000003000f7202 */ /* 0x000fe20000000f00 */
[----:B------:R-:W1:Y:S04]  /*0e90*/  LDCU UR7, c[0x0][0x3a4] ;  /* 0x00007480ff0777ac */ /* 0x000e680008000800 */
        /* <DEDUP_REMOVED lines=20> */
.L_x_58:
        /* <DEDUP_REMOVED lines=25> */
.L_x_57:
[----:B------:R-:W-:Y:S02]  /*1170*/  IMAD.IADD R22, R22, 0x1, -R26 ;  /* 0x0000000116167824 */ /* 0x000fe400078e0a1a */
[----:B------:R-:W-:-:S03]  /*1180*/  VIADD R15, R15, 0x1 ;  /* 0x000000010f0f7836 */ /* 0x000fc60000000000 */
[----:B------:R-:W-:-:S04]  /*1190*/  IADD3 R25, PT, PT, R22, 0x20, RZ ;  /* 0x0000002016197810 */ /* 0x000fc80007ffe0ff */
[----:B------:R-:W-:-:S13]  /*11a0*/  ISETP.GE.AND P1, PT, R25, R26, PT ;  /* 0x0000001a1900720c */ /* 0x000fda0003f26270 */
[----:B------:R-:W-:Y:S05]  /*11b0*/  @P1 BRA `(.L_x_57) ;  /* 0xfffffffc00ec1947 */ /* 0x000fea000383ffff */
[----:B------:R-:W-:Y:S05]  /*11c0*/  BSYNC.RECONVERGENT B3 ;  /* 0x0000000000037941 */ /* 0x000fea0003800200 */
.L_x_56:
[----:B------:R-:W-:Y:S05]  /*11d0*/  BSYNC.RECONVERGENT B2 ;  /* 0x0000000000027941 */ /* 0x000fea0003800200 */
.L_x_55:
[----:B------:R-:W0:Y:S01]  /*11e0*/  LDCU UR4, c[0x0][0x394] ;  /* 0x00007280ff0477ac */ /* 0x000e220008000800 */
[----:B------:R-:W-:Y:S01]  /*11f0*/  IMAD.MOV.U32 R3, RZ, RZ, RZ ;  /* 0x000000ffff037224 */ /* 0x000fe200078e00ff */
[----:B------:R-:W-:Y:S01]  /*1200*/  IADD3 R4, P1, PT, R4, 0x40, RZ ;  /* 0x0000004004047810 */ /* 0x000fe20007f3e0ff */
[----:B-----5:R-:W-:Y:S01]  /*1210*/  @P0 HADD2.F32 R3, -RZ, R2.H0_H0 ;  /* 0x20000002ff030230 */ /* 0x020fe20000004100 */
[----:B------:R-:W-:Y:S01]  /*1220*/  MOV R22, R25 ;  /* 0x0000001900167202 */ /* 0x000fe20000000f00 */
[----:B------:R-:W-:Y:S02]  /*1230*/  HADD2.F32 R27, -RZ, R24.H0_H0 ;  /* 0x20000018ff1b7230 */ /* 0x000fe40000004100 */
[----:B------:R-:W-:-:S03]  /*1240*/  IMAD.X R5, RZ, RZ, R5, P1 ;  /* 0x000000ffff057224 */ /* 0x000fc600008e0605 */
[----:B------:R-:W-:Y:S01]  /*1250*/  FFMA.FTZ R8, R27, R3, R8 ;  /* 0x000000031b087223 */ /* 0x000fe20000010008 */
[----:B0-----:R-:W-:-:S13]  /*1260*/  ISETP.GE.AND P0, PT, R15, UR4, PT ;  /* 0x000000040f007c0c */ /* 0x001fda000bf06270 */
[----:B------:R-:W-:Y:S05]  /*1270*/  @!P0 BRA `(.L_x_58) ;  /* 0xfffffffc00588947 */ /* 0x000fea000383ffff */
.L_x_54:
[----:B------:R-:W-:Y:S05]  /*1280*/  BSYNC.RECONVERGENT B1 ;  /* 0x0000000000017941 */ /* 0x000fea0003800200 */
.L_x_53:
[----:B------:R-:W-:-:S05]  /*1290*/  SHF.R.U32.HI R2, RZ, 0x5, R19 ;  /* 0x00000005ff027819 */ /* 0x000fca0000011613 */
[--C-:B------:R-:W-:Y:S02]  /*12a0*/  IMAD.IADD R0, R0, 0x1, R2.reuse ;  /* 0x0000000100007824 */ /* 0x100fe400078e0202 */
[----:B------:R-:W-:-:S03]  /*12b0*/  IMAD.IADD R9, R9, 0x1, R2 ;  /* 0x0000000109097824 */ /* 0x000fc600078e0202 */
[----:B------:R-:W-:-:S13]  /*12c0*/  ISETP.GE.AND P0, PT, R0, R7, PT ;  /* 0x000000070000720c */ /* 0x000fda0003f06270 */
[----:B------:R-:W-:Y:S05]  /*12d0*/  @!P0 BRA `(.L_x_59) ;  /* 0xfffffff800348947 */ /* 0x000fea000383ffff */
.L_x_49:
[----:B------:R-:W-:Y:S05]  /*12e0*/  BSYNC.RECONVERGENT B0 ;  /* 0x0000000000007941 */ /* 0x000fea0003800200 */
.L_x_48:
[----:B------:R-:W0:Y:S01]  /*12f0*/  S2UR UR5, SR_CgaCtaId ;  /* 0x00000000000579c3 */ /* 0x000e220000008800 */
[----:B------:R-:W-:Y:S01]  /*1300*/  VIADD R2, R19, 0xffffffff ;  /* 0xffffffff13027836 */ /* 0x000fe20000000000 */
[----:B------:R-:W-:Y:S01]  /*1310*/  UMOV UR4, 0x400 ;  /* 0x0000040000047882 */ /* 0x000fe20000000000 */
[----:B------:R-:W-:-:S03]  /*1320*/  F2FP.F16.F32.PACK_AB R8, RZ, R8 ;  /* 0x00000008ff08723e */ /* 0x000fc600000000ff */
        /* <DEDUP_REMOVED lines=8> */
[----:B------:R-:W-:Y:S02]  /*13b0*/  HFMA2 R13, -RZ, RZ, 0, 0 ;  /* 0x00000000ff0d7431 */ /* 0x000fe400000001ff */
[----:B0-----:R-:W-:Y:S01]  /*13c0*/  IMAD.MOV.U32 R8, RZ, RZ, 0x10b ;  /* 0x0000010bff087424 */ /* 0x001fe200078e00ff */
[----:B------:R-:W0:Y:S01]  /*13d0*/  LDCU.64 UR6, c[0x4][0x150] ;  /* 0x01002a00ff0677ac */ /* 0x000e220008000a00 */
[----:B------:R-:W2:Y:S01]  /*13e0*/  LDC.64 R2, c[0x4][R2] ;  /* 0x0100000002027b82 */ /* 0x000ea20000000a00 */
[----:B------:R-:W-:Y:S01]  /*13f0*/  IMAD.MOV.U32 R12, RZ, RZ, 0x1 ;  /* 0x00000001ff0c7424 */ /* 0x000fe200078e00ff */
[----:B------:R-:W3:Y:S01]  /*1400*/  LDCU.64 UR8, c[0x4][0x48] ;  /* 0x01000900ff0877ac */ /* 0x000ee20008000a00 */
[----:B-1----:R-:W-:Y:S01]  /*1410*/  MOV R4, UR4 ;  /* 0x0000000400047c02 */ /* 0x002fe20008000f00 */
[----:B------:R-:W-:-:S02]  /*1420*/  IMAD.U32 R5, RZ, RZ, UR5 ;  /* 0x00000005ff057e24 */ /* 0x000fc4000f8e00ff */
[----:B0-----:R-:W-:Y:S02]  /*1430*/  IMAD.U32 R6, RZ, RZ, UR6 ;  /* 0x00000006ff067e24 */ /* 0x001fe4000f8e00ff */
[----:B------:R-:W-:Y:S01]  /*1440*/  IMAD.U32 R7, RZ, RZ, UR7 ;  /* 0x00000007ff077e24 */ /* 0x000fe2000f8e00ff */
[----:B---3--:R-:W-:Y:S01]  /*1450*/  MOV R10, UR8 ;  /* 0x00000008000a7c02 */ /* 0x008fe20008000f00 */
[----:B------:R-:W-:-:S07]  /*1460*/  IMAD.U32 R11, RZ, RZ, UR9 ;  /* 0x00000009ff0b7e24 */ /* 0x000fce000f8e00ff */
[----:B------:R-:W-:-:S07]  /*1470*/  LEPC R20, `(.L_x_60) ;  /* 0x000000001014794e */ /* 0x000fce0000000000 */
[----:B--2---:R-:W-:Y:S05]  /*1480*/  CALL.ABS.NOINC R2 ;  /* 0x0000000002007343 */ /* 0x004fea0003c00000 */
.L_x_60:
        /* <DEDUP_REMOVED lines=13> */
[----:B0-----:R-:W-:Y:S02]  /*1560*/  HADD2.F32 R2, -RZ, R2.H0_H0 ;  /* 0x20000002ff027230 */ /* 0x001fe40000004100 */
[----:B-1----:R-:W-:-:S05]  /*1570*/  HADD2.F32 R5, -RZ, R3.H0_H0 ;  /* 0x20000003ff057230 */ /* 0x002fca0000004100 */
[----:B------:R-:W-:-:S05]  /*1580*/  FADD.FTZ R2, R2, R5 ;  /* 0x0000000502027221 */ /* 0x000fca0000010000 */
[----:B------:R-:W-:-:S05]  /*1590*/  F2FP.F16.F32.PACK_AB R2, RZ, R2 ;  /* 0x00000002ff02723e */ /* 0x000fca00000000ff */
[----:B------:R0:W-:Y:S02]  /*15a0*/  STS.U16 [R0], R2 ;  /* 0x0000000200007388 */ /* 0x0001e40000000400 */
.L_x_62:
        /* <DEDUP_REMOVED lines=9> */
[----:B0-----:R-:W-:Y:S02]  /*1640*/  @!P0 HADD2.F32 R2, -RZ, R2.H0_H0 ;  /* 0x20000002ff028230 */ /* 0x001fe40000004100 */
[----:B-1----:R-:W-:-:S05]  /*1650*/  @!P0 HADD2.F32 R5, -RZ, R3.H0_H0 ;  /* 0x20000003ff058230 */ /* 0x002fca0000004100 */
[----:B------:R-:W-:-:S05]  /*1660*/  @!P0 FADD.FTZ R2, R2, R5 ;  /* 0x0000000502028221 */ /* 0x000fca0000010000 */
[----:B------:R-:W-:-:S05]  /*1670*/  @!P0 F2FP.F16.F32.PACK_AB R2, RZ, R2 ;  /* 0x00000002ff02823e */ /* 0x000fca00000000ff */
        /* <DEDUP_REMOVED lines=105> */
[----:B------:R-:W-:Y:S06]  /*1d10*/  BAR.SYNC.DEFER_BLOCKING 0x0 ;  /* 0x0000000000007b1d */ /* 0x000fec0000010000 */
.L_x_61:
        /* <DEDUP_REMOVED lines=8> */
.L_x_63:
        /* <DEDUP_REMOVED lines=14> */
.L_x_823:


//--------------------- .text._ZN2at6native51_GLOBAL__N__11011a27_18_DepthwiseConv3d_cu_35e0c7b544conv_depthwise3d_cuda_backward_weight_kernelIN3c104HalfEfLi2ELi2EEEvNS_27GenericPackedTensorAccessorIKT_Lm5ENS_16DefaultPtrTraitsEiEES9_NS5_IS6_Lm5ES8_iEEiiiiiiiii --------------------------
	.section	.text._ZN2at6native51_GLOBAL__N__11011a27_18_DepthwiseConv3d_cu_35e0c7b544conv_depthwise3d_cuda_backward_weight_kernelIN3c104HalfEfLi2ELi2EEEvNS_27GenericPackedTensorAccessorIKT_Lm5ENS_16DefaultPtrTraitsEiEES9_NS5_IS6_Lm5ES8_iEEiiiiiiiii,"ax",@progbits
	.align	128
.text._ZN2at6native51_GLOBAL__N__11011a27_18_DepthwiseConv3d_cu_35e0c7b544conv_depthwise3d_cuda_backward_weight_kernelIN3c104HalfEfLi2ELi2EEEvNS_27GenericPackedTensorAccessorIKT_Lm5ENS_16DefaultPtrTraitsEiEES9_NS5_IS6_Lm5ES8_iEEiiiiiiiii:
        .type           _ZN2at6native51_GLOBAL__N__11011a27_18_DepthwiseConv3d_cu_35e0c7b544conv_depthwise3d_cuda_backward_weight_kernelIN3c104HalfEfLi2ELi2EEEvNS_27GenericPackedTensorAccessorIKT_Lm5ENS_16DefaultPtrTraitsEiEES9_NS5_IS6_Lm5ES8_iEEiiiiiiiii,@function
        .size           _ZN2at6native51_GLOBAL__N__11011a27_18_DepthwiseConv3d_cu_35e0c7b544conv_depthwise3d_cuda_backward_weight_kernelIN3c104HalfEfLi2ELi2EEEvNS_27GenericPackedTensorAccessorIKT_Lm5ENS_16DefaultPtrTraitsEiEES9_NS5_IS6_Lm5ES8_iEEiiiiiiiii,(.L_x_824 - _ZN2at6native51_GLOBAL__N__11011a27_18_DepthwiseConv3d_cu_35e0c7b544conv_depthwise3d_cuda_backward_weight_kernelIN3c104HalfEfLi2ELi2EEEvNS_27GenericPackedTensorAccessorIKT_Lm5ENS_16DefaultPtrTraitsEiEES9_NS5_IS6_Lm5ES8_iEEiiiiiiiii)
        .other          _ZN2at6native51_GLOBAL__N__11011a27_18_DepthwiseConv3d_cu_35e0c7b544conv_depthwise3d_cuda_backward_weight_kernelIN3c104HalfEfLi2ELi2EEEvNS_27GenericPackedTensorAccessorIKT_Lm5ENS_16DefaultPtrTraitsEiEES9_NS5_IS6_Lm5ES8_iEEiiiiiiiii,@"STO_CUDA_ENTRY STV_DEFAULT"
_ZN2at6native51_GLOBAL__N__11011a27_18_DepthwiseConv3d_cu_35e0c7b544conv_depthwise3d_cuda_backward_weight_kernelIN3c104HalfEfLi2ELi2EEEvNS_27GenericPackedTensorAccessorIKT_Lm5ENS_16DefaultPtrTraitsEiEES9_NS5_IS6_Lm5ES8_iEEiiiiiiiii:
        /* <DEDUP_REMOVED lines=167> */
[----:B------:R-:W-:Y:S02]  /*0a70*/  @!P1 IMAD.IADD R3, R3, 0x1, -R8 ;  /* 0x0000000103039824 */ /* 0x000fe400078e0a08 */
[----:B------:R-:W-:Y:S01]  /*0a80*/  @!P1 VIADD R11, R11, 0x1 ;  /* 0x000000010b0b9836 */ /* 0x000fe20000000000 */
[----:B------:R-:W-:Y:S02]  /*0a90*/  ISETP.NE.AND P1, PT, R5, RZ, PT ;  /* 0x000000ff0500720c */ /* 0x000fe40003f25270 */
[----:B------:R-:W-:Y:S02]  /*0aa0*/  ISETP.GE.U32.AND P0, PT, R3, R8, PT ;  /* 0x000000080300720c */ /* 0x000fe40003f06070 */
[----:B------:R-:W2:Y:S01]  /*0ab0*/  LDC.64 R2, c[0x0][0x420] ;  /* 0x00010800ff027b82 */ /* 0x000ea20000000a00 */
[----:B------:R-:W-:Y:S02]  /*0ac0*/  LOP3.LUT R8, R10, R5, RZ, 0x3c, !PT ;  /* 0x000000050a087212 */ /* 0x000fe400078e3cff */
[----:B------:R-:W-:-:S02]  /*0ad0*/  LOP3.LUT R10, R18, 0x1f, RZ, 0xc0, !PT ;  /* 0x0000001f120a7812 */ /* 0x000fc400078ec0ff */
[----:B------:R-:W-:Y:S01]  /*0ae0*/  ISETP.GE.AND P2, PT, R8, RZ, PT ;  /* 0x000000ff0800720c */ /* 0x000fe20003f46270 */
[----:B------:R-:W-:-:S04]  /*0af0*/  IMAD.MOV R8, RZ, RZ, -R6 ;  /* 0x000000ffff087224 */ /* 0x000fc800078e0a06 */
[----:B------:R-:W-:Y:S01]  /*0b00*/  IMAD R9, R9, R8, R0 ;  /* 0x0000000809097224 */ /* 0x000fe200078e0200 */
[----:B------:R-:W-:Y:S01]  /*0b10*/  @P0 IADD3 R11, PT, PT, R11, 0x1, RZ ;  /* 0x000000010b0b0810 */ /* 0x000fe20007ffe0ff */
[----:B------:R-:W-:Y:S01]  /*0b20*/  IMAD.MOV.U32 R8, RZ, RZ, RZ ;  /* 0x000000ffff087224 */ /* 0x000fe200078e00ff */
        /* <DEDUP_REMOVED lines=8> */
.L_x_75:
[----:B------:R-:W0:Y:S01]  /*0bb0*/  LDC R2, c[0x0][0x390] ;  /* 0x0000e400ff027b82 */ /* 0x000e220000000800 */
[----:B------:R-:W-:Y:S01]  /*0bc0*/  BSSY.RECONVERGENT B1, `(.L_x_66) ;  /* 0x0000007000017945 */ /* 0x000fe20003800200 */
[----:B0-----:R-:W-:-:S13]  /*0bd0*/  ISETP.GE.AND P0, PT, R9, R2, PT ;  /* 0x000000020900720c */ /* 0x001fda0003f06270 */
[----:B------:R-:W-:Y:S05]  /*0be0*/  @!P0 BRA `(.L_x_67) ;  /* 0x0000000000108947 */ /* 0x000fea0003800000 */
.L_x_68:
[----:B------:R-:W-:Y:S01]  /*0bf0*/  IADD3 R9, PT, PT, R9, -R2, RZ ;  /* 0x8000000209097210 */ /* 0x000fe20007ffe0ff */
[----:B------:R-:W-:-:S03]  /*0c00*/  VIADD R6, R6, 0x1 ;  /* 0x0000000106067836 */ /* 0x000fc60000000000 */
[----:B------:R-:W-:-:S13]  /*0c10*/  ISETP.GE.AND P0, PT, R9, R2, PT ;  /* 0x000000020900720c */ /* 0x000fda0003f06270 */
[----:B------:R-:W-:Y:S05]  /*0c20*/  @P0 BRA `(.L_x_68) ;  /* 0xfffffffc00f00947 */ /* 0x000fea000383ffff */
.L_x_67:
[----:B------:R-:W-:Y:S05]  /*0c30*/  BSYNC.RECONVERGENT B1 ;  /* 0x0000000000017941 */ /* 0x000fea0003800200 */
.L_x_66:
        /* <DEDUP_REMOVED lines=30> */
[----:B------:R-:W-:-:S06]  /*0e20*/  @P0 IADD3 R3, PT, PT, R3, 0x1, RZ ;  /* 0x0000000103030810 */ /* 0x000fcc0007ffe0ff */
[----:B------:R-:W-:Y:S01]  /*0e30*/  @!P2 IMAD.MOV R3, RZ, RZ, -R3 ;  /* 0x000000ffff03a224 */ /* 0x000fe200078e0a03 */
        /* <DEDUP_REMOVED lines=26> */
.L_x_74:
[----:B------:R-:W0:Y:S01]  /*0fe0*/  LDCU UR4, c[0x0][0x3c8] ;  /* 0x00007900ff0477ac */ /* 0x000e220008000800 */
[----:B------:R-:W-:Y:S01]  /*0ff0*/  IMAD R25, R15, 0x2, R12 ;  /* 0x000000020f197824 */ /* 0x000fe200078e020c */
[----:B------:R-:W-:Y:S01]  /*1000*/  LEA R24, R22, R11, 0x1 ;  /* 0x0000000b16187211 */ /* 0x000fe200078e08ff */
[----:B------:R-:W1:Y:S03]  /*1010*/  LDCU UR5, c[0x0][0x3c4] ;  /* 0x00007880ff0577ac */ /* 0x000e660008000800 */
        /* <DEDUP_REMOVED lines=19> */
.L_x_73:
[----:B------:R-:W-:Y:S02]  /*1150*/  IMAD.IADD R22, R22, 0x1, -R26 ;  /* 0x0000000116167824 */ /* 0x000fe400078e0a1a */
[----:B------:R-:W-:-:S03]  /*1160*/  VIADD R15, R15, 0x1 ;  /* 0x000000010f0f7836 */ /* 0x000fc60000000000 */
[----:B------:R-:W-:-:S04]  /*1170*/  IADD3 R25, PT, PT, R22, 0x20, RZ ;  /* 0x0000002016197810 */ /* 0x000fc80007ffe0ff */
[----:B------:R-:W-:-:S13]  /*1180*/  ISETP.GE.AND P1, PT, R25, R26, PT ;  /* 0x0000001a1900720c */ /* 0x000fda0003f26270 */
[----:B------:R-:W-:Y:S05]  /*1190*/  @P1 BRA `(.L_x_73) ;  /* 0xfffffffc00ec1947 */ /* 0x000fea000383ffff */
[----:B------:R-:W-:Y:S05]  /*11a0*/  BSYNC.RECONVERGENT B3 ;  /* 0x0000000000037941 */ /* 0x000fea0003800200 */
.L_x_72:
[----:B------:R-:W-:Y:S05]  /*11b0*/  BSYNC.RECONVERGENT B2 ;  /* 0x0000000000027941 */ /* 0x000fea0003800200 */
.L_x_71:
        /* <DEDUP_REMOVED lines=10> */
.L_x_70:
[----:B------:R-:W-:Y:S05]  /*1260*/  BSYNC.RECONVERGENT B1 ;  /* 0x0000000000017941 */ /* 0x000fea0003800200 */
.L_x_69:
[----:B------:R-:W-:-:S05]  /*1270*/  SHF.R.U32.HI R2, RZ, 0x5, R19 ;  /* 0x00000005ff027819 */ /* 0x000fca0000011613 */
[--C-:B------:R-:W-:Y:S02]  /*1280*/  IMAD.IADD R0, R0, 0x1, R2.reuse ;  /* 0x0000000100007824 */ /* 0x100fe400078e0202 */
[----:B------:R-:W-:-:S03]  /*1290*/  IMAD.IADD R9, R9, 0x1, R2 ;  /* 0x0000000109097824 */ /* 0x000fc600078e0202 */
[----:B------:R-:W-:-:S13]  /*12a0*/  ISETP.GE.AND P0, PT, R0, R7, PT ;  /* 0x000000070000720c */ /* 0x000fda0003f06270 */
[----:B------:R-:W-:Y:S05]  /*12b0*/  @!P0 BRA `(.L_x_75) ;  /* 0xfffffff8003c8947 */ /* 0x000fea000383ffff */
.L_x_65:
[----:B------:R-:W-:Y:S05]  /*12c0*/  BSYNC.RECONVERGENT B0 ;  /* 0x0000000000007941 */ /* 0x000fea0003800200 */
.L_x_64:
        /* <DEDUP_REMOVED lines=26> */
.L_x_76:
        /* <DEDUP_REMOVED lines=18> */
.L_x_78:
        /* <DEDUP_REMOVED lines=119> */
.L_x_77:
        /* <DEDUP_REMOVED lines=8> */
.L_x_79:
        /* <DEDUP_REMOVED lines=16> */
.L_x_824:


//--------------------- .text._ZN2at6native51_GLOBAL__N__11011a27_18_DepthwiseConv3d_cu_35e0c7b544conv_depthwise3d_cuda_backward_weight_kernelIN3c104HalfEfLi1ELi1EEEvNS_27GenericPackedTensorAccessorIKT_Lm5ENS_16DefaultPtrTraitsEiEES9_NS5_IS6_Lm5ES8_iEEiiiiiiiii --------------------------
	.section	.text._ZN2at6native51_GLOBAL__N__11011a27_18_DepthwiseConv3d_cu_35e0c7b544conv_depthwise3d_cuda_backward_weight_kernelIN3c104HalfEfLi1ELi1EEEvNS_27GenericPackedTensorAccessorIKT_Lm5ENS_16DefaultPtrTraitsEiEES9_NS5_IS6_Lm5ES8_iEEiiiiiiiii,"ax",@progbits
	.align	128
.text._ZN2at6native51_GLOBAL__N__11011a27_18_DepthwiseConv3d_cu_35e0c7b544conv_depthwise3d_cuda_backward_weight_kernelIN3c104HalfEfLi1ELi1EEEvNS_27GenericPackedTensorAccessorIKT_Lm5ENS_16DefaultPtrTraitsEiEES9_NS5_IS6_Lm5ES8_iEEiiiiiiiii:
        .type           _ZN2at6native51_GLOBAL__N__11011a27_18_DepthwiseConv3d_cu_35e0c7b544conv_depthwise3d_cuda_backward_weight_kernelIN3c104HalfEfLi1ELi1EEEvNS_27GenericPackedTensorAccessorIKT_Lm5ENS_16DefaultPtrTraitsEiEES9_NS5_IS6_Lm5ES8_iEEiiiiiiiii,@function
        .size           _ZN2at6native51_GLOBAL__N__11011a27_18_DepthwiseConv3d_cu_35e0c7b544conv_depthwise3d_cuda_backward_weight_kernelIN3c104HalfEfLi1ELi1EEEvNS_27GenericPackedTensorAccessorIKT_Lm5ENS_16DefaultPtrTraitsEiEES9_NS5_IS6_Lm5ES8_iEEiiiiiiiii,(.L_x_825 - _ZN2at6native51_GLOBAL__N__11011a27_18_DepthwiseConv3d_cu_35e0c7b544conv_depthwise3d_cuda_backward_weight_kernelIN3c104HalfEfLi1ELi1EEEvNS_27GenericPackedTensorAccessorIKT_Lm5ENS_16DefaultPtrTraitsEiEES9_NS5_IS6_Lm5ES8_iEEiiiiiiiii)
        .other          _ZN2at6native51_GLOBAL__N__11011a27_18_DepthwiseConv3d_cu_35e0c7b544conv_depthwise3d_cuda_backward_weight_kernelIN3c104HalfEfLi1ELi1EEEvNS_27GenericPackedTensorAccessorIKT_Lm5ENS_16DefaultPtrTraitsEiEES9_NS5_IS6_Lm5ES8_iEEiiiiiiiii,@"STO_CUDA_ENTRY STV_DEFAULT"
_ZN2at6native51_GLOBAL__N__11011a27_18_DepthwiseConv3d_cu_35e0c7b544conv_depthwise3d_cuda_backward_weight_kernelIN3c104HalfEfLi1ELi1EEEvNS_27GenericPackedTensorAccessorIKT_Lm5ENS_16DefaultPtrTraitsEiEES9_NS5_IS6_Lm5ES8_iEEiiiiiiiii:
        /* <DEDUP_REMOVED lines=187> */
.L_x_91:
[----:B------:R-:W0:Y:S01]  /*0bb0*/  LDC R2, c[0x0][0x390] ;  /* 0x0000e400ff027b82 */ /* 0x000e220000000800 */
[----:B------:R-:W-:Y:S01]  /*0bc0*/  BSSY.RECONVERGENT B1, `(.L_x_82) ;  /* 0x0000007000017945 */ /* 0x000fe20003800200 */
[----:B0-----:R-:W-:-:S13]  /*0bd0*/  ISETP.GE.AND P0, PT, R9, R2, PT ;  /* 0x000000020900720c */ /* 0x001fda0003f06270 */
[----:B------:R-:W-:Y:S05]  /*0be0*/  @!P0 BRA `(.L_x_83) ;  /* 0x0000000000108947 */ /* 0x000fea0003800000 */
.L_x_84:
[----:B------:R-:W-:Y:S01]  /*0bf0*/  IADD3 R9, PT, PT, R9, -R2, RZ ;  /* 0x8000000209097210 */ /* 0x000fe20007ffe0ff */
[----:B------:R-:W-:-:S03]  /*0c00*/  VIADD R6, R6, 0x1 ;  /* 0x0000000106067836 */ /* 0x000fc60000000000 */
[----:B------:R-:W-:-:S13]  /*0c10*/  ISETP.GE.AND P0, PT, R9, R2, PT ;  /* 0x000000020900720c */ /* 0x000fda0003f06270 */
[----:B------:R-:W-:Y:S05]  /*0c20*/  @P0 BRA `(.L_x_84) ;  /* 0xfffffffc00f00947 */ /* 0x000fea000383ffff */
.L_x_83:
[----:B------:R-:W-:Y:S05]  /*0c30*/  BSYNC.RECONVERGENT B1 ;  /* 0x0000000000017941 */ /* 0x000fea0003800200 */
.L_x_82:
        /* <DEDUP_REMOVED lines=58> */
.L_x_90:
[----:B------:R-:W0:Y:S01]  /*0fe0*/  LDCU UR4, c[0x0][0x3c8] ;  /* 0x00007900ff0477ac */ /* 0x000e220008000800 */
[----:B------:R-:W-:Y:S01]  /*0ff0*/  IMAD.IADD R25, R12, 0x1, R15 ;  /* 0x000000010c197824 */ /* 0x000fe200078e020f */
[----:B------:R-:W-:Y:S01]  /*1000*/  IADD3 R24, PT, PT, R11, R22, RZ ;  /* 0x000000160b187210 */ /* 0x000fe20007ffe0ff */
        /* <DEDUP_REMOVED lines=20> */
.L_x_89:
[----:B------:R-:W-:Y:S02]  /*1150*/  IMAD.IADD R22, R22, 0x1, -R26 ;  /* 0x0000000116167824 */ /* 0x000fe400078e0a1a */
[----:B------:R-:W-:-:S03]  /*1160*/  VIADD R15, R15, 0x1 ;  /* 0x000000010f0f7836 */ /* 0x000fc60000000000 */
[----:B------:R-:W-:-:S04]  /*1170*/  IADD3 R25, PT, PT, R22, 0x20, RZ ;  /* 0x0000002016197810 */ /* 0x000fc80007ffe0ff */
[----:B------:R-:W-:-:S13]  /*1180*/  ISETP.GE.AND P1, PT, R25, R26, PT ;  /* 0x0000001a1900720c */ /* 0x000fda0003f26270 */
[----:B------:R-:W-:Y:S05]  /*1190*/  @P1 BRA `(.L_x_89) ;  /* 0xfffffffc00ec1947 */ /* 0x000fea000383ffff */
[----:B------:R-:W-:Y:S05]  /*11a0*/  BSYNC.RECONVERGENT B3 ;  /* 0x0000000000037941 */ /* 0x000fea0003800200 */
.L_x_88:
[----:B------:R-:W-:Y:S05]  /*11b0*/  BSYNC.RECONVERGENT B2 ;  /* 0x0000000000027941 */ /* 0x000fea0003800200 */
.L_x_87:
        /* <DEDUP_REMOVED lines=10> */
.L_x_86:
[----:B------:R-:W-:Y:S05]  /*1260*/  BSYNC.RECONVERGENT B1 ;  /* 0x0000000000017941 */ /* 0x000fea0003800200 */
.L_x_85:
[----:B------:R-:W-:-:S05]  /*1270*/  SHF.R.U32.HI R2, RZ, 0x5, R19 ;  /* 0x00000005ff027819 */ /* 0x000fca0000011613 */
[--C-:B------:R-:W-:Y:S02]  /*1280*/  IMAD.IADD R0, R0, 0x1, R2.reuse ;  /* 0x0000000100007824 */ /* 0x100fe400078e0202 */
[----:B------:R-:W-:-:S03]  /*1290*/  IMAD.IADD R9, R9, 0x1, R2 ;  /* 0x0000000109097824 */ /* 0x000fc600078e0202 */
[----:B------:R-:W-:-:S13]  /*12a0*/  ISETP.GE.AND P0, PT, R0, R7, PT ;  /* 0x000000070000720c */ /* 0x000fda0003f06270 */
[----:B------:R-:W-:Y:S05]  /*12b0*/  @!P0 BRA `(.L_x_91) ;  /* 0xfffffff8003c8947 */ /* 0x000fea000383ffff */
.L_x_81:
[----:B------:R-:W-:Y:S05]  /*12c0*/  BSYNC.RECONVERGENT B0 ;  /* 0x0000000000007941 */ /* 0x000fea0003800200 */
.L_x_80:
        /* <DEDUP_REMOVED lines=26> */
.L_x_92:
        /* <DEDUP_REMOVED lines=18> */
.L_x_94:
        /* <DEDUP_REMOVED lines=119> */
.L_x_93:
        /* <DEDUP_REMOVED lines=8> */
.L_x_95:
        /* <DEDUP_REMOVED lines=16> */
.L_x_825:


//--------------------- .text._ZN2at6native51_GLOBAL__N__11011a27_18_DepthwiseConv3d_cu_35e0c7b544conv_depthwise3d_cuda_backward_weight_kernelIffLin1ELin1EEEvNS_27GenericPackedTensorAccessorIKT_Lm5ENS_16DefaultPtrTraitsEiEES7_NS3_IS4_Lm5ES6_iEEiiiiiiiii --------------------------
	.section	.text._ZN2at6native51_GLOBAL__N__11011a27_18_DepthwiseConv3d_cu_35e0c7b544conv_depthwise3d_cuda_backward_weight_kernelIffLin1ELin1EEEvNS_27GenericPackedTensorAccessorIKT_Lm5ENS_16DefaultPtrTraitsEiEES7_NS3_IS4_Lm5ES6_iEEiiiiiiiii,"ax",@progbits
	.align	128
.text._ZN2at6native51_GLOBAL__N__11011a27_18_DepthwiseConv3d_cu_35e0c7b544conv_depthwise3d_cuda_backward_weight_kernelIffLin1ELin1EEEvNS_27GenericPackedTensorAccessorIKT_Lm5ENS_16DefaultPtrTraitsEiEES7_NS3_IS4_Lm5ES6_iEEiiiiiiiii:
        .type           _ZN2at6native51_GLOBAL__N__11011a27_18_DepthwiseConv3d_cu_35e0c7b544conv_depthwise3d_cuda_backward_weight_kernelIffLin1ELin1EEEvNS_27GenericPackedTensorAccessorIKT_Lm5ENS_16DefaultPtrTraitsEiEES7_NS3_IS4_Lm5ES6_iEEiiiiiiiii,@function
        .size           _ZN2at6native51_GLOBAL__N__11011a27_18_DepthwiseConv3d_cu_35e0c7b544conv_depthwise3d_cuda_backward_weight_kernelIffLin1ELin1EEEvNS_27GenericPackedTensorAccessorIKT_Lm5ENS_16DefaultPtrTraitsEiEES7_NS3_IS4_Lm5ES6_iEEiiiiiiiii,(.L_x_826 - _ZN2at6native51_GLOBAL__N__11011a27_18_DepthwiseConv3d_cu_35e0c7b544conv_depthwise3d_cuda_backward_weight_kernelIffLin1ELin1EEEvNS_27GenericPackedTensorAccessorIKT_Lm5ENS_16DefaultPtrTraitsEiEES7_NS3_IS4_Lm5ES6_iEEiiiiiiiii)
        .other          _ZN2at6native51_GLOBAL__N__11011a27_18_DepthwiseConv3d_cu_35e0c7b544conv_depthwise3d_cuda_backward_weight_kernelIffLin1ELin1EEEvNS_27GenericPackedTensorAccessorIKT_Lm5ENS_16DefaultPtrTraitsEiEES7_NS3_IS4_Lm5ES6_iEEiiiiiiiii,@"STO_CUDA_ENTRY STV_DEFAULT"
_ZN2at6native51_GLOBAL__N__11011a27_18_DepthwiseConv3d_cu_35e0c7b544conv_depthwise3d_cuda_backward_weight_kernelIffLin1ELin1EEEvNS_27GenericPackedTensorAccessorIKT_Lm5ENS_16DefaultPtrTraitsEiEES7_NS3_IS4_Lm5ES6_iEEiiiiiiiii:
        /* <DEDUP_REMOVED lines=24> */
[----:B-1----:R-:W-:Y:S01]  /*0180*/  IMAD.MOV.U32 R4, RZ, RZ, RZ ;  /* 0x000000ffff047224 */ /* 0x002fe200078e00ff */
[----:B---3--:R-:W-:-:S11]  /*0190*/  IADD3 R0, PT, PT, RZ, -R5, RZ ;  /* 0x80000005ff007210 */ /* 0x008fd60007ffe0ff */
        /* <DEDUP_REMOVED lines=18> */
[----:B------:R-:W-:Y:S01]  /*02c0*/  @P0 IADD3 R0, PT, PT, R0, -R13, RZ ;  /* 0x8000000d00000210 */ /* 0x000fe20007ffe0ff */
[----:B------:R-:W-:-:S03]  /*02d0*/  @P0 VIADD R3, R3, 0x1 ;  /* 0x0000000103030836 */ /* 0x000fc60000000000 */
        /* <DEDUP_REMOVED lines=8> */
[----:B------:R-:W-:Y:S01]  /*0360*/  @P0 IADD3 R5, PT, PT, R5, -R12, RZ ;  /* 0x8000000c05050210 */ /* 0x000fe20007ffe0ff */
        /* <DEDUP_REMOVED lines=11> */
[----:B------:R-:W-:Y:S03]  /*0420*/  BSSY.RECONVERGENT B0, `(.L_x_96) ;  /* 0x00000eb000007945 */ /* 0x000fe60003800200 */
        /* <DEDUP_REMOVED lines=11> */
[----:B------:R-:W-:-:S04]  /*04e0*/  IMAD.HI.U32 R4, R5, R15, R4 ;  /* 0x0000000f05047227 */ /* 0x000fc800078e0004 */
[----:B------:R-:W-:Y:S02]  /*04f0*/  IMAD.MOV R15, RZ, RZ, -R2 ;  /* 0x000000ffff0f7224 */ /* 0x000fe400078e0a02 */
[----:B------:R-:W-:Y:S02]  /*0500*/  IMAD.HI.U32 R8, R4, R20, RZ ;  /* 0x0000001404087227 */ /* 0x000fe400078e00ff */
[----:B------:R-:W0:Y:S02]  /*0510*/  LDC.64 R4, c[0x0][0x408] ;  /* 0x00010200ff047b82 */ /* 0x000e240000000a00 */
[----:B------:R-:W-:Y:S01]  /*0520*/  IMAD R10, R10, R15, UR4 ;  /* 0x000000040a0a7e24 */ /* 0x000fe2000f8e020f */
[----:B------:R-:W-:Y:S01]  /*0530*/  IADD3 R14, PT, PT, -R8, RZ, RZ ;  /* 0x000000ff080e7210 */ /* 0x000fe20007ffe1ff */
[----:B------:R-:W1:Y:S04]  /*0540*/  LDCU UR4, c[0x0][0x3b8] ;  /* 0x00007700ff0477ac */ /* 0x000e680008000800 */
[----:B------:R-:W-:-:S02]  /*0550*/  IMAD R20, R9, R14, R20 ;  /* 0x0000000e09147224 */ /* 0x000fc400078e0214 */
[----:B------:R-:W-:-:S03]  /*0560*/  IMAD.MOV R14, RZ, RZ, -R3 ;  /* 0x000000ffff0e7224 */ /* 0x000fc600078e0a03 */
[----:B------:R-:W-:Y:S01]  /*0570*/  ISETP.GT.U32.AND P2, PT, R9, R20, PT ;  /* 0x000000140900720c */ /* 0x000fe20003f44070 */
[----:B------:R-:W-:Y:S02]  /*0580*/  IMAD R13, R13, R14, R2 ;  /* 0x0000000e0d0d7224 */ /* 0x000fe400078e0202 */
[----:B------:R-:W-:Y:S02]  /*0590*/  IMAD R14, R12, R16, R3 ;  /* 0x000000100c0e7224 */ /* 0x000fe400078e0203 */
[----:B------:R-:W4:Y:S02]  /*05a0*/  LDC.64 R16, c[0x0][0x3e0] ;  /* 0x0000f800ff107b82 */ /* 0x000f240000000a00 */
[----:B---3--:R-:W-:Y:S02]  /*05b0*/  IMAD R2, R14, R19, RZ ;  /* 0x000000130e027224 */ /* 0x008fe400078e02ff */
[----:B0-----:R-:W-:-:S04]  /*05c0*/  IMAD R5, R10, R5, RZ ;  /* 0x000000050a057224 */ /* 0x001fc800078e02ff */
[----:B------:R-:W-:Y:S01]  /*05d0*/  @!P2 IMAD.IADD R20, R20, 0x1, -R9 ;  /* 0x000000011414a824 */ /* 0x000fe200078e0a09 */
[----:B------:R-:W0:Y:S01]  /*05e0*/  LDC R19, c[0x0][0x360] ;  /* 0x0000d800ff137b82 */ /* 0x000e220000000800 */
[----:B------:R-:W-:Y:S01]  /*05f0*/  IMAD R3, R13, R4, RZ ;  /* 0x000000040d037224 */ /* 0x000fe200078e02ff */
[--C-:B------:R-:W-:Y:S01]  /*0600*/  SHF.R.S32.HI R4, RZ, 0x1f, R5.reuse ;  /* 0x0000001fff047819 */ /* 0x100fe20000011405 */
[----:B------:R-:W-:Y:S01]  /*0610*/  @!P2 VIADD R8, R8, 0x1 ;  /* 0x000000010808a836 */ /* 0x000fe20000000000 */
[----:B------:R-:W-:Y:S02]  /*0620*/  ISETP.GE.U32.AND P1, PT, R20, R9, PT ;  /* 0x000000091400720c */ /* 0x000fe40003f26070 */
[----:B------:R-:W-:Y:S02]  /*0630*/  IADD3 R12, P0, P3, R2, R3, R5 ;  /* 0x00000003020c7210 */ /* 0x000fe40007b1e005 */
[----:B------:R-:W-:Y:S02]  /*0640*/  SHF.R.S32.HI R3, RZ, 0x1f, R3 ;  /* 0x0000001fff037819 */ /* 0x000fe40000011403 */
[----:B------:R-:W-:-:S02]  /*0650*/  SHF.R.S32.HI R2, RZ, 0x1f, R2 ;  /* 0x0000001fff027819 */ /* 0x000fc40000011402 */
[----:B------:R-:W-:Y:S02]  /*0660*/  LOP3.LUT R5, R0, R7, RZ, 0x3c, !PT ;  /* 0x0000000700057212 */ /* 0x000fe400078e3cff */
[----:B------:R-:W-:Y:S02]  /*0670*/  IADD3.X R4, PT, PT, R2, R3, R4, P0, P3 ;  /* 0x0000000302047210 */ /* 0x000fe400007e6404 */
[----:B------:R-:W-:Y:S01]  /*0680*/  ISETP.GE.AND P0, PT, R5, RZ, PT ;  /* 0x000000ff0500720c */ /* 0x000fe20003f06270 */
[C---:B-1----:R-:W-:Y:S01]  /*0690*/  IMAD R5, R7.reuse, UR4, RZ ;  /* 0x0000000407057c24 */ /* 0x042fe2000f8e02ff */
[----:B------:R-:W-:Y:S02]  /*06a0*/  @P1 IADD3 R8, PT, PT, R8, 0x1, RZ ;  /* 0x0000000108081810 */ /* 0x000fe40007ffe0ff */
[----:B------:R-:W-:Y:S02]  /*06b0*/  ISETP.NE.AND P2, PT, R7, RZ, PT ;  /* 0x000000ff0700720c */ /* 0x000fe40003f45270 */
[----:B------:R-:W-:-:S02]  /*06c0*/  ISETP.GE.AND P1, PT, R0, R5, PT ;  /* 0x000000050000720c */ /* 0x000fc40003f26270 */
[----:B------:R-:W-:-:S04]  /*06d0*/  IADD3 R2, P3, PT, R11, R12, RZ ;  /* 0x0000000c0b027210 */ /* 0x000fc80007f7e0ff */
[----:B------:R-:W-:Y:S01]  /*06e0*/  LEA.HI.X.SX32 R11, R11, R4, 0x1, P3 ;  /* 0x000000040b0b7211 */ /* 0x000fe200018f0eff */
[----:B------:R-:W-:Y:S01]  /*06f0*/  IMAD.MOV.U32 R4, RZ, RZ, R8 ;  /* 0x000000ffff047224 */ /* 0x000fe200078e0008 */
[C---:B----4-:R-:W-:Y:S01]  /*0700*/  LEA R16, P3, R2.reuse, R16, 0x2 ;  /* 0x0000001002107211 */ /* 0x050fe200078610ff */
[----:B------:R-:W-:Y:S02]  /*0710*/  IMAD.MOV.U32 R8, RZ, RZ, RZ ;  /* 0x000000ffff087224 */ /* 0x000fe400078e00ff */
[----:B------:R-:W-:Y:S01]  /*0720*/  @!P0 IMAD.MOV R4, RZ, RZ, -R4 ;  /* 0x000000ffff048224 */ /* 0x000fe200078e0a04 */
[----:B------:R-:W-:Y:S02]  /*0730*/  LEA.HI.X R17, R2, R17, R11, 0x2, P3 ;  /* 0x0000001102117211 */ /* 0x000fe400018f140b */
[----:B------:R-:W-:Y:S01]  /*0740*/  @!P2 LOP3.LUT R4, RZ, R7, RZ, 0x33, !PT ;  /* 0x00000007ff04a212 */ /* 0x000fe200078e33ff */
[----:B--2---:R-:W-:Y:S06]  /*0750*/  @P1 BRA `(.L_x_97) ;  /* 0x0000000800dc1947 */ /* 0x004fec0003800000 */
[----:B------:R-:W1:Y:S01]  /*0760*/  LDC R8, c[0x0][0x3bc] ;  /* 0x0000ef00ff087b82 */ /* 0x000e620000000800 */
[----:B------:R-:W2:Y:S01]  /*0770*/  LDCU UR5, c[0x0][0x3a0] ;  /* 0x00007400ff0577ac */ /* 0x000ea20008000800 */
[----:B------:R-:W3:Y:S06]  /*0780*/  LDCU UR7, c[0x0][0x430] ;  /* 0x00008600ff0777ac */ /* 0x000eec0008000800 */
[----:B------:R-:W4:Y:S01]  /*0790*/  LDC R21, c[0x0][0x38c] ;  /* 0x0000e300ff157b82 */ /* 0x000f220000000800 */
[----:B------:R-:W5:Y:S01]  /*07a0*/  LDCU UR4, c[0x0][0x428] ;  /* 0x00008500ff0477ac */ /* 0x000f620008000800 */
[----:B------:R-:W0:Y:S01]  /*07b0*/  LDCU UR8, c[0x0][0x42c] ;  /* 0x00008580ff0877ac */ /* 0x000e220008000800 */
[----:B------:R-:W0:Y:S01]  /*07c0*/  LDCU UR6, c[0x0][0x3d0] ;  /* 0x00007a00ff0677ac */ /* 0x000e220008000800 */
[----:B-1----:R-:W-:-:S04]  /*07d0*/  IABS R11, R8 ;  /* 0x00000008000b7213 */ /* 0x002fc80000000000 */
[----:B------:R-:W1:Y:S08]  /*07e0*/  I2F.RP R9, R11 ;  /* 0x0000000b00097306 */ /* 0x000e700000209400 */
[----:B-1----:R-:W1:Y:S02]  /*07f0*/  MUFU.RCP R9, R9 ;  /* 0x0000000900097308 */ /* 0x002e640000001000 */
[----:B-1----:R-:W-:-:S06]  /*0800*/  VIADD R2, R9, 0xffffffe ;  /* 0x0ffffffe09027836 */ /* 0x002fcc0000000000 */
[----:B------:R1:W2:Y:S02]  /*0810*/  F2I.FTZ.U32.TRUNC.NTZ R3, R2 ;  /* 0x0000000200037305 */ /* 0x0002a4000021f000 */
[----:B-1----:R-:W-:Y:S02]  /*0820*/  HFMA2 R2, -RZ, RZ, 0, 0 ;  /* 0x00000000ff027431 */ /* 0x002fe400000001ff */
[----:B--2---:R-:W-:-:S04]  /*0830*/  IMAD.MOV R12, RZ, RZ, -R3 ;  /* 0x000000ffff0c7224 */ /* 0x004fc800078e0a03 */
[----:B------:R-:W-:Y:S01]  /*0840*/  IMAD R15, R12, R11, RZ ;  /* 0x0000000b0c0f7224 */ /* 0x000fe200078e02ff */
[----:B----4-:R-:W-:-:S03]  /*0850*/  IABS R12, R21 ;  /* 0x00000015000c7213 */ /* 0x010fc60000000000 */
        /* <DEDUP_REMOVED lines=10> */
[----:B------:R-:W-:Y:S02]  /*0900*/  LOP3.LUT R2, R21, R8, RZ, 0x3c, !PT ;  /* 0x0000000815027212 */ /* 0x000fe400078e3cff */
[----:B------:R-:W5:Y:S02]  /*0910*/  LDC R21, c[0x0][0x41c] ;  /* 0x00010700ff157b82 */ /* 0x000f640000000800 */
[----:B------:R-:W-:-:S07]  /*0920*/  ISETP.GE.AND P2, PT, R2, RZ, PT ;  /* 0x000000ff0200720c */ /* 0x000fce0003f46270 */
[----:B------:R-:W-:-:S06]  /*0930*/  @P0 VIADD R9, R9, 0x1 ;  /* 0x0000000109090836 */ /* 0x000fcc0000000000 */
[----:B------:R-:W-:Y:S01]  /*0940*/  @!P2 IMAD.MOV R9, RZ, RZ, -R9 ;  /* 0x000000ffff09a224 */ /* 0x000fe200078e0a09 */
[----:B------:R-:W-:-:S04]  /*0950*/  @!P1 LOP3.LUT R9, RZ, R8, RZ, 0x33, !PT ;  /* 0x00000008ff099212 */ /* 0x000fc800078e33ff */
[-C--:B------:R-:W-:Y:S02]  /*0960*/  IABS R8, R9.reuse ;  /* 0x0000000900087213 */ /* 0x080fe40000000000 */
[----:B------:R-:W-:Y:S02]  /*0970*/  IABS R20, R9 ;  /* 0x0000000900147213 */ /* 0x000fe40000000000 */
[----:B------:R-:W1:Y:S01]  /*0980*/  I2F.RP R11, R8 ;  /* 0x00000008000b7306 */ /* 0x000e620000209400 */
[----:B-----5:R-:W-:-:S07]  /*0990*/  IMAD R14, R14, UR4, -R21 ;  /* 0x000000040e0e7c24 */ /* 0x020fce000f8e0a15 */
[----:B-1----:R-:W1:Y:S02]  /*09a0*/  MUFU.RCP R11, R11 ;  /* 0x0000000b000b7308 */ /* 0x002e640000001000 */
[----:B-1----:R-:W-:-:S06]  /*09b0*/  IADD3 R2, PT, PT, R11, 0xffffffe, RZ ;  /* 0x0ffffffe0b027810 */ /* 0x002fcc0007ffe0ff */
[----:B------:R1:W2:Y:S02]  /*09c0*/  F2I.FTZ.U32.TRUNC.NTZ R3, R2 ;  /* 0x0000000200037305 */ /* 0x0002a4000021f000 */
[----:B-1----:R-:W-:Y:S02]  /*09d0*/  IMAD.MOV.U32 R2, RZ, RZ, RZ ;  /* 0x000000ffff027224 */ /* 0x002fe400078e00ff */
[----:B--2---:R-:W-:-:S04]  /*09e0*/  IMAD.MOV R15, RZ, RZ, -R3 ;  /* 0x000000ffff0f7224 */ /* 0x004fc800078e0a03 */
[----:B------:R-:W-:-:S04]  /*09f0*/  IMAD R15, R15, R8, RZ ;  /* 0x000000080f0f7224 */ /* 0x000fc800078e02ff */
[----:B------:R-:W-:-:S04]  /*0a00*/  IMAD.HI.U32 R3, R3, R15, R2 ;  /* 0x0000000f03037227 */ /* 0x000fc800078e0002 */
[----:B------:R-:W-:Y:S02]  /*0a10*/  IMAD.MOV R15, RZ, RZ, -R20 ;  /* 0x000000ffff0f7224 */ /* 0x000fe400078e0a14 */
[----:B------:R-:W-:-:S04]  /*0a20*/  IMAD.HI.U32 R11, R3, R12, RZ ;  /* 0x0000000c030b7227 */ /* 0x000fc800078e00ff */
[----:B------:R-:W-:-:S05]  /*0a30*/  IMAD R3, R11, R15, R12 ;  /* 0x0000000f0b037224 */ /* 0x000fca00078e020c */
[----:B------:R-:W-:-:S13]  /*0a40*/  ISETP.GT.U32.AND P1, PT, R8, R3, PT ;  /* 0x000000030800720c */ /* 0x000fda0003f24070 */
[----:B------:R-:W-:Y:S02]  /*0a50*/  @!P1 IMAD.IADD R3, R3, 0x1, -R8 ;  /* 0x0000000103039824 */ /* 0x000fe400078e0a08 */
[----:B------:R-:W-:Y:S01]  /*0a60*/  @!P1 VIADD R11, R11, 0x1 ;  /* 0x000000010b0b9836 */ /* 0x000fe20000000000 */
[----:B------:R-:W-:Y:S02]  /*0a70*/  ISETP.NE.AND P1, PT, R9, RZ, PT ;  /* 0x000000ff0900720c */ /* 0x000fe40003f25270 */
[----:B------:R-:W-:Y:S02]  /*0a80*/  ISETP.GE.U32.AND P0, PT, R3, R8, PT ;  /* 0x000000080300720c */ /* 0x000fe40003f06070 */
[----:B------:R-:W3:Y:S01]  /*0a90*/  LDC.64 R2, c[0x0][0x420] ;  /* 0x00010800ff027b82 */ /* 0x000ee20000000a00 */
[----:B------:R-:W-:-:S04]  /*0aa0*/  LOP3.LUT R8, R6, R9, RZ, 0x3c, !PT ;  /* 0x0000000906087212 */ /* 0x000fc800078e3cff */
[----:B------:R-:W-:Y:S01]  /*0ab0*/  ISETP.GE.AND P2, PT, R8, RZ, PT ;  /* 0x000000ff0800720c */ /* 0x000fe20003f46270 */
[----:B------:R-:W-:-:S04]  /*0ac0*/  IMAD.MOV R8, RZ, RZ, -R4 ;  /* 0x000000ffff087224 */ /* 0x000fc800078e0a04 */
[----:B------:R-:W-:Y:S01]  /*0ad0*/  IMAD R7, R7, R8, R0 ;  /* 0x0000000807077224 */ /* 0x000fe200078e0200 */
[----:B------:R-:W-:Y:S01]  /*0ae0*/  @P0 IADD3 R11, PT, PT, R11, 0x1, RZ ;  /* 0x000000010b0b0810 */ /* 0x000fe20007ffe0ff */
[----:B------:R-:W-:-:S04]  /*0af0*/  IMAD.MOV.U32 R8, RZ, RZ, RZ ;  /* 0x000000ffff087224 */ /* 0x000fc800078e00ff */
[----:B------:R-:W-:Y:S02]  /*0b00*/  IMAD.MOV.U32 R15, RZ, RZ, R11 ;  /* 0x000000ffff0f7224 */ /* 0x000fe400078e000b */
[----:B------:R-:W-:Y:S01]  /*0b10*/  IMAD R11, R6, UR5, RZ ;  /* 0x00000005060b7c24 */ /* 0x000fe2000f8e02ff */
[----:B------:R-:W-:Y:S01]  /*0b20*/  LOP3.LUT R6, R18, 0x1f, RZ, 0xc0, !PT ;  /* 0x0000001f12067812 */ /* 0x000fe200078ec0ff */
[----:B------:R-:W-:Y:S01]  /*0b30*/  @!P2 IMAD.MOV R15, RZ, RZ, -R15 ;  /* 0x000000ffff0fa224 */ /* 0x000fe200078e0a0f */
[----:B------:R-:W-:Y:S02]  /*0b40*/  @!P1 LOP3.LUT R15, RZ, R9, RZ, 0x33, !PT ;  /* 0x00000009ff0f9212 */ /* 0x000fe400078e33ff */
[----:B------:R-:W-:Y:S01]  /*0b50*/  IADD3 R6, P0, PT, R6, R11, RZ ;  /* 0x0000000b06067210 */ /* 0x000fe20007f1e0ff */
[----:B---3--:R-:W-:Y:S02]  /*0b60*/  IMAD R9, R10, UR7, -R3 ;  /* 0x000000070a097c24 */ /* 0x008fe4000f8e0a03 */
[----:B0-----:R-:W-:Y:S01]  /*0b70*/  IMAD R10, R13, UR8, -R2 ;  /* 0x000000080d0a7c24 */ /* 0x001fe2000f8e0a02 */
[----:B------:R-:W-:Y:S01]  /*0b80*/  LEA.HI.X.SX32 R12, R11, RZ, 0x1, P0 ;  /* 0x000000ff0b0c7211 */ /* 0x000fe200000f0eff */
[----:B------:R-:W-:-:S08]  /*0b90*/  IMAD R11, R15, UR6, RZ ;  /* 0x000000060f0b7c24 */ /* 0x000fd0000f8e02ff */
.L_x_107:
[----:B------:R-:W0:Y:S01]  /*0ba0*/  LDC R2, c[0x0][0x390] ;  /* 0x0000e400ff027b82 */ /* 0x000e220000000800 */
[----:B------:R-:W-:Y:S01]  /*0bb0*/  BSSY.RECONVERGENT B1, `(.L_x_98) ;  /* 0x0000007000017945 */ /* 0x000fe20003800200 */
[----:B0-----:R-:W-:-:S13]  /*0bc0*/  ISETP.GE.AND P0, PT, R7, R2, PT ;  /* 0x000000020700720c */ /* 0x001fda0003f06270 */
[----:B------:R-:W-:Y:S05]  /*0bd0*/  @!P0 BRA `(.L_x_99) ;  /* 0x0000000000108947 */ /* 0x000fea0003800000 */
.L_x_100:
[----:B------:R-:W-:Y:S01]  /*0be0*/  IMAD.IADD R7, R7, 0x1, -R2 ;  /* 0x0000000107077824 */ /* 0x000fe200078e0a02 */
[----:B------:R-:W-:-:S04]  /*0bf0*/  IADD3 R4, PT, PT, R4, 0x1, RZ ;  /* 0x0000000104047810 */ /* 0x000fc80007ffe0ff */
[----:B------:R-:W-:-:S13]  /*0c00*/  ISETP.GE.AND P0, PT, R7, R2, PT ;  /* 0x000000020700720c */ /* 0x000fda0003f06270 */
[----:B------:R-:W-:Y:S05]  /*0c10*/  @P0 BRA `(.L_x_100) ;  /* 0xfffffffc00f00947 */ /* 0x000fea000383ffff */
.L_x_99:
[----:B------:R-:W-:Y:S05]  /*0c20*/  BSYNC.RECONVERGENT B1 ;  /* 0x0000000000017941 */ /* 0x000fea0003800200 */
.L_x_98:
        /* <DEDUP_REMOVED lines=24> */
[----:B------:R-:W-:Y:S01]  /*0db0*/  @!P1 IMAD.IADD R2, R2, 0x1, -R13 ;  /* 0x0000000102029824 */ /* 0x000fe200078e0a0d */
[----:B------:R-:W-:Y:S02]  /*0dc0*/  @!P1 IADD3 R3, PT, PT, R3, 0x1, RZ ;  /* 0x0000000103039810 */ /* 0x000fe40007ffe0ff */
        /* <DEDUP_REMOVED lines=15> */
[----:B------:R-:W-:Y:S01]  /*0ec0*/  SHF.R.S32.HI R23, RZ, 0x1f, R11 ;  /* 0x0000001fff177819 */ /* 0x000fe2000001140b */
        /* <DEDUP_REMOVED lines=8> */
[----:B---3--:R-:W-:-:S03]  /*0f50*/  IMAD R2, R4, UR5, RZ ;  /* 0x0000000504027c24 */ /* 0x008fc6000f8e02ff */
[----:B------:R-:W-:Y:S02]  /*0f60*/  IADD3.X R3, PT, PT, R3, R12, R21, P0, P1 ;  /* 0x0000000c03037210 */ /* 0x000fe400007e2415 */
[----:B------:R-:W-:Y:S02]  /*0f70*/  SHF.R.S32.HI R21, RZ, 0x1f, R20 ;  /* 0x0000001fff157819 */ /* 0x000fe40000011414 */
[----:B------:R-:W-:Y:S02]  /*0f80*/  IADD3 R20, P0, P1, R20, R2, R11 ;  /* 0x0000000214147210 */ /* 0x000fe4000791e00b */
[C---:B----4-:R-:W-:Y:S02]  /*0f90*/  LEA R15, P2, R24.reuse, UR8, 0x2 ;  /* 0x00000008180f7c11 */ /* 0x050fe4000f8410ff */
[----:B------:R-:W-:Y:S02]  /*0fa0*/  SHF.R.S32.HI R2, RZ, 0x1f, R2 ;  /* 0x0000001fff027819 */ /* 0x000fe40000011402 */
[----:B------:R-:W-:-:S02]  /*0fb0*/  LEA.HI.X R24, R24, UR9, R3, 0x2, P2 ;  /* 0x0000000918187c11 */ /* 0x000fc400090f1403 */
[----:B------:R-:W-:-:S07]  /*0fc0*/  IADD3.X R21, PT, PT, R21, R2, R23, P0, P1 ;  /* 0x0000000215157210 */ /* 0x000fce00007e2417 */
.L_x_106:
[----:B------:R-:W0:Y:S01]  /*0fd0*/  LDCU UR4, c[0x0][0x418] ;  /* 0x00008300ff0477ac */ /* 0x000e220008000800 */
[----:B------:R-:W1:Y:S01]  /*0fe0*/  LDCU UR5, c[0x0][0x414] ;  /* 0x00008280ff0577ac */ /* 0x000e620008000800 */
[----:B------:R-:W2:Y:S01]  /*0ff0*/  LDCU UR6, c[0x0][0x3c8] ;  /* 0x00007900ff0677ac */ /* 0x000ea20008000800 */
[----:B------:R-:W3:Y:S01]  /*1000*/  LDCU UR7, c[0x0][0x3c4] ;  /* 0x00007880ff0777ac */ /* 0x000ee20008000800 */
[----:B0-----:R-:W-:Y:S02]  /*1010*/  IMAD R23, R22, UR4, R9 ;  /* 0x0000000416177c24 */ /* 0x001fe4000f8e0209 */
[----:B-1----:R-:W-:-:S03]  /*1020*/  IMAD R26, R13, UR5, R10 ;  /* 0x000000050d1a7c24 */ /* 0x002fc6000f8e020a */
[C---:B--2---:R-:W-:Y:S02]  /*1030*/  ISETP.GE.AND P0, PT, R23.reuse, UR6, PT ;  /* 0x0000000617007c0c */ /* 0x044fe4000bf06270 */
[C---:B---3--:R-:W-:Y:S02]  /*1040*/  ISETP.GE.AND P1, PT, R26.reuse, UR7, PT ;  /* 0x000000071a007c0c */ /* 0x048fe4000bf26270 */
[----:B------:R-:W-:Y:S02]  /*1050*/  ISETP.GT.AND P0, PT, R23, -0x1, !P0 ;  /* 0xffffffff1700780c */ /* 0x000fe40004704270 */
[C---:B------:R-:W-:Y:S01]  /*1060*/  ISETP.GT.AND P1, PT, R26.reuse, -0x1, !P1 ;  /* 0xffffffff1a00780c */ /* 0x040fe20004f24270 */
[----:B------:R-:W-:-:S03]  /*1070*/  IMAD R26, R26, UR6, R23 ;  /* 0x000000061a1a7c24 */ /* 0x000fc6000f8e0217 */
[----:B------:R-:W-:-:S13]  /*1080*/  PLOP3.LUT P0, PT, P0, P1, PT, 0x80, 0x8 ;  /* 0x000000000008781c */ /* 0x000fda0000703070 */
[----:B------:R-:W0:Y:S01]  /*1090*/  @P0 LDC.64 R2, c[0x0][0x3b0] ;  /* 0x0000ec00ff020b82 */ /* 0x000e220000000a00 */
[----:B------:R-:W-:-:S04]  /*10a0*/  @P0 IADD3 R23, P1, PT, R26, R20, RZ ;  /* 0x000000141a170210 */ /* 0x000fc80007f3e0ff */
[----:B------:R-:W-:Y:S02]  /*10b0*/  @P0 LEA.HI.X.SX32 R26, R26, R21, 0x1, P1 ;  /* 0x000000151a1a0211 */ /* 0x000fe400008f0eff */
[----:B0-----:R-:W-:-:S04]  /*10c0*/  @P0 LEA R2, P1, R23, R2, 0x2 ;  /* 0x0000000217020211 */ /* 0x001fc800078210ff */
[----:B------:R-:W-:Y:S01]  /*10d0*/  @P0 LEA.HI.X R3, R23, R3, R26, 0x2, P1 ;  /* 0x0000000317030211 */ /* 0x000fe200008f141a */
[----:B------:R-:W-:Y:S01]  /*10e0*/  IMAD.MOV.U32 R23, RZ, RZ, RZ ;  /* 0x000000ffff177224 */ /* 0x000fe200078e00ff */
[----:B------:R-:W0:Y:S05]  /*10f0*/  LDC R26, c[0x0][0x398] ;  /* 0x0000e600ff1a7b82 */ /* 0x000e2a0000000800 */
[----:B------:R1:W5:Y:S02]  /*1100*/  @P0 LDG.E R23, desc[UR36][R2.64] ;  /* 0x0000002402170981 */ /* 0x000364000c1e1900 */
[----:B-1----:R-:W-:Y:S01]  /*1110*/  MOV R2, R15 ;  /* 0x0000000f00027202 */ /* 0x002fe20000000f00 */
[----:B------:R-:W-:-:S05]  /*1120*/  IMAD.MOV.U32 R3, RZ, RZ, R24 ;  /* 0x000000ffff037224 */ /* 0x000fca00078e0018 */
[----:B------:R1:W5:Y:S01]  /*1130*/  LDG.E R27, desc[UR36][R2.64] ;  /* 0x00000024021b7981 */ /* 0x000362000c1e1900 */
[----:B------:R-:W-:Y:S01]  /*1140*/  VIADD R25, R22, 0x20 ;  /* 0x0000002016197836 */ /* 0x000fe20000000000 */
[----:B------:R-:W-:Y:S04]  /*1150*/  BSSY.RECONVERGENT B2, `(.L_x_103) ;  /* 0x000000a000027945 */ /* 0x000fe80003800200 */
[----:B0-----:R-:W-:-:S13]  /*1160*/  ISETP.GE.AND P0, PT, R25, R26, PT ;  /* 0x0000001a1900720c */ /* 0x001fda0003f06270 */
[----:B-1----:R-:W-:Y:S05]  /*1170*/  @!P0 BRA `(.L_x_104) ;  /* 0x00000000001c8947 */ /* 0x002fea0003800000 */
[----:B------:R-:W-:Y:S01]  /*1180*/  BSSY.RECONVERGENT B3, `(.L_x_104) ;  /* 0x0000006000037945 */ /* 0x000fe20003800200 */
.L_x_105:
[----:B------:R-:W-:Y:S02]  /*1190*/  IMAD.IADD R22, R22, 0x1, -R26 ;  /* 0x0000000116167824 */ /* 0x000fe400078e0a1a */
[----:B------:R-:W-:Y:S02]  /*11a0*/  VIADD R13, R13, 0x1 ;  /* 0x000000010d0d7836 */ /* 0x000fe40000000000 */
[----:B------:R-:W-:-:S05]  /*11b0*/  VIADD R25, R22, 0x20 ;  /* 0x0000002016197836 */ /* 0x000fca0000000000 */
[----:B------:R-:W-:-:S13]  /*11c0*/  ISETP.GE.AND P0, PT, R25, R26, PT ;  /* 0x0000001a1900720c */ /* 0x000fda0003f06270 */
[----:B------:R-:W-:Y:S05]  /*11d0*/  @P0 BRA `(.L_x_105) ;  /* 0xfffffffc00ec0947 */ /* 0x000fea000383ffff */
[----:B------:R-:W-:Y:S05]  /*11e0*/  BSYNC.RECONVERGENT B3 ;  /* 0x0000000000037941 */ /* 0x000fea0003800200 */
.L_x_104:
[----:B------:R-:W-:Y:S05]  /*11f0*/  BSYNC.RECONVERGENT B2 ;  /* 0x0000000000027941 */ /* 0x000fea0003800200 */
.L_x_103:
[----:B------:R-:W0:Y:S01]  /*1200*/  LDCU UR4, c[0x0][0x394] ;  /* 0x00007280ff0477ac */ /* 0x000e220008000800 */
[----:B------:R-:W-:Y:S01]  /*1210*/  IADD3 R15, P1, PT, R15, 0x80, RZ ;  /* 0x000000800f0f7810 */ /* 0x000fe20007f3e0ff */
[----:B-----5:R-:W-:Y:S01]  /*1220*/  FFMA.FTZ R8, R27, R23, R8 ;  /* 0x000000171b087223 */ /* 0x020fe20000010008 */
[----:B------:R-:W-:Y:S02]  /*1230*/  IMAD.MOV.U32 R22, RZ, RZ, R25 ;  /* 0x000000ffff167224 */ /* 0x000fe400078e0019 */
[----:B------:R-:W-:Y:S02]  /*1240*/  IADD3.X R24, PT, PT, RZ, R24, RZ, P1, !PT ;  /* 0x00000018ff187210 */ /* 0x000fe40000ffe4ff */
[----:B0-----:R-:W-:-:S13]  /*1250*/  ISETP.GE.AND P0, PT, R13, UR4, PT ;  /* 0x000000040d007c0c */ /* 0x001fda000bf06270 */
[----:B------:R-:W-:Y:S05]  /*1260*/  @!P0 BRA `(.L_x_106) ;  /* 0xfffffffc00588947 */ /* 0x000fea000383ffff */
.L_x_102:
[----:B------:R-:W-:Y:S05]  /*1270*/  BSYNC.RECONVERGENT B1 ;  /* 0x0000000000017941 */ /* 0x000fea0003800200 */
.L_x_101:
[----:B------:R-:W-:-:S05]  /*1280*/  SHF.R.U32.HI R2, RZ, 0x5, R19 ;  /* 0x00000005ff027819 */ /* 0x000fca0000011613 */
[--C-:B------:R-:W-:Y:S02]  /*1290*/  IMAD.IADD R0, R0, 0x1, R2.reuse ;  /* 0x0000000100007824 */ /* 0x100fe400078e0202 */
[----:B------:R-:W-:-:S03]  /*12a0*/  IMAD.IADD R7, R7, 0x1, R2 ;  /* 0x0000000107077824 */ /* 0x000fc600078e0202 */
[----:B------:R-:W-:-:S13]  /*12b0*/  ISETP.GE.AND P0, PT, R0, R5, PT ;  /* 0x000000050000720c */ /* 0x000fda0003f06270 */
[----:B------:R-:W-:Y:S05]  /*12c0*/  @!P0 BRA `(.L_x_107) ;  /* 0xfffffff800348947 */ /* 0x000fea000383ffff */
.L_x_97:
[----:B------:R-:W-:Y:S05]  /*12d0*/  BSYNC.RECONVERGENT B0 ;  /* 0x0000000000007941 */ /* 0x000fea0003800200 */
.L_x_96:
[----:B------:R-:W1:Y:S01]  /*12e0*/  S2UR UR5, SR_CgaCtaId ;  /* 0x00000000000579c3 */ /* 0x000e620000008800 */
[----:B0-----:R-:W-:Y:S01]  /*12f0*/  VIADD R0, R19, 0xffffffff ;  /* 0xffffffff13007836 */ /* 0x001fe20000000000 */
[----:B------:R-:W-:-:S04]  /*1300*/  UMOV UR4, 0x400 ;  /* 0x0000040000047882 */ /* 0x000fc80000000000 */
[----:B------:R-:W-:Y:S01]  /*1310*/  LOP3.LUT P0, RZ, R19, R0, RZ, 0xc0, !PT ;  /* 0x0000000013ff7212 */ /* 0x000fe2000780c0ff */
[----:B-1----:R-:W-:-:S06]  /*1320*/  ULEA UR4, UR5, UR4, 0x18 ;  /* 0x0000000405047291 */ /* 0x002fcc000f8ec0ff */
[----:B------:R-:W-:-:S05]  /*1330*/  LEA R3, R18, UR4, 0x2 ;  /* 0x0000000412037c11 */ /* 0x000fca000f8e10ff */
[----:B------:R0:W-:Y:S01]  /*1340*/  STS [R3], R8 ;  /* 0x0000000803007388 */ /* 0x0001e20000000800 */
        /* <DEDUP_REMOVED lines=18> */
.L_x_108:
[----:B------:R-:W-:-:S13]  /*1470*/  ISETP.GE.U32.AND P0, PT, R19, 0x2, PT ;  /* 0x000000021300780c */ /* 0x000fda0003f06070 */
[----:B------:R-:W-:Y:S05]  /*1480*/  @!P0 BRA `(.L_x_109) ;  /* 0x0000000400a08947 */ /* 0x000fea0003800000 */
[----:B------:R-:W1:Y:S01]  /*1490*/  S2UR UR5, SR_CgaCtaId ;  /* 0x00000000000579c3 */ /* 0x000e620000008800 */
[----:B0-----:R-:W-:Y:S01]  /*14a0*/  SHF.R.U32.HI R3, RZ, 0x1, R19 ;  /* 0x00000001ff037819 */ /* 0x001fe20000011613 */
[----:B------:R-:W-:-:S03]  /*14b0*/  UMOV UR4, 0x400 ;  /* 0x0000040000047882 */ /* 0x000fc60000000000 */
[----:B------:R-:W-:Y:S01]  /*14c0*/  ISETP.GE.U32.AND P0, PT, R18, R3, PT ;  /* 0x000000031200720c */ /* 0x000fe20003f06070 */
[----:B-1----:R-:W-:-:S06]  /*14d0*/  ULEA UR4, UR5, UR4, 0x18 ;  /* 0x0000000405047291 */ /* 0x002fcc000f8ec0ff */
[----:B------:R-:W-:Y:S01]  /*14e0*/  LEA R0, R18, UR4, 0x2 ;  /* 0x0000000412007c11 */ /* 0x000fe2000f8e10ff */
[----:B------:R-:W-:Y:S05]  /*14f0*/  WARPSYNC.ALL ;  /* 0x0000000000007948 */ /* 0x000fea0003800000 */
[----:B------:R-:W-:Y:S01]  /*1500*/  @!P0 IMAD R3, R3, 0x4, R0 ;  /* 0x0000000403038824 */ /* 0x000fe200078e0200 */
[----:B------:R-:W-:Y:S05]  /*1510*/  @!P0 LDS R2, [R0] ;  /* 0x0000000000028984 */ /* 0x000fea0000000800 */
[----:B------:R-:W0:Y:S02]  /*1520*/  @!P0 LDS R3, [R3] ;  /* 0x0000000003038984 */ /* 0x000e240000000800 */
[----:B0-----:R-:W-:-:S05]  /*1530*/  @!P0 FADD.FTZ R5, R3, R2 ;  /* 0x0000000203058221 */ /* 0x001fca0000010000 */
[----:B------:R1:W-:Y:S01]  /*1540*/  @!P0 STS [R0], R5 ;  /* 0x0000000500008388 */ /* 0x0003e20000000800 */
[----:B------:R-:W-:Y:S01]  /*1550*/  BAR.SYNC.DEFER_BLOCKING 0x0 ;  /* 0x0000000000007b1d */ /* 0x000fe20000010000 */
[----:B------:R-:W-:-:S13]  /*1560*/  ISETP.GE.U32.AND P0, PT, R19, 0x4, PT ;  /* 0x000000041300780c */ /* 0x000fda0003f06070 */
[----:B-1----:R-:W-:Y:S05]  /*1570*/  @!P0 BRA `(.L_x_109) ;  /* 0x0000000400648947 */ /* 0x002fea0003800000 */
[----:B------:R-:W-:-:S04]  /*1580*/  SHF.R.U32.HI R3, RZ, 0x2, R19 ;  /* 0x00000002ff037819 */ /* 0x000fc80000011613 */
[----:B------:R-:W-:-:S13]  /*1590*/  ISETP.GE.U32.AND P0, PT, R18, R3, PT ;  /* 0x000000031200720c */ /* 0x000fda0003f06070 */
[----:B------:R-:W-:Y:S01]  /*15a0*/  @!P0 LOP3.LUT R3, R19, 0x7fc, RZ, 0xc0, !PT ;  /* 0x000007fc13038812 */ /* 0x000fe200078ec0ff */
[----:B------:R-:W-:Y:S03]  /*15b0*/  @!P0 LDS R2, [R0] ;  /* 0x0000000000028984 */ /* 0x000fe60000000800 */
[----:B------:R-:W-:-:S06]  /*15c0*/  @!P0 IADD3 R3, PT, PT, R0, R3, RZ ;  /* 0x0000000300038210 */ /* 0x000fcc0007ffe0ff */
        /* <DEDUP_REMOVED lines=28> */
[----:B------:R-:W-:Y:S02]  /*1790*/  @!P0 IMAD R2, R3, 0x4, R0 ;  /* 0x0000000403028824 */ /* 0x000fe400078e0200 */
[----:B------:R-:W-:Y:S04]  /*17a0*/  @!P0 LDS R3, [R0] ;  /* 0x0000000000038984 */ /* 0x000fe80000000800 */
        /* <DEDUP_REMOVED lines=18> */
[----:B------:R-:W-:Y:S01]  /*18d0*/  @!P0 LEA R3, R3, R0, 0x2 ;  /* 0x0000000003038211 */ /* 0x000fe200078e10ff */
        /* <DEDUP_REMOVED lines=34> */
[----:B------:R-:W-:Y:S06]  /*1b00*/  BAR.SYNC.DEFER_BLOCKING 0x0 ;  /* 0x0000000000007b1d */ /* 0x000fec0000010000 */
.L_x_109:
[----:B------:R-:W-:-:S13]  /*1b10*/  ISETP.NE.AND P0, PT, R18, RZ, PT ;  /* 0x000000ff1200720c */ /* 0x000fda0003f05270 */
[----:B------:R-:W-:Y:S05]  /*1b20*/  @P0 EXIT ;  /* 0x000000000000094d */ /* 0x000fea0003800000 */
[----:B------:R-:W2:Y:S01]  /*1b30*/  S2UR UR5, SR_CgaCtaId ;  /* 0x00000000000579c3 */ /* 0x000ea20000008800 */
[----:B------:R-:W-:Y:S02]  /*1b40*/  UMOV UR4, 0x400 ;  /* 0x0000040000047882 */ /* 0x000fe40000000000 */
[----:B--2---:R-:W-:-:S09]  /*1b50*/  ULEA UR4, UR5, UR4, 0x18 ;  /* 0x0000000405047291 */ /* 0x004fd2000f8ec0ff */
[----:B01----:R-:W0:Y:S04]  /*1b60*/  LDS R3, [UR4] ;  /* 0x00000004ff037984 */ /* 0x003e280008000800 */
[----:B0-----:R-:W-:Y:S01]  /*1b70*/  STG.E desc[UR36][R16.64], R3 ;  /* 0x0000000310007986 */ /* 0x001fe2000c101924 */
[----:B------:R-:W-:Y:S05]  /*1b80*/  EXIT ;  /* 0x000000000000794d */ /* 0x000fea0003800000 */
.L_x_110:
        /* <DEDUP_REMOVED lines=15> */
.L_x_826:


//--------------------- .text._ZN2at6native51_GLOBAL__N__11011a27_18_DepthwiseConv3d_cu_35e0c7b544conv_depthwise3d_cuda_backward_weight_kernelIffLi2ELi2EEEvNS_27GenericPackedTensorAccessorIKT_Lm5ENS_16DefaultPtrTraitsEiEES7_NS3_IS4_Lm5ES6_iEEiiiiiiiii --------------------------
	.section	.text._ZN2at6native51_GLOBAL__N__11011a27_18_DepthwiseConv3d_cu_35e0c7b544conv_depthwise3d_cuda_backward_weight_kernelIffLi2ELi2EEEvNS_27GenericPackedTensorAccessorIKT_Lm5ENS_16DefaultPtrTraitsEiEES7_NS3_IS4_Lm5ES6_iEEiiiiiiiii,"ax",@progbits
	.align	128
.text._ZN2at6native51_GLOBAL__N__11011a27_18_DepthwiseConv3d_cu_35e0c7b544conv_depthwise3d_cuda_backward_weight_kernelIffLi2ELi2EEEvNS_27GenericPackedTensorAccessorIKT_Lm5ENS_16DefaultPtrTraitsEiEES7_NS3_IS4_Lm5ES6_iEEiiiiiiiii:
        .type           _ZN2at6native51_GLOBAL__N__11011a27_18_DepthwiseConv3d_cu_35e0c7b544conv_depthwise3d_cuda_backward_weight_kernelIffLi2ELi2EEEvNS_27GenericPackedTensorAccessorIKT_Lm5ENS_16DefaultPtrTraitsEiEES7_NS3_IS4_Lm5ES6_iEEiiiiiiiii,@function
        .size           _ZN2at6native51_GLOBAL__N__11011a27_18_DepthwiseConv3d_cu_35e0c7b544conv_depthwise3d_cuda_backward_weight_kernelIffLi2ELi2EEEvNS_27GenericPackedTensorAccessorIKT_Lm5ENS_16DefaultPtrTraitsEiEES7_NS3_IS4_Lm5ES6_iEEiiiiiiiii,(.L_x_827 - _ZN2at6native51_GLOBAL__N__11011a27_18_DepthwiseConv3d_cu_35e0c7b544conv_depthwise3d_cuda_backward_weight_kernelIffLi2ELi2EEEvNS_27GenericPackedTensorAccessorIKT_Lm5ENS_16DefaultPtrTraitsEiEES7_NS3_IS4_Lm5ES6_iEEiiiiiiiii)
        .other          _ZN2at6native51_GLOBAL__N__11011a27_18_DepthwiseConv3d_cu_35e0c7b544conv_depthwise3d_cuda_backward_weight_kernelIffLi2ELi2EEEvNS_27GenericPackedTensorAccessorIKT_Lm5ENS_16DefaultPtrTraitsEiEES7_NS3_IS4_Lm5ES6_iEEiiiiiiiii,@"STO_CUDA_ENTRY STV_DEFAULT"
_ZN2at6native51_GLOBAL__N__11011a27_18_DepthwiseConv3d_cu_35e0c7b544conv_depthwise3d_cuda_backward_weight_kernelIffLi2ELi2EEEvNS_27GenericPackedTensorAccessorIKT_Lm5ENS_16DefaultPtrTraitsEiEES7_NS3_IS4_Lm5ES6_iEEiiiiiiiii:
        /* <DEDUP_REMOVED lines=186> */
.L_x_122:
[----:B------:R-:W0:Y:S01]  /*0ba0*/  LDC R2, c[0x0][0x390] ;  /* 0x0000e400ff027b82 */ /* 0x000e220000000800 */
[----:B------:R-:W-:Y:S01]  /*0bb0*/  BSSY.RECONVERGENT B1, `(.L_x_113) ;  /* 0x0000007000017945 */ /* 0x000fe20003800200 */
[----:B0-----:R-:W-:-:S13]  /*0bc0*/  ISETP.GE.AND P0, PT, R7, R2, PT ;  /* 0x000000020700720c */ /* 0x001fda0003f06270 */
[----:B------:R-:W-:Y:S05]  /*0bd0*/  @!P0 BRA `(.L_x_114) ;  /* 0x0000000000108947 */ /* 0x000fea0003800000 */
.L_x_115:
[----:B------:R-:W-:Y:S01]  /*0be0*/  IMAD.IADD R7, R7, 0x1, -R2 ;  /* 0x0000000107077824 */ /* 0x000fe200078e0a02 */
[----:B------:R-:W-:-:S04]  /*0bf0*/  IADD3 R4, PT, PT, R4, 0x1, RZ ;  /* 0x0000000104047810 */ /* 0x000fc80007ffe0ff */
[----:B------:R-:W-:-:S13]  /*0c00*/  ISETP.GE.AND P0, PT, R7, R2, PT ;  /* 0x000000020700720c */ /* 0x000fda0003f06270 */
[----:B------:R-:W-:Y:S05]  /*0c10*/  @P0 BRA `(.L_x_115) ;  /* 0xfffffffc00f00947 */ /* 0x000fea000383ffff */
.L_x_114:
[----:B------:R-:W-:Y:S05]  /*0c20*/  BSYNC.RECONVERGENT B1 ;  /* 0x0000000000017941 */ /* 0x000fea0003800200 */
.L_x_113:
        /* <DEDUP_REMOVED lines=58> */
.L_x_121:
[----:B------:R-:W0:Y:S01]  /*0fd0*/  LDCU UR4, c[0x0][0x3c8] ;  /* 0x00007900ff0477ac */ /* 0x000e220008000800 */
[----:B------:R-:W-:Y:S01]  /*0fe0*/  IMAD R23, R22, 0x2, R9 ;  /* 0x0000000216177824 */ /* 0x000fe200078e0209 */
[----:B------:R-:W-:Y:S01]  /*0ff0*/  LEA R26, R13, R10, 0x1 ;  /* 0x0000000a0d1a7211 */ /* 0x000fe200078e08ff */
[----:B------:R-:W1:Y:S03]  /*1000*/  LDCU UR5, c[0x0][0x3c4] ;  /* 0x00007880ff0577ac */ /* 0x000e660008000800 */
[C---:B0-----:R-:W-:Y:S02]  /*1010*/  ISETP.GE.AND P0, PT, R23.reuse, UR4, PT ;  /* 0x0000000417007c0c */ /* 0x041fe4000bf06270 */
[----:B-1----:R-:W-:Y:S02]  /*1020*/  ISETP.GE.AND P1, PT, R26, UR5, PT ;  /* 0x000000051a007c0c */ /* 0x002fe4000bf26270 */
[----:B------:R-:W-:-:S02]  /*1030*/  ISETP.GT.AND P0, PT, R23, -0x1, !P0 ;  /* 0xffffffff1700780c */ /* 0x000fc40004704270 */
        /* <DEDUP_REMOVED lines=11> */
[----:B-1----:R-:W-:Y:S02]  /*10f0*/  IMAD.MOV.U32 R2, RZ, RZ, R15 ;  /* 0x000000ffff027224 */ /* 0x002fe400078e000f */
[----:B------:R-:W-:-:S05]  /*1100*/  IMAD.MOV.U32 R3, RZ, RZ, R24 ;  /* 0x000000ffff037224 */ /* 0x000fca00078e0018 */
[----:B------:R1:W5:Y:S01]  /*1110*/  LDG.E R27, desc[UR36][R2.64] ;  /* 0x00000024021b7981 */ /* 0x000362000c1e1900 */
[----:B------:R-:W-:Y:S01]  /*1120*/  VIADD R25, R22, 0x20 ;  /* 0x0000002016197836 */ /* 0x000fe20000000000 */
[----:B------:R-:W-:Y:S04]  /*1130*/  BSSY.RECONVERGENT B2, `(.L_x_118) ;  /* 0x000000a000027945 */ /* 0x000fe80003800200 */
[----:B0-----:R-:W-:-:S13]  /*1140*/  ISETP.GE.AND P0, PT, R25, R26, PT ;  /* 0x0000001a1900720c */ /* 0x001fda0003f06270 */
[----:B-1----:R-:W-:Y:S05]  /*1150*/  @!P0 BRA `(.L_x_119) ;  /* 0x00000000001c8947 */ /* 0x002fea0003800000 */
[----:B------:R-:W-:Y:S01]  /*1160*/  BSSY.RECONVERGENT B3, `(.L_x_119) ;  /* 0x0000006000037945 */ /* 0x000fe20003800200 */
.L_x_120:
[----:B------:R-:W-:Y:S02]  /*1170*/  IMAD.IADD R22, R22, 0x1, -R26 ;  /* 0x0000000116167824 */ /* 0x000fe400078e0a1a */
[----:B------:R-:W-:-:S03]  /*1180*/  VIADD R13, R13, 0x1 ;  /* 0x000000010d0d7836 */ /* 0x000fc60000000000 */
[----:B------:R-:W-:-:S04]  /*1190*/  IADD3 R25, PT, PT, R22, 0x20, RZ ;  /* 0x0000002016197810 */ /* 0x000fc80007ffe0ff */
[----:B------:R-:W-:-:S13]  /*11a0*/  ISETP.GE.AND P0, PT, R25, R26, PT ;  /* 0x0000001a1900720c */ /* 0x000fda0003f06270 */
[----:B------:R-:W-:Y:S05]  /*11b0*/  @P0 BRA `(.L_x_120) ;  /* 0xfffffffc00ec0947 */ /* 0x000fea000383ffff */
[----:B------:R-:W-:Y:S05]  /*11c0*/  BSYNC.RECONVERGENT B3 ;  /* 0x0000000000037941 */ /* 0x000fea0003800200 */
.L_x_119:
[----:B------:R-:W-:Y:S05]  /*11d0*/  BSYNC.RECONVERGENT B2 ;  /* 0x0000000000027941 */ /* 0x000fea0003800200 */
.L_x_118:
[----:B------:R-:W0:Y:S01]  /*11e0*/  LDCU UR4, c[0x0][0x394] ;  /* 0x00007280ff0477ac */ /* 0x000e220008000800 */
[----:B------:R-:W-:Y:S01]  /*11f0*/  IADD3 R15, P1, PT, R15, 0x80, RZ ;  /* 0x000000800f0f7810 */ /* 0x000fe20007f3e0ff */
[----:B-----5:R-:W-:Y:S01]  /*1200*/  FFMA.FTZ R8, R27, R23, R8 ;  /* 0x000000171b087223 */ /* 0x020fe20000010008 */
[----:B------:R-:W-:-:S03]  /*1210*/  IMAD.MOV.U32 R22, RZ, RZ, R25 ;  /* 0x000000ffff167224 */ /* 0x000fc600078e0019 */
[----:B------:R-:W-:Y:S01]  /*1220*/  IMAD.X R24, RZ, RZ, R24, P1 ;  /* 0x000000ffff187224 */ /* 0x000fe200008e0618 */
[----:B0-----:R-:W-:-:S13]  /*1230*/  ISETP.GE.AND P0, PT, R13, UR4, PT ;  /* 0x000000040d007c0c */ /* 0x001fda000bf06270 */
[----:B------:R-:W-:Y:S05]  /*1240*/  @!P0 BRA `(.L_x_121) ;  /* 0xfffffffc00608947 */ /* 0x000fea000383ffff */
.L_x_117:
[----:B------:R-:W-:Y:S05]  /*1250*/  BSYNC.RECONVERGENT B1 ;  /* 0x0000000000017941 */ /* 0x000fea0003800200 */
.L_x_116:
[----:B------:R-:W-:-:S05]  /*1260*/  SHF.R.U32.HI R2, RZ, 0x5, R19 ;  /* 0x00000005ff027819 */ /* 0x000fca0000011613 */
[--C-:B------:R-:W-:Y:S02]  /*1270*/  IMAD.IADD R0, R0, 0x1, R2.reuse ;  /* 0x0000000100007824 */ /* 0x100fe400078e0202 */
[----:B------:R-:W-:-:S03]  /*1280*/  IMAD.IADD R7, R7, 0x1, R2 ;  /* 0x0000000107077824 */ /* 0x000fc600078e0202 */
[----:B------:R-:W-:-:S13]  /*1290*/  ISETP.GE.AND P0, PT, R0, R5, PT ;  /* 0x000000050000720c */ /* 0x000fda0003f06270 */
[----:B------:R-:W-:Y:S05]  /*12a0*/  @!P0 BRA `(.L_x_122) ;  /* 0xfffffff8003c8947 */ /* 0x000fea000383ffff */
.L_x_112:
[----:B------:R-:W-:Y:S05]  /*12b0*/  BSYNC.RECONVERGENT B0 ;  /* 0x0000000000007941 */ /* 0x000fea0003800200 */
.L_x_111:
[----:B------:R-:W1:Y:S01]  /*12c0*/  S2UR UR5, SR_CgaCtaId ;  /* 0x00000000000579c3 */ /* 0x000e620000008800 */
[----:B0-----:R-:W-:Y:S01]  /*12d0*/  IADD3 R0, PT, PT, R19, -0x1, RZ ;  /* 0xffffffff13007810 */ /* 0x001fe20007ffe0ff */
[----:B------:R-:W-:-:S03]  /*12e0*/  UMOV UR4, 0x400 ;  /* 0x0000040000047882 */ /* 0x000fc60000000000 */
        /* <DEDUP_REMOVED lines=14> */
[----:B-1----:R-:W-:Y:S02]  /*13d0*/  IMAD.U32 R4, RZ, RZ, UR4 ;  /* 0x00000004ff047e24 */ /* 0x002fe4000f8e00ff */
[----:B------:R-:W-:-:S02]  /*13e0*/  IMAD.U32 R5, RZ, RZ, UR5 ;  /* 0x00000005ff057e24 */ /* 0x000fc4000f8e00ff */
[----:B0-----:R-:W-:Y:S02]  /*13f0*/  IMAD.U32 R6, RZ, RZ, UR6 ;  /* 0x00000006ff067e24 */ /* 0x001fe4000f8e00ff */
[----:B------:R-:W-:Y:S02]  /*1400*/  IMAD.U32 R7, RZ, RZ, UR7 ;  /* 0x00000007ff077e24 */ /* 0x000fe4000f8e00ff */
[----:B---3--:R-:W-:Y:S01]  /*1410*/  IMAD.U32 R10, RZ, RZ, UR8 ;  /* 0x00000008ff0a7e24 */ /* 0x008fe2000f8e00ff */
[----:B------:R-:W-:-:S07]  /*1420*/  MOV R11, UR9 ;  /* 0x00000009000b7c02 */ /* 0x000fce0008000f00 */
[----:B------:R-:W-:-:S07]  /*1430*/  LEPC R20, `(.L_x_123) ;  /* 0x000000001014794e */ /* 0x000fce0000000000 */
[----:B--2---:R-:W-:Y:S05]  /*1440*/  CALL.ABS.NOINC R2 ;  /* 0x0000000002007343 */ /* 0x004fea0003c00000 */
.L_x_123:
        /* <DEDUP_REMOVED lines=106> */
.L_x_124:
        /* <DEDUP_REMOVED lines=8> */
.L_x_125:
        /* <DEDUP_REMOVED lines=9> */
.L_x_827:


//--------------------- .text._ZN2at6native51_GLOBAL__N__11011a27_18_DepthwiseConv3d_cu_35e0c7b544conv_depthwise3d_cuda_backward_weight_kernelIffLi1ELi1EEEvNS_27GenericPackedTensorAccessorIKT_Lm5ENS_16DefaultPtrTraitsEiEES7_NS3_IS4_Lm5ES6_iEEiiiiiiiii --------------------------
	.section	.text._ZN2at6native51_GLOBAL__N__11011a27_18_DepthwiseConv3d_cu_35e0c7b544conv_depthwise3d_cuda_backward_weight_kernelIffLi1ELi1EEEvNS_27GenericPackedTensorAccessorIKT_Lm5ENS_16DefaultPtrTraitsEiEES7_NS3_IS4_Lm5ES6_iEEiiiiiiiii,"ax",@progbits
	.align	128
.text._ZN2at6native51_GLOBAL__N__11011a27_18_DepthwiseConv3d_cu_35e0c7b544conv_depthwise3d_cuda_backward_weight_kernelIffLi1ELi1EEEvNS_27GenericPackedTensorAccessorIKT_Lm5ENS_16DefaultPtrTraitsEiEES7_NS3_IS4_Lm5ES6_iEEiiiiiiiii:
        .type           _ZN2at6native51_GLOBAL__N__11011a27_18_DepthwiseConv3d_cu_35e0c7b544conv_depthwise3d_cuda_backward_weight_kernelIffLi1ELi1EEEvNS_27GenericPackedTensorAccessorIKT_Lm5ENS_16DefaultPtrTraitsEiEES7_NS3_IS4_Lm5ES6_iEEiiiiiiiii,@function
        .size           _ZN2at6native51_GLOBAL__N__11011a27_18_DepthwiseConv3d_cu_35e0c7b544conv_depthwise3d_cuda_backward_weight_kernelIffLi1ELi1EEEvNS_27GenericPackedTensorAccessorIKT_Lm5ENS_16DefaultPtrTraitsEiEES7_NS3_IS4_Lm5ES6_iEEiiiiiiiii,(.L_x_828 - _ZN2at6native51_GLOBAL__N__11011a27_18_DepthwiseConv3d_cu_35e0c7b544conv_depthwise3d_cuda_backward_weight_kernelIffLi1ELi1EEEvNS_27GenericPackedTensorAccessorIKT_Lm5ENS_16DefaultPtrTraitsEiEES7_NS3_IS4_Lm5ES6_iEEiiiiiiiii)
        .other          _ZN2at6native51_GLOBAL__N__11011a27_18_DepthwiseConv3d_cu_35e0c7b544conv_depthwise3d_cuda_backward_weight_kernelIffLi1ELi1EEEvNS_27GenericPackedTensorAccessorIKT_Lm5ENS_16DefaultPtrTraitsEiEES7_NS3_IS4_Lm5ES6_iEEiiiiiiiii,@"STO_CUDA_ENTRY STV_DEFAULT"
_ZN2at6native51_GLOBAL__N__11011a27_18_DepthwiseConv3d_cu_35e0c7b544conv_depthwise3d_cuda_backward_weight_kernelIffLi1ELi1EEEvNS_27GenericPackedTensorAccessorIKT_Lm5ENS_16DefaultPtrTraitsEiEES7_NS3_IS4_Lm5ES6_iEEiiiiiiiii:
        /* <DEDUP_REMOVED lines=186> */
.L_x_137:
[----:B------:R-:W0:Y:S01]  /*0ba0*/  LDC R2, c[0x0][0x390] ;  /* 0x0000e400ff027b82 */ /* 0x000e220000000800 */
[----:B------:R-:W-:Y:S01]  /*0bb0*/  BSSY.RECONVERGENT B1, `(.L_x_128) ;  /* 0x0000007000017945 */ /* 0x000fe20003800200 */
[----:B0-----:R-:W-:-:S13]  /*0bc0*/  ISETP.GE.AND P0, PT, R7, R2, PT ;  /* 0x000000020700720c */ /* 0x001fda0003f06270 */
[----:B------:R-:W-:Y:S05]  /*0bd0*/  @!P0 BRA `(.L_x_129) ;  /* 0x0000000000108947 */ /* 0x000fea0003800000 */
.L_x_130:
[----:B------:R-:W-:Y:S01]  /*0be0*/  IMAD.IADD R7, R7, 0x1, -R2 ;  /* 0x0000000107077824 */ /* 0x000fe200078e0a02 */
[----:B------:R-:W-:-:S04]  /*0bf0*/  IADD3 R4, PT, PT, R4, 0x1, RZ ;  /* 0x0000000104047810 */ /* 0x000fc80007ffe0ff */
[----:B------:R-:W-:-:S13]  /*0c00*/  ISETP.GE.AND P0, PT, R7, R2, PT ;  /* 0x000000020700720c */ /* 0x000fda0003f06270 */
[----:B------:R-:W-:Y:S05]  /*0c10*/  @P0 BRA `(.L_x_130) ;  /* 0xfffffffc00f00947 */ /* 0x000fea000383ffff */
.L_x_129:
[----:B------:R-:W-:Y:S05]  /*0c20*/  BSYNC.RECONVERGENT B1 ;  /* 0x0000000000017941 */ /* 0x000fea0003800200 */
.L_x_128:
        /* <DEDUP_REMOVED lines=58> */
.L_x_136:
[----:B------:R-:W0:Y:S01]  /*0fd0*/  LDCU UR4, c[0x0][0x3c8] ;  /* 0x00007900ff0477ac */ /* 0x000e220008000800 */
[----:B------:R-:W-:Y:S01]  /*0fe0*/  IMAD.IADD R23, R9, 0x1, R22 ;  /* 0x0000000109177824 */ /* 0x000fe200078e0216 */
[----:B------:R-:W-:Y:S01]  /*0ff0*/  IADD3 R26, PT, PT, R10, R13, RZ ;  /* 0x0000000d0a1a7210 */ /* 0x000fe20007ffe0ff */
        /* <DEDUP_REMOVED lines=23> */
.L_x_135:
[----:B------:R-:W-:Y:S02]  /*1170*/  IMAD.IADD R22, R22, 0x1, -R26 ;  /* 0x0000000116167824 */ /* 0x000fe400078e0a1a */
[----:B------:R-:W-:-:S03]  /*1180*/  VIADD R13, R13, 0x1 ;  /* 0x000000010d0d7836 */ /* 0x000fc60000000000 */
[----:B------:R-:W-:-:S04]  /*1190*/  IADD3 R25, PT, PT, R22, 0x20, RZ ;  /* 0x0000002016197810 */ /* 0x000fc80007ffe0ff */
[----:B------:R-:W-:-:S13]  /*11a0*/  ISETP.GE.AND P0, PT, R25, R26, PT ;  /* 0x0000001a1900720c */ /* 0x000fda0003f06270 */
[----:B------:R-:W-:Y:S05]  /*11b0*/  @P0 BRA `(.L_x_135) ;  /* 0xfffffffc00ec0947 */ /* 0x000fea000383ffff */
[----:B------:R-:W-:Y:S05]  /*11c0*/  BSYNC.RECONVERGENT B3 ;  /* 0x0000000000037941 */ /* 0x000fea0003800200 */
.L_x_134:
[----:B------:R-:W-:Y:S05]  /*11d0*/  BSYNC.RECONVERGENT B2 ;  /* 0x0000000000027941 */ /* 0x000fea0003800200 */
.L_x_133:
[----:B------:R-:W0:Y:S01]  /*11e0*/  LDCU UR4, c[0x0][0x394] ;  /* 0x00007280ff0477ac */ /* 0x000e220008000800 */
[----:B------:R-:W-:Y:S01]  /*11f0*/  IADD3 R15, P1, PT, R15, 0x80, RZ ;  /* 0x000000800f0f7810 */ /* 0x000fe20007f3e0ff */
[----:B-----5:R-:W-:Y:S01]  /*1200*/  FFMA.FTZ R8, R27, R23, R8 ;  /* 0x000000171b087223 */ /* 0x020fe20000010008 */
[----:B------:R-:W-:-:S03]  /*1210*/  IMAD.MOV.U32 R22, RZ, RZ, R25 ;  /* 0x000000ffff167224 */ /* 0x000fc600078e0019 */
[----:B------:R-:W-:Y:S01]  /*1220*/  IMAD.X R24, RZ, RZ, R24, P1 ;  /* 0x000000ffff187224 */ /* 0x000fe200008e0618 */
[----:B0-----:R-:W-:-:S13]  /*1230*/  ISETP.GE.AND P0, PT, R13, UR4, PT ;  /* 0x000000040d007c0c */ /* 0x001fda000bf06270 */
[----:B------:R-:W-:Y:S05]  /*1240*/  @!P0 BRA `(.L_x_136) ;  /* 0xfffffffc00608947 */ /* 0x000fea000383ffff */
.L_x_132:
[----:B------:R-:W-:Y:S05]  /*1250*/  BSYNC.RECONVERGENT B1 ;  /* 0x0000000000017941 */ /* 0x000fea0003800200 */
.L_x_131:
[----:B------:R-:W-:-:S05]  /*1260*/  SHF.R.U32.HI R2, RZ, 0x5, R19 ;  /* 0x00000005ff027819 */ /* 0x000fca0000011613 */
[--C-:B------:R-:W-:Y:S02]  /*1270*/  IMAD.IADD R0, R0, 0x1, R2.reuse ;  /* 0x0000000100007824 */ /* 0x100fe400078e0202 */
[----:B------:R-:W-:-:S03]  /*1280*/  IMAD.IADD R7, R7, 0x1, R2 ;  /* 0x0000000107077824 */ /* 0x000fc600078e0202 */
[----:B------:R-:W-:-:S13]  /*1290*/  ISETP.GE.AND P0, PT, R0, R5, PT ;  /* 0x000000050000720c */ /* 0x000fda0003f06270 */
[----:B------:R-:W-:Y:S05]  /*12a0*/  @!P0 BRA `(.L_x_137) ;  /* 0xfffffff8003c8947 */ /* 0x000fea000383ffff */
.L_x_127:
[----:B------:R-:W-:Y:S05]  /*12b0*/  BSYNC.RECONVERGENT B0 ;  /* 0x0000000000007941 */ /* 0x000fea0003800200 */
.L_x_126:
        /* <DEDUP_REMOVED lines=25> */
.L_x_138:
        /* <DEDUP_REMOVED lines=106> */
.L_x_139:
        /* <DEDUP_REMOVED lines=8> */
.L_x_140:
        /* <DEDUP_REMOVED lines=9> */
.L_x_828:


//--------------------- .text._ZN2at6native51_GLOBAL__N__11011a27_18_DepthwiseConv3d_cu_35e0c7b544conv_depthwise3d_cuda_backward_weight_kernelIddLin1ELin1EEEvNS_27GenericPackedTensorAccessorIKT_Lm5ENS_16DefaultPtrTraitsEiEES7_NS3_IS4_Lm5ES6_iEEiiiiiiiii --------------------------
	.section	.text._ZN2at6native51_GLOBAL__N__11011a27_18_DepthwiseConv3d_cu_35e0c7b544conv_depthwise3d_cuda_backward_weight_kernelIddLin1ELin1EEEvNS_27GenericPackedTensorAccessorIKT_Lm5ENS_16DefaultPtrTraitsEiEES7_NS3_IS4_Lm5ES6_iEEiiiiiiiii,"ax",@progbits
	.align	128
.text._ZN2at6native51_GLOBAL__N__11011a27_18_DepthwiseConv3d_cu_35e0c7b544conv_depthwise3d_cuda_backward_weight_kernelIddLin1ELin1EEEvNS_27GenericPackedTensorAccessorIKT_Lm5ENS_16DefaultPtrTraitsEiEES7_NS3_IS4_Lm5ES6_iEEiiiiiiiii:
        .type           _ZN2at6native51_GLOBAL__N__11011a27_18_DepthwiseConv3d_cu_35e0c7b544conv_depthwise3d_cuda_backward_weight_kernelIddLin1ELin1EEEvNS_27GenericPackedTensorAccessorIKT_Lm5ENS_16DefaultPtrTraitsEiEES7_NS3_IS4_Lm5ES6_iEEiiiiiiiii,@function
        .size           _ZN2at6native51_GLOBAL__N__11011a27_18_DepthwiseConv3d_cu_35e0c7b544conv_depthwise3d_cuda_backward_weight_kernelIddLin1ELin1EEEvNS_27GenericPackedTensorAccessorIKT_Lm5ENS_16DefaultPtrTraitsEiEES7_NS3_IS4_Lm5ES6_iEEiiiiiiiii,(.L_x_829 - _ZN2at6native51_GLOBAL__N__11011a27_18_DepthwiseConv3d_cu_35e0c7b544conv_depthwise3d_cuda_backward_weight_kernelIddLin1ELin1EEEvNS_27GenericPackedTensorAccessorIKT_Lm5ENS_16DefaultPtrTraitsEiEES7_NS3_IS4_Lm5ES6_iEEiiiiiiiii)
        .other          _ZN2at6native51_GLOBAL__N__11011a27_18_DepthwiseConv3d_cu_35e0c7b544conv_depthwise3d_cuda_backward_weight_kernelIddLin1ELin1EEEvNS_27GenericPackedTensorAccessorIKT_Lm5ENS_16DefaultPtrTraitsEiEES7_NS3_IS4_Lm5ES6_iEEiiiiiiiii,@"STO_CUDA_ENTRY STV_DEFAULT"
_ZN2at6native51_GLOBAL__N__11011a27_18_DepthwiseConv3d_cu_35e0c7b544conv_depthwise3d_cuda_backward_weight_kernelIddLin1ELin1EEEvNS_27GenericPackedTensorAccessorIKT_Lm5ENS_16DefaultPtrTraitsEiEES7_NS3_IS4_Lm5ES6_iEEiiiiiiiii:
[----:B------:R-:W0:Y:S08]  /*0000*/  LDC R1, c[0x0][0x37c] ;  /* 0x0000df00ff017b82 */ /* 0x000e300000000800 */
[----:B------:R-:W1:Y:S01]  /*0010*/  LDC.64 R6, c[0x0][0x3f8] ;  /* 0x0000fe00ff067b82 */ /* 0x000e620000000a00 */
[----:B------:R-:W2:Y:S07]  /*0020*/  LDCU UR5, c[0x0][0x3e8] ;  /* 0x00007d00ff0577ac */ /* 0x000eae0008000800 */
[----:B------:R-:W3:Y:S08]  /*0030*/  LDC.64 R2, c[0x0][0x3f0] ;  /* 0x0000fc00ff027b82 */ /* 0x000ef00000000a00 */
[----:B------:R-:W4:Y:S01]  /*0040*/  S2UR UR4, SR_CTAID.X ;  /* 0x00000000000479c3 */ /* 0x000f220000002500 */
[----:B-1----:R-:W1:Y:S01]  /*0050*/  I2F.U32.RP R0, R6 ;  /* 0x0000000600007306 */ /* 0x002e620000209000 */
[----:B------:R-:W-:-:S07]  /*0060*/  ISETP.NE.U32.AND P2, PT, R6, RZ, PT ;  /* 0x000000ff0600720c */ /* 0x000fce0003f45070 */
[----:B---3--:R-:W3:Y:S08]  /*0070*/  I2F.U32.RP R10, R3 ;  /* 0x00000003000a7306 */ /* 0x008ef00000209000 */
[----:B-1----:R-:W1:Y:S08]  /*0080*/  MUFU.RCP R0, R0 ;  /* 0x0000000000007308 */ /* 0x002e700000001000 */
[----:B---3--:R-:W-:Y:S01]  /*0090*/  MUFU.RCP R10, R10 ;  /* 0x0000000a000a7308 */ /* 0x008fe20000001000 */
[----:B-1----:R-:W-:-:S07]  /*00a0*/  VIADD R4, R0, 0xffffffe ;  /* 0x0ffffffe00047836 */ /* 0x002fce0000000000 */
[----:B------:R1:W3:Y:S02]  /*00b0*/  F2I.FTZ.U32.TRUNC.NTZ R5, R4 ;  /* 0x0000000400057305 */ /* 0x0002e4000021f000 */
[----:B-1----:R-:W-:Y:S02]  /*00c0*/  IMAD.MOV.U32 R4, RZ, RZ, RZ ;  /* 0x000000ffff047224 */ /* 0x002fe400078e00ff */
[----:B---3--:R-:W-:-:S04]  /*00d0*/  IMAD.MOV R9, RZ, RZ, -R5 ;  /* 0x000000ffff097224 */ /* 0x008fc800078e0a05 */
[----:B------:R-:W-:-:S04]  /*00e0*/  IMAD R9, R9, R6, RZ ;  /* 0x0000000609097224 */ /* 0x000fc800078e02ff */
[----:B------:R-:W-:-:S04]  /*00f0*/  IMAD.HI.U32 R5, R5, R9, R4 ;  /* 0x0000000905057227 */ /* 0x000fc800078e0004 */
[----:B------:R-:W-:Y:S02]  /*0100*/  VIADD R4, R10, 0xffffffe ;  /* 0x0ffffffe0a047836 */ /* 0x000fe40000000000 */
[----:B----4-:R-:W-:Y:S02]  /*0110*/  IMAD.HI.U32 R8, R5, UR4, RZ ;  /* 0x0000000405087c27 */ /* 0x010fe4000f8e00ff */
[----:B------:R1:W3:Y:S02]  /*0120*/  F2I.FTZ.U32.TRUNC.NTZ R5, R4 ;  /* 0x0000000400057305 */ /* 0x0002e4000021f000 */
[----:B------:R-:W-:-:S04]  /*0130*/  IMAD.MOV R9, RZ, RZ, -R8 ;  /* 0x000000ffff097224 */ /* 0x000fc800078e0a08 */
[----:B------:R-:W-:Y:S02]  /*0140*/  IMAD R9, R6, R9, UR4 ;  /* 0x0000000406097e24 */ /* 0x000fe4000f8e0209 */
[----:B-1----:R-:W-:-:S03]  /*0150*/  IMAD.MOV.U32 R4, RZ, RZ, RZ ;  /* 0x000000ffff047224 */ /* 0x002fc600078e00ff */
[----:B------:R-:W-:Y:S01]  /*0160*/  ISETP.GE.U32.AND P0, PT, R9, R6, PT ;  /* 0x000000060900720c */ /* 0x000fe20003f06070 */
[----:B---3--:R-:W-:-:S04]  /*0170*/  IMAD.MOV R0, RZ, RZ, -R5 ;  /* 0x000000ffff007224 */ /* 0x008fc800078e0a05 */
[----:B------:R-:W-:-:S04]  /*0180*/  IMAD R11, R0, R3, RZ ;  /* 0x00000003000b7224 */ /* 0x000fc800078e02ff */
[----:B------:R-:W-:-:S04]  /*0190*/  IMAD.HI.U32 R5, R5, R11, R4 ;  /* 0x0000000b05057227 */ /* 0x000fc800078e0004 */
[----:B------:R-:W-:Y:S02]  /*01a0*/  @P0 IMAD.IADD R9, R9, 0x1, -R6 ;  /* 0x0000000109090824 */ /* 0x000fe400078e0a06 */
[----:B------:R-:W-:-:S03]  /*01b0*/  @P0 VIADD R8, R8, 0x1 ;  /* 0x0000000108080836 */ /* 0x000fc60000000000 */
[-C--:B------:R-:W-:Y:S02]  /*01c0*/  ISETP.GE.U32.AND P1, PT, R9, R6.reuse, PT ;  /* 0x000000060900720c */ /* 0x080fe40003f26070 */
[----:B------:R-:W1:Y:S11]  /*01d0*/  I2F.U32.RP R9, R2 ;  /* 0x0000000200097306 */ /* 0x000e760000209000 */
[----:B------:R-:W-:Y:S01]  /*01e0*/  @P1 VIADD R8, R8, 0x1 ;  /* 0x0000000108081836 */ /* 0x000fe20000000000 */
[----:B------:R-:W-:-:S02]  /*01f0*/  @!P2 LOP3.LUT R8, RZ, R6, RZ, 0x33, !PT ;  /* 0x00000006ff08a212 */ /* 0x000fc400078e33ff */
[----:B------:R-:W-:Y:S01]  /*0200*/  ISETP.NE.U32.AND P2, PT, R3, RZ, PT ;  /* 0x000000ff0300720c */ /* 0x000fe20003f45070 */
[----:B-1----:R-:W1:Y:S02]  /*0210*/  MUFU.RCP R9, R9 ;  /* 0x0000000900097308 */ /* 0x002e640000001000 */
[----:B------:R-:W-:-:S04]  /*0220*/  IMAD.HI.U32 R19, R5, R8, RZ ;  /* 0x0000000805137227 */ /* 0x000fc800078e00ff */
[----:B------:R-:W-:-:S04]  /*0230*/  IMAD.MOV R0, RZ, RZ, -R19 ;  /* 0x000000ffff007224 */ /* 0x000fc800078e0a13 */
[----:B------:R-:W-:-:S05]  /*0240*/  IMAD R0, R3, R0, R8 ;  /* 0x0000000003007224 */ /* 0x000fca00078e0208 */
[----:B------:R-:W-:Y:S01]  /*0250*/  ISETP.GE.U32.AND P0, PT, R0, R3, PT ;  /* 0x000000030000720c */ /* 0x000fe20003f06070 */
[----:B-1----:R-:W-:-:S04]  /*0260*/  VIADD R4, R9, 0xffffffe ;  /* 0x0ffffffe09047836 */ /* 0x002fc80000000000 */
[----:B------:R1:W3:Y:S08]  /*0270*/  F2I.FTZ.U32.TRUNC.NTZ R5, R4 ;  /* 0x0000000400057305 */ /* 0x0002f0000021f000 */
[----:B------:R-:W-:Y:S02]  /*0280*/  @P0 IMAD.IADD R0, R0, 0x1, -R3 ;  /* 0x0000000100000824 */ /* 0x000fe400078e0a03 */
[----:B------:R-:W-:-:S02]  /*0290*/  @P0 VIADD R19, R19, 0x1 ;  /* 0x0000000113130836 */ /* 0x000fc40000000000 */
[----:B-1----:R-:W-:Y:S01]  /*02a0*/  IMAD.MOV.U32 R4, RZ, RZ, RZ ;  /* 0x000000ffff047224 */ /* 0x002fe200078e00ff */
[----:B------:R-:W-:Y:S02]  /*02b0*/  ISETP.GE.U32.AND P1, PT, R0, R3, PT ;  /* 0x000000030000720c */ /* 0x000fe40003f26070 */
[----:B---3--:R-:W-:-:S05]  /*02c0*/  IADD3 R9, PT, PT, RZ, -R5, RZ ;  /* 0x80000005ff097210 */ /* 0x008fca0007ffe0ff */
[----:B------:R-:W-:-:S04]  /*02d0*/  IMAD R9, R9, R2, RZ ;  /* 0x0000000209097224 */ /* 0x000fc800078e02ff */
[----:B------:R-:W-:-:S04]  /*02e0*/  IMAD.HI.U32 R0, R5, R9, R4 ;  /* 0x0000000905007227 */ /* 0x000fc800078e0004 */
[----:B------:R-:W-:Y:S01]  /*02f0*/  @P1 VIADD R19, R19, 0x1 ;  /* 0x0000000113131836 */ /* 0x000fe20000000000 */
[----:B------:R-:W-:Y:S02]  /*0300*/  @!P2 LOP3.LUT R19, RZ, R3, RZ, 0x33, !PT ;  /* 0x00000003ff13a212 */ /* 0x000fe400078e33ff */
[----:B------:R-:W-:-:S03]  /*0310*/  ISETP.NE.U32.AND P2, PT, R2, RZ, PT ;  /* 0x000000ff0200720c */ /* 0x000fc60003f45070 */
[----:B------:R-:W-:-:S04]  /*0320*/  IMAD.HI.U32 R4, R0, R19, RZ ;  /* 0x0000001300047227 */ /* 0x000fc800078e00ff */
[----:B------:R-:W-:-:S04]  /*0330*/  IMAD.MOV R5, RZ, RZ, -R4 ;  /* 0x000000ffff057224 */ /* 0x000fc800078e0a04 */
        /* <DEDUP_REMOVED lines=11> */
[--C-:B------:R-:W-:Y:S01]  /*03f0*/  IMAD.MOV R14, RZ, RZ, -R19.reuse ;  /* 0x000000ffff0e7224 */ /* 0x100fe200078e0a13 */
[----:B------:R-:W2:Y:S01]  /*0400*/  LDCU.64 UR36, c[0x0][0x358] ;  /* 0x00006b00ff2477ac */ /* 0x000ea20008000a00 */
[----:B------:R-:W-:Y:S01]  /*0410*/  IMAD.MOV R15, RZ, RZ, -R4 ;  /* 0x000000ffff0f7224 */ /* 0x000fe200078e0a04 */
[----:B------:R-:W-:Y:S01]  /*0420*/  BSSY.RECONVERGENT B0, `(.L_x_141) ;  /* 0x00000ea000007945 */ /* 0x000fe20003800200 */
[----:B------:R-:W-:Y:S02]  /*0430*/  IMAD R3, R3, R14, R8 ;  /* 0x0000000e03037224 */ /* 0x000fe400078e0208 */
[----:B------:R-:W3:Y:S01]  /*0440*/  LDC R20, c[0x0][0x404] ;  /* 0x00010100ff147b82 */ /* 0x000ee20000000800 */
[----:B------:R-:W-:Y:S02]  /*0450*/  IMAD R19, R2, R15, R19 ;  /* 0x0000000f02137224 */ /* 0x000fe400078e0213 */
[----:B------:R-:W-:-:S05]  /*0460*/  IMAD R7, R4, R7, RZ ;  /* 0x0000000704077224 */ /* 0x000fca00078e02ff */
[----:B------:R-:W4:Y:S01]  /*0470*/  LDC.64 R16, c[0x0][0x3e0] ;  /* 0x0000f800ff107b82 */ /* 0x000f220000000a00 */
[----:B0-----:R-:W-:-:S04]  /*0480*/  IABS R9, R5 ;  /* 0x0000000500097213 */ /* 0x001fc80000000000 */
[----:B------:R-:W0:Y:S01]  /*0490*/  I2F.RP R0, R9 ;  /* 0x0000000900007306 */ /* 0x000e220000209400 */
[----:B---3--:R-:W-:Y:S01]  /*04a0*/  IMAD R2, R19, R20, RZ ;  /* 0x0000001413027224 */ /* 0x008fe200078e02ff */
[----:B-1----:R-:W-:-:S06]  /*04b0*/  SHF.R.U32.HI R26, RZ, 0x5, R18 ;  /* 0x00000005ff1a7819 */ /* 0x002fcc0000011612 */
[----:B0-----:R-:W0:Y:S02]  /*04c0*/  MUFU.RCP R0, R0 ;  /* 0x0000000000007308 */ /* 0x001e240000001000 */
[----:B0-----:R-:W-:Y:S01]  /*04d0*/  VIADD R12, R0, 0xffffffe ;  /* 0x0ffffffe000c7836 */ /* 0x001fe20000000000 */
[----:B------:R-:W-:-:S05]  /*04e0*/  IABS R0, R26 ;  /* 0x0000001a00007213 */ /* 0x000fca0000000000 */
[----:B------:R-:W0:Y:S02]  /*04f0*/  F2I.FTZ.U32.TRUNC.NTZ R11, R12 ;  /* 0x0000000c000b7305 */ /* 0x000e24000021f000 */
[----:B0-----:R-:W-:-:S04]  /*0500*/  IMAD.MOV R10, RZ, RZ, -R11 ;  /* 0x000000ffff0a7224 */ /* 0x001fc800078e0a0b */
[----:B------:R-:W-:Y:S02]  /*0510*/  IMAD R13, R10, R9, RZ ;  /* 0x000000090a0d7224 */ /* 0x000fe400078e02ff */
[----:B------:R-:W-:-:S04]  /*0520*/  IMAD.MOV.U32 R10, RZ, RZ, RZ ;  /* 0x000000ffff0a7224 */ /* 0x000fc800078e00ff */
[----:B------:R-:W-:Y:S01]  /*0530*/  IMAD.HI.U32 R10, R11, R13, R10 ;  /* 0x0000000d0b0a7227 */ /* 0x000fe200078e000a */
[----:B------:R-:W-:-:S05]  /*0540*/  IADD3 R13, PT, PT, -R8, RZ, RZ ;  /* 0x000000ff080d7210 */ /* 0x000fca0007ffe1ff */
[----:B------:R-:W-:Y:S02]  /*0550*/  IMAD.HI.U32 R23, R10, R0, RZ ;  /* 0x000000000a177227 */ /* 0x000fe400078e00ff */
[----:B------:R-:W0:Y:S02]  /*0560*/  LDC.64 R10, c[0x0][0x408] ;  /* 0x00010200ff0a7b82 */ /* 0x000e240000000a00 */
[----:B------:R-:W-:-:S04]  /*0570*/  IMAD.MOV R12, RZ, RZ, -R23 ;  /* 0x000000ffff0c7224 */ /* 0x000fc800078e0a17 */
[C---:B------:R-:W-:Y:S02]  /*0580*/  IMAD R12, R9.reuse, R12, R0 ;  /* 0x0000000c090c7224 */ /* 0x040fe400078e0200 */
[----:B------:R-:W-:Y:S01]  /*0590*/  IMAD R0, R6, R13, UR4 ;  /* 0x0000000406007e24 */ /* 0x000fe2000f8e020d */
[----:B------:R-:W1:Y:S02]  /*05a0*/  LDCU UR4, c[0x0][0x3b8] ;  /* 0x00007700ff0477ac */ /* 0x000e640008000800 */
[----:B------:R-:W-:-:S13]  /*05b0*/  ISETP.GT.U32.AND P2, PT, R9, R12, PT ;  /* 0x0000000c0900720c */ /* 0x000fda0003f44070 */
[----:B------:R-:W-:Y:S02]  /*05c0*/  @!P2 IMAD.IADD R12, R12, 0x1, -R9 ;  /* 0x000000010c0ca824 */ /* 0x000fe400078e0a09 */
[----:B0-----:R-:W-:Y:S02]  /*05d0*/  IMAD R6, R0, R11, RZ ;  /* 0x0000000b00067224 */ /* 0x001fe400078e02ff */
[----:B------:R-:W-:Y:S01]  /*05e0*/  IMAD R11, R3, R10, RZ ;  /* 0x0000000a030b7224 */ /* 0x000fe200078e02ff */
[----:B------:R-:W-:Y:S01]  /*05f0*/  ISETP.GE.U32.AND P1, PT, R12, R9, PT ;  /* 0x000000090c00720c */ /* 0x000fe20003f26070 */
[----:B------:R-:W-:Y:S01]  /*0600*/  @!P2 VIADD R23, R23, 0x1 ;  /* 0x000000011717a836 */ /* 0x000fe20000000000 */
[--C-:B------:R-:W-:Y:S01]  /*0610*/  SHF.R.S32.HI R8, RZ, 0x1f, R6.reuse ;  /* 0x0000001fff087819 */ /* 0x100fe20000011406 */
[----:B-1----:R-:W-:Y:S01]  /*0620*/  IMAD R25, R5, UR4, RZ ;  /* 0x0000000405197c24 */ /* 0x002fe2000f8e02ff */
[----:B------:R-:W-:Y:S02]  /*0630*/  IADD3 R6, P0, P3, R2, R11, R6 ;  /* 0x0000000b02067210 */ /* 0x000fe40007b1e006 */
[----:B------:R-:W-:-:S02]  /*0640*/  CS2R R12, SRZ ;  /* 0x00000000000c7805 */ /* 0x000fc4000001ff00 */
[----:B------:R-:W-:Y:S02]  /*0650*/  SHF.R.S32.HI R2, RZ, 0x1f, R2 ;  /* 0x0000001fff027819 */ /* 0x000fe40000011402 */
[----:B------:R-:W-:Y:S02]  /*0660*/  SHF.R.S32.HI R11, RZ, 0x1f, R11 ;  /* 0x0000001fff0b7819 */ /* 0x000fe4000001140b */
[----:B------:R-:W-:Y:S02]  /*0670*/  LOP3.LUT R9, R26, R5, RZ, 0x3c, !PT ;  /* 0x000000051a097212 */ /* 0x000fe400078e3cff */
[----:B------:R-:W-:Y:S01]  /*0680*/  IADD3.X R8, PT, PT, R2, R11, R8, P0, P3 ;  /* 0x0000000b02087210 */ /* 0x000fe200007e6408 */
[----:B------:R-:W-:Y:S01]  /*0690*/  @P1 VIADD R23, R23, 0x1 ;  /* 0x0000000117171836 */ /* 0x000fe20000000000 */
[----:B------:R-:W0:Y:S01]  /*06a0*/  LDC R2, c[0x0][0x360] ;  /* 0x0000d800ff027b82 */ /* 0x000e220000000800 */
[----:B------:R-:W-:Y:S02]  /*06b0*/  ISETP.GE.AND P1, PT, R26, R25, PT ;  /* 0x000000191a00720c */ /* 0x000fe40003f26270 */
[----:B------:R-:W-:-:S02]  /*06c0*/  ISETP.GE.AND P0, PT, R9, RZ, PT ;  /* 0x000000ff0900720c */ /* 0x000fc40003f06270 */
[----:B------:R-:W-:Y:S02]  /*06d0*/  ISETP.NE.AND P2, PT, R5, RZ, PT ;  /* 0x000000ff0500720c */ /* 0x000fe40003f45270 */
[----:B------:R-:W-:-:S04]  /*06e0*/  IADD3 R6, P3, PT, R7, R6, RZ ;  /* 0x0000000607067210 */ /* 0x000fc80007f7e0ff */
[----:B------:R-:W-:Y:S02]  /*06f0*/  LEA.HI.X.SX32 R7, R7, R8, 0x1, P3 ;  /* 0x0000000807077211 */ /* 0x000fe400018f0eff */
[----:B----4-:R-:W-:-:S03]  /*0700*/  LEA R16, P3, R6, R16, 0x3 ;  /* 0x0000001006107211 */ /* 0x010fc600078618ff */
[----:B------:R-:W-:Y:S01]  /*0710*/  @!P0 IMAD.MOV R23, RZ, RZ, -R23 ;  /* 0x000000ffff178224 */ /* 0x000fe200078e0a17 */
[----:B------:R-:W-:Y:S02]  /*0720*/  LEA.HI.X R17, R6, R17, R7, 0x3, P3 ;  /* 0x0000001106117211 */ /* 0x000fe400018f1c07 */
[----:B------:R-:W-:Y:S01]  /*0730*/  @!P2 LOP3.LUT R23, RZ, R5, RZ, 0x33, !PT ;  /* 0x00000005ff17a212 */ /* 0x000fe200078e33ff */
[----:B--2---:R-:W-:Y:S06]  /*0740*/  @P1 BRA `(.L_x_142) ;  /* 0x0000000800dc1947 */ /* 0x004fec0003800000 */
[----:B------:R-:W1:Y:S01]  /*0750*/  LDC R8, c[0x0][0x3bc] ;  /* 0x0000ef00ff087b82 */ /* 0x000e620000000800 */
[----:B------:R-:W-:Y:S01]  /*0760*/  IABS R12, R4 ;  /* 0x00000004000c7213 */ /* 0x000fe20000000000 */
[----:B------:R-:W2:Y:S01]  /*0770*/  LDCU UR5, c[0x0][0x3a0] ;  /* 0x00007400ff0577ac */ /* 0x000ea20008000800 */
[----:B------:R-:W-:Y:S01]  /*0780*/  LOP3.LUT R22, R18, 0x1f, RZ, 0xc0, !PT ;  /* 0x0000001f12167812 */ /* 0x000fe200078ec0ff */
[----:B------:R-:W-:Y:S01]  /*0790*/  IMAD.MOV R24, RZ, RZ, -R23 ;  /* 0x000000ffff187224 */ /* 0x000fe200078e0a17 */
[----:B------:R-:W3:Y:S03]  /*07a0*/  LDCU UR4, c[0x0][0x428] ;  /* 0x00008500ff0477ac */ /* 0x000ee60008000800 */
[----:B------:R-:W4:Y:S01]  /*07b0*/  LDC R15, c[0x0][0x38c] ;  /* 0x0000e300ff0f7b82 */ /* 0x000f220000000800 */
[----:B------:R-:W-:Y:S01]  /*07c0*/  IMAD R24, R5, R24, R26 ;  /* 0x0000001805187224 */ /* 0x000fe200078e021a */
[----:B------:R-:W5:Y:S01]  /*07d0*/  LDCU UR6, c[0x0][0x430] ;  /* 0x00008600ff0677ac */ /* 0x000f620008000800 */
[----:B------:R-:W2:Y:S05]  /*07e0*/  LDCU UR7, c[0x0][0x42c] ;  /* 0x00008580ff0777ac */ /* 0x000eaa0008000800 */
[----:B------:R-:W5:Y:S01]  /*07f0*/  LDC.64 R20, c[0x0][0x420] ;  /* 0x00010800ff147b82 */ /* 0x000f620000000a00 */
[----:B------:R-:W0:Y:S01]  /*0800*/  LDCU UR8, c[0x0][0x3d0] ;  /* 0x00007a00ff0877ac */ /* 0x000e220008000800 */
[----:B-1----:R-:W-:-:S04]  /*0810*/  IABS R11, R8 ;  /* 0x00000008000b7213 */ /* 0x002fc80000000000 */
[----:B------:R-:W1:Y:S01]  /*0820*/  I2F.RP R9, R11 ;  /* 0x0000000b00097306 */ /* 0x000e620000209400 */
[----:B-----5:R-:W-:Y:S02]  /*0830*/  IMAD R21, R0, UR6, -R21 ;  /* 0x0000000600157c24 */ /* 0x020fe4000f8e0a15 */
[----:B--2---:R-:W-:-:S05]  /*0840*/  IMAD R20, R3, UR7, -R20 ;  /* 0x0000000703147c24 */ /* 0x004fca000f8e0a14 */
[----:B-1----:R-:W1:Y:S02]  /*0850*/  MUFU.RCP R9, R9 ;  /* 0x0000000900097308 */ /* 0x002e640000001000 */
[----:B-1----:R-:W-:-:S06]  /*0860*/  VIADD R6, R9, 0xffffffe ;  /* 0x0ffffffe09067836 */ /* 0x002fcc0000000000 */
[----:B------:R1:W2:Y:S02]  /*0870*/  F2I.FTZ.U32.TRUNC.NTZ R7, R6 ;  /* 0x0000000600077305 */ /* 0x0002a4000021f000 */
[----:B-1----:R-:W-:Y:S02]  /*0880*/  IMAD.MOV.U32 R6, RZ, RZ, RZ ;  /* 0x000000ffff067224 */ /* 0x002fe400078e00ff */
[----:B--2---:R-:W-:-:S04]  /*0890*/  IMAD.MOV R10, RZ, RZ, -R7 ;  /* 0x000000ffff0a7224 */ /* 0x004fc800078e0a07 */
[----:B------:R-:W-:Y:S01]  /*08a0*/  IMAD R13, R10, R11, RZ ;  /* 0x0000000b0a0d7224 */ /* 0x000fe200078e02ff */
[----:B----4-:R-:W-:-:S03]  /*08b0*/  IABS R10, R15 ;  /* 0x0000000f000a7213 */ /* 0x010fc60000000000 */
[----:B------:R-:W-:-:S06]  /*08c0*/  IMAD.HI.U32 R7, R7, R13, R6 ;  /* 0x0000000d07077227 */ /* 0x000fcc00078e0006 */
[----:B------:R-:W-:-:S04]  /*08d0*/  IMAD.HI.U32 R7, R7, R10, RZ ;  /* 0x0000000a07077227 */ /* 0x000fc800078e00ff */
[----:B------:R-:W-:-:S04]  /*08e0*/  IMAD.MOV R9, RZ, RZ, -R7 ;  /* 0x000000ffff097224 */ /* 0x000fc800078e0a07 */
[----:B------:R-:W-:-:S05]  /*08f0*/  IMAD R6, R11, R9, R10 ;  /* 0x000000090b067224 */ /* 0x000fca00078e020a */
[----:B------:R-:W-:-:S13]  /*0900*/  ISETP.GT.U32.AND P1, PT, R11, R6, PT ;  /* 0x000000060b00720c */ /* 0x000fda0003f24070 */
[----:B------:R-:W-:Y:S01]  /*0910*/  @!P1 IMAD.IADD R6, R6, 0x1, -R11 ;  /* 0x0000000106069824 */ /* 0x000fe200078e0a0b */
[----:B------:R-:W-:Y:S02]  /*0920*/  @!P1 IADD3 R7, PT, PT, R7, 0x1, RZ ;  /* 0x0000000107079810 */ /* 0x000fe40007ffe0ff */
        /* <DEDUP_REMOVED lines=9> */
[----:B------:R-:W1:Y:S08]  /*09c0*/  I2F.RP R10, R6 ;  /* 0x00000006000a7306 */ /* 0x000e700000209400 */
[----:B-1----:R-:W1:Y:S02]  /*09d0*/  MUFU.RCP R10, R10 ;  /* 0x0000000a000a7308 */ /* 0x002e640000001000 */
[----:B-1----:R-:W-:-:S06]  /*09e0*/  VIADD R8, R10, 0xffffffe ;  /* 0x0ffffffe0a087836 */ /* 0x002fcc0000000000 */
[----:B------:R1:W2:Y:S02]  /*09f0*/  F2I.FTZ.U32.TRUNC.NTZ R9, R8 ;  /* 0x0000000800097305 */ /* 0x0002a4000021f000 */
[----:B-1----:R-:W-:Y:S02]  /*0a00*/  IMAD.MOV.U32 R8, RZ, RZ, RZ ;  /* 0x000000ffff087224 */ /* 0x002fe400078e00ff */
[----:B--2---:R-:W-:-:S04]  /*0a10*/  IMAD.MOV R11, RZ, RZ, -R9 ;  /* 0x000000ffff0b7224 */ /* 0x004fc800078e0a09 */
[----:B------:R-:W-:-:S04]  /*0a20*/  IMAD R11, R11, R6, RZ ;  /* 0x000000060b0b7224 */ /* 0x000fc800078e02ff */
[----:B------:R-:W-:Y:S01]  /*0a30*/  IMAD.HI.U32 R9, R9, R11, R8 ;  /* 0x0000000b09097227 */ /* 0x000fe200078e0008 */
[----:B------:R-:W-:-:S03]  /*0a40*/  LOP3.LUT R8, R4, R7, RZ, 0x3c, !PT ;  /* 0x0000000704087212 */ /* 0x000fc600078e3cff */
[----:B------:R-:W-:Y:S01]  /*0a50*/  IMAD.MOV R11, RZ, RZ, -R13 ;  /* 0x000000ffff0b7224 */ /* 0x000fe200078e0a0d */
[----:B------:R-:W-:Y:S01]  /*0a60*/  ISETP.GE.AND P2, PT, R8, RZ, PT ;  /* 0x000000ff0800720c */ /* 0x000fe20003f46270 */
[----:B------:R-:W-:-:S04]  /*0a70*/  IMAD.HI.U32 R9, R9, R12, RZ ;  /* 0x0000000c09097227 */ /* 0x000fc800078e00ff */
[----:B------:R-:W-:Y:S01]  /*0a80*/  IMAD R11, R9, R11, R12 ;  /* 0x0000000b090b7224 */ /* 0x000fe200078e020c */
[----:B------:R-:W-:-:S04]  /*0a90*/  CS2R R12, SRZ ;  /* 0x00000000000c7805 */ /* 0x000fc8000001ff00 */
[----:B------:R-:W-:-:S13]  /*0aa0*/  ISETP.GT.U32.AND P1, PT, R6, R11, PT ;  /* 0x0000000b0600720c */ /* 0x000fda0003f24070 */
[----:B------:R-:W-:Y:S02]  /*0ab0*/  @!P1 IMAD.IADD R11, R11, 0x1, -R6 ;  /* 0x000000010b0b9824 */ /* 0x000fe400078e0a06 */
[----:B------:R-:W-:Y:S01]  /*0ac0*/  @!P1 VIADD R9, R9, 0x1 ;  /* 0x0000000109099836 */ /* 0x000fe20000000000 */
[----:B------:R-:W-:Y:S02]  /*0ad0*/  ISETP.NE.AND P1, PT, R7, RZ, PT ;  /* 0x000000ff0700720c */ /* 0x000fe40003f25270 */
[----:B------:R-:W-:Y:S02]  /*0ae0*/  ISETP.GE.U32.AND P0, PT, R11, R6, PT ;  /* 0x000000060b00720c */ /* 0x000fe40003f06070 */
[----:B------:R-:W3:Y:S11]  /*0af0*/  LDC R6, c[0x0][0x41c] ;  /* 0x00010700ff067b82 */ /* 0x000ef60000000800 */
[----:B------:R-:W-:-:S04]  /*0b00*/  @P0 VIADD R9, R9, 0x1 ;  /* 0x0000000109090836 */ /* 0x000fc80000000000 */
[----:B------:R-:W-:Y:S02]  /*0b10*/  IMAD.MOV.U32 R8, RZ, RZ, R9 ;  /* 0x000000ffff087224 */ /* 0x000fe400078e0009 */
[----:B------:R-:W-:-:S03]  /*0b20*/  IMAD R9, R4, UR5, RZ ;  /* 0x0000000504097c24 */ /* 0x000fc6000f8e02ff */
[----:B------:R-:W-:Y:S02]  /*0b30*/  @!P2 IADD3 R8, PT, PT, -R8, RZ, RZ ;  /* 0x000000ff0808a210 */ /* 0x000fe40007ffe1ff */
[----:B------:R-:W-:Y:S02]  /*0b40*/  @!P1 LOP3.LUT R8, RZ, R7, RZ, 0x33, !PT ;  /* 0x00000007ff089212 */ /* 0x000fe400078e33ff */
[----:B------:R-:W-:Y:S01]  /*0b50*/  IADD3 R22, P0, PT, R22, R9, RZ ;  /* 0x0000000916167210 */ /* 0x000fe20007f1e0ff */
[----:B---3--:R-:W-:Y:S02]  /*0b60*/  IMAD R19, R19, UR4, -R6 ;  /* 0x0000000413137c24 */ /* 0x008fe4000f8e0a06 */
[----:B0-----:R-:W-:Y:S01]  /*0b70*/  IMAD R8, R8, UR8, RZ ;  /* 0x0000000808087c24 */ /* 0x001fe2000f8e02ff */
[----:B------:R-:W-:-:S09]  /*0b80*/  LEA.HI.X.SX32 R9, R9, RZ, 0x1, P0 ;  /* 0x000000ff09097211 */ /* 0x000fd200000f0eff */
.L_x_152:
[----:B------:R-:W0:Y:S01]  /*0b90*/  LDC R3, c[0x0][0x390] ;  /* 0x0000e400ff037b82 */ /* 0x000e220000000800 */
[----:B------:R-:W-:Y:S01]  /*0ba0*/  BSSY.RECONVERGENT B1, `(.L_x_143) ;  /* 0x0000007000017945 */ /* 0x000fe20003800200 */
[----:B0-----:R-:W-:-:S13]  /*0bb0*/  ISETP.GE.AND P0, PT, R24, R3, PT ;  /* 0x000000031800720c */ /* 0x001fda0003f06270 */
[----:B------:R-:W-:Y:S05]  /*0bc0*/  @!P0 BRA `(.L_x_144) ;  /* 0x0000000000108947 */ /* 0x000fea0003800000 */
.L_x_145:
[----:B------:R-:W-:Y:S02]  /*0bd0*/  IMAD.IADD R24, R24, 0x1, -R3 ;  /* 0x0000000118187824 */ /* 0x000fe400078e0a03 */
[----:B------:R-:W-:-:S03]  /*0be0*/  VIADD R23, R23, 0x1 ;  /* 0x0000000117177836 */ /* 0x000fc60000000000 */
[----:B------:R-:W-:-:S13]  /*0bf0*/  ISETP.GE.AND P0, PT, R24, R3, PT ;  /* 0x000000031800720c */ /* 0x000fda0003f06270 */
[----:B------:R-:W-:Y:S05]  /*0c00*/  @P0 BRA `(.L_x_145) ;  /* 0xfffffffc00f00947 */ /* 0x000fea000383ffff */
.L_x_144:
[----:B------:R-:W-:Y:S05]  /*0c10*/  BSYNC.RECONVERGENT B1 ;  /* 0x0000000000017941 */ /* 0x000fea0003800200 */
.L_x_143:
        /* <DEDUP_REMOVED lines=52> */
[----:B------:R-:W-:-:S02]  /*0f60*/  IADD3 R5, P0, P1, R5, R0, R8 ;  /* 0x0000000005057210 */ /* 0x000fc4000791e008 */
[----:B------:R-:W-:Y:S02]  /*0f70*/  SHF.R.S32.HI R0, RZ, 0x1f, R0 ;  /* 0x0000001fff007819 */ /* 0x000fe40000011400 */
[----:B------:R-:W-:Y:S02]  /*0f80*/  SHF.R.S32.HI R14, RZ, 0x1f, R8 ;  /* 0x0000001fff0e7819 */ /* 0x000fe40000011408 */
[C---:B----4-:R-:W-:Y:S02]  /*0f90*/  LEA R4, P2, R10.reuse, UR8, 0x3 ;  /* 0x000000080a047c11 */ /* 0x050fe4000f8418ff */
[----:B------:R-:W-:Y:S02]  /*0fa0*/  IADD3.X R0, PT, PT, R3, R0, R14, P0, P1 ;  /* 0x0000000003007210 */ /* 0x000fe400007e240e */
[----:B------:R-:W-:-:S09]  /*0fb0*/  LEA.HI.X R3, R10, UR9, R11, 0x3, P2 ;  /* 0x000000090a037c11 */ /* 0x000fd200090f1c0b */
.L_x_151:
        /* <DEDUP_REMOVED lines=16> */
[----:B------:R-:W-:Y:S02]  /*10c0*/  @P0 LEA.HI.X R11, R14, R11, R15, 0x3, P1 ;  /* 0x0000000b0e0b0211 */ /* 0x000fe400008f1c0f */
[----:B------:R-:W-:-:S06]  /*10d0*/  CS2R R14, SRZ ;  /* 0x00000000000e7805 */ /* 0x000fcc000001ff00 */
[----:B------:R0:W5:Y:S02]  /*10e0*/  @P0 LDG.E.64 R14, desc[UR36][R10.64] ;  /* 0x000000240a0e0981 */ /* 0x000164000c1e1b00 */
[----:B0-----:R-:W-:Y:S02]  /*10f0*/  IMAD.MOV.U32 R10, RZ, RZ, R4 ;  /* 0x000000ffff0a7224 */ /* 0x001fe400078e0004 */
[----:B------:R-:W-:-:S05]  /*1100*/  IMAD.MOV.U32 R11, RZ, RZ, R3 ;  /* 0x000000ffff0b7224 */ /* 0x000fca00078e0003 */
[----:B------:R0:W5:Y:S01]  /*1110*/  LDG.E.64 R28, desc[UR36][R10.64] ;  /* 0x000000240a1c7981 */ /* 0x000162000c1e1b00 */
[----:B------:R-:W-:Y:S01]  /*1120*/  VIADD R27, R6, 0x20 ;  /* 0x00000020061b7836 */ /* 0x000fe20000000000 */
[----:B------:R-:W-:Y:S01]  /*1130*/  BSSY.RECONVERGENT B2, `(.L_x_148) ;  /* 0x000000b000027945 */ /* 0x000fe20003800200 */
[----:B0-----:R-:W0:Y:S03]  /*1140*/  LDC R10, c[0x0][0x398] ;  /* 0x0000e600ff0a7b82 */ /* 0x001e260000000800 */
[----:B0-----:R-:W-:-:S13]  /*1150*/  ISETP.GE.AND P0, PT, R27, R10, PT ;  /* 0x0000000a1b00720c */ /* 0x001fda0003f06270 */
[----:B------:R-:W-:Y:S05]  /*1160*/  @!P0 BRA `(.L_x_149) ;  /* 0x00000000001c8947 */ /* 0x000fea0003800000 */
[----:B------:R-:W-:Y:S01]  /*1170*/  BSSY.RECONVERGENT B3, `(.L_x_149) ;  /* 0x0000006000037945 */ /* 0x000fe20003800200 */
.L_x_150:
[----:B------:R-:W-:Y:S02]  /*1180*/  IMAD.IADD R6, R6, 0x1, -R10 ;  /* 0x0000000106067824 */ /* 0x000fe400078e0a0a */
[----:B------:R-:W-:Y:S02]  /*1190*/  VIADD R7, R7, 0x1 ;  /* 0x0000000107077836 */ /* 0x000fe40000000000 */
[----:B------:R-:W-:-:S05]  /*11a0*/  VIADD R27, R6, 0x20 ;  /* 0x00000020061b7836 */ /* 0x000fca0000000000 */
[----:B------:R-:W-:-:S13]  /*11b0*/  ISETP.GE.AND P0, PT, R27, R10, PT ;  /* 0x0000000a1b00720c */ /* 0x000fda0003f06270 */
[----:B------:R-:W-:Y:S05]  /*11c0*/  @P0 BRA `(.L_x_150) ;  /* 0xfffffffc00ec0947 */ /* 0x000fea000383ffff */
[----:B------:R-:W-:Y:S05]  /*11d0*/  BSYNC.RECONVERGENT B3 ;  /* 0x0000000000037941 */ /* 0x000fea0003800200 */
.L_x_149:
[----:B------:R-:W-:Y:S05]  /*11e0*/  BSYNC.RECONVERGENT B2 ;  /* 0x0000000000027941 */ /* 0x000fea0003800200 */
.L_x_148:
[----:B------:R-:W0:Y:S01]  /*11f0*/  LDCU UR4, c[0x0][0x394] ;  /* 0x00007280ff0477ac */ /* 0x000e220008000800 */
[----:B------:R-:W-:Y:S01]  /*1200*/  IADD3 R4, P1, PT, R4, 0x100, RZ ;  /* 0x0000010004047810 */ /* 0x000fe20007f3e0ff */
[----:B-----5:R-:W-:Y:S01]  /*1210*/  DFMA R12, R28, R14, R12 ;  /* 0x0000000e1c0c722b */ /* 0x020fe2000000000c */
[----:B------:R-:W-:-:S03]  /*1220*/  IMAD.MOV.U32 R6, RZ, RZ, R27 ;  /* 0x000000ffff067224 */ /* 0x000fc600078e001b */
[----:B------:R-:W-:Y:S01]  /*1230*/  IMAD.X R3, RZ, RZ, R3, P1 ;  /* 0x000000ffff037224 */ /* 0x000fe200008e0603 */
[----:B0-----:R-:W-:-:S13]  /*1240*/  ISETP.GE.AND P0, PT, R7, UR4, PT ;  /* 0x0000000407007c0c */ /* 0x001fda000bf06270 */
[----:B------:R-:W-:Y:S05]  /*1250*/  @!P0 BRA `(.L_x_151) ;  /* 0xfffffffc00588947 */ /* 0x000fea000383ffff */
.L_x_147:
[----:B------:R-:W-:Y:S05]  /*1260*/  BSYNC.RECONVERGENT B1 ;  /* 0x0000000000017941 */ /* 0x000fea0003800200 */
.L_x_146:
[----:B------:R-:W-:-:S04]  /*1270*/  SHF.R.U32.HI R3, RZ, 0x5, R2 ;  /* 0x00000005ff037819 */ /* 0x000fc80000011602 */
[----:B------:R-:W-:Y:S01]  /*1280*/  IADD3 R24, PT, PT, R24, R3, RZ ;  /* 0x0000000318187210 */ /* 0x000fe20007ffe0ff */
[----:B------:R-:W-:-:S05]  /*1290*/  IMAD.IADD R26, R26, 0x1, R3 ;  /* 0x000000011a1a7824 */ /* 0x000fca00078e0203 */
[----:B------:R-:W-:-:S13]  /*12a0*/  ISETP.GE.AND P0, PT, R26, R25, PT ;  /* 0x000000191a00720c */ /* 0x000fda0003f06270 */
[----:B------:R-:W-:Y:S05]  /*12b0*/  @!P0 BRA `(.L_x_152) ;  /* 0xfffffff800348947 */ /* 0x000fea000383ffff */
.L_x_142:
[----:B------:R-:W-:Y:S05]  /*12c0*/  BSYNC.RECONVERGENT B0 ;  /* 0x0000000000007941 */ /* 0x000fea0003800200 */
.L_x_141:
[----:B------:R-:W1:Y:S01]  /*12d0*/  S2UR UR5, SR_CgaCtaId ;  /* 0x00000000000579c3 */ /* 0x000e620000008800 */
[----:B0-----:R-:W-:Y:S01]  /*12e0*/  VIADD R3, R2, 0xffffffff ;  /* 0xffffffff02037836 */ /* 0x001fe20000000000 */
[----:B------:R-:W-:-:S04]  /*12f0*/  UMOV UR4, 0x400 ;  /* 0x0000040000047882 */ /* 0x000fc80000000000 */
[----:B------:R-:W-:Y:S01]  /*1300*/  LOP3.LUT P0, RZ, R2, R3, RZ, 0xc0, !PT ;  /* 0x0000000302ff7212 */ /* 0x000fe2000780c0ff */
[----:B-1----:R-:W-:-:S06]  /*1310*/  ULEA UR4, UR5, UR4, 0x18 ;  /* 0x0000000405047291 */ /* 0x002fcc000f8ec0ff */
[----:B------:R-:W-:-:S05]  /*1320*/  LEA R19, R18, UR4, 0x3 ;  /* 0x0000000412137c11 */ /* 0x000fca000f8e18ff */
[----:B------:R0:W-:Y:S01]  /*1330*/  STS.64 [R19], R12 ;  /* 0x0000000c13007388 */ /* 0x0001e20000000a00 */
[----:B------:R-:W-:Y:S06]  /*1340*/  BAR.SYNC.DEFER_BLOCKING 0x0 ;  /* 0x0000000000007b1d */ /* 0x000fec0000010000 */
[----:B------:R-:W-:Y:S05]  /*1350*/  @!P0 BRA `(.L_x_153) ;  /* 0x0000000000408947 */ /* 0x000fea0003800000 */
[----:B------:R-:W-:Y:S01]  /*1360*/  MOV R14, 0x0 ;  /* 0x00000000000e7802 */ /* 0x000fe20000000f00 */
[----:B------:R-:W1:Y:S01]  /*1370*/  LDCU.64 UR4, c[0x4][0x148] ;  /* 0x01002900ff0477ac */ /* 0x000e620008000a00 */
[----:B------:R-:W-:Y:S02]  /*1380*/  IMAD.MOV.U32 R8, RZ, RZ, 0x10b ;  /* 0x0000010bff087424 */ /* 0x000fe400078e00ff */
[----:B0-----:R-:W-:Y:S01]  /*1390*/  IMAD.MOV.U32 R12, RZ, RZ, 0x1 ;  /* 0x00000001ff0c7424 */ /* 0x001fe200078e00ff */
        /* <DEDUP_REMOVED lines=8> */
[----:B---3--:R-:W-:Y:S02]  /*1420*/  IMAD.U32 R10, RZ, RZ, UR8 ;  /* 0x00000008ff0a7e24 */ /* 0x008fe4000f8e00ff */
[----:B------:R-:W-:-:S07]  /*1430*/  IMAD.U32 R11, RZ, RZ, UR9 ;  /* 0x00000009ff0b7e24 */ /* 0x000fce000f8e00ff */
[----:B------:R-:W-:-:S07]  /*1440*/  LEPC R20, `(.L_x_153) ;  /* 0x000000001014794e */ /* 0x000fce0000000000 */
[----:B--2---:R-:W-:Y:S05]  /*1450*/  CALL.ABS.NOINC R14 ;  /* 0x000000000e007343 */ /* 0x004fea0003c00000 */
.L_x_153:
[----:B------:R-:W-:-:S13]  /*1460*/  ISETP.GE.U32.AND P0, PT, R2, 0x2, PT ;  /* 0x000000020200780c */ /* 0x000fda0003f06070 */
[----:B------:R-:W-:Y:S05]  /*1470*/  @!P0 BRA `(.L_x_154) ;  /* 0x0000000400908947 */ /* 0x000fea0003800000 */
[----:B------:R-:W-:Y:S01]  /*1480*/  SHF.R.U32.HI R0, RZ, 0x1, R2 ;  /* 0x00000001ff007819 */ /* 0x000fe20000011602 */
[----:B------:R-:W-:Y:S05]  /*1490*/  WARPSYNC.ALL ;  /* 0x0000000000007948 */ /* 0x000fea0003800000 */
[----:B------:R-:W-:-:S13]  /*14a0*/  ISETP.GE.U32.AND P0, PT, R18, R0, PT ;  /* 0x000000001200720c */ /* 0x000fda0003f06070 */
[----:B------:R-:W-:Y:S01]  /*14b0*/  @!P0 LEA R0, R0, R19, 0x3 ;  /* 0x0000001300008211 */ /* 0x000fe200078e18ff */
[----:B------:R-:W-:Y:S04]  /*14c0*/  @!P0 LDS.64 R6, [R19] ;  /* 0x0000000013068984 */ /* 0x000fe80000000a00 */
[----:B------:R-:W1:Y:S02]  /*14d0*/  @!P0 LDS.64 R4, [R0] ;  /* 0x0000000000048984 */ /* 0x000e640000000a00 */
[----:B-1----:R-:W-:-:S07]  /*14e0*/  @!P0 DADD R4, R4, R6 ;  /* 0x0000000004048229 */ /* 0x002fce0000000006 */
[----:B------:R1:W-:Y:S01]  /*14f0*/  @!P0 STS.64 [R19], R4 ;  /* 0x0000000413008388 */ /* 0x0003e20000000a00 */
[----:B------:R-:W-:Y:S01]  /*1500*/  BAR.SYNC.DEFER_BLOCKING 0x0 ;  /* 0x0000000000007b1d */ /* 0x000fe20000010000 */
[----:B------:R-:W-:-:S13]  /*1510*/  ISETP.GE.U32.AND P0, PT, R2, 0x4, PT ;  /* 0x000000040200780c */ /* 0x000fda0003f06070 */
[----:B-1----:R-:W-:Y:S05]  /*1520*/  @!P0 BRA `(.L_x_154) ;  /* 0x0000000400648947 */ /* 0x002fea0003800000 */
[----:B------:R-:W-:-:S04]  /*1530*/  SHF.R.U32.HI R0, RZ, 0x2, R2 ;  /* 0x00000002ff007819 */ /* 0x000fc80000011602 */
[----:B------:R-:W-:-:S13]  /*1540*/  ISETP.GE.U32.AND P0, PT, R18, R0, PT ;  /* 0x000000001200720c */ /* 0x000fda0003f06070 */
[----:B------:R-:W-:Y:S01]  /*1550*/  @!P0 IMAD R0, R0, 0x8, R19 ;  /* 0x0000000800008824 */ /* 0x000fe200078e0213 */
        /* <DEDUP_REMOVED lines=9> */
[----:B------:R-:W-:Y:S01]  /*15f0*/  @!P0 LOP3.LUT R0, R2, 0x7f8, RZ, 0xc0, !PT ;  /* 0x000007f802008812 */ /* 0x000fe200078ec0ff */
[----:B------:R-:W-:Y:S04]  /*1600*/  @!P0 LDS.64 R6, [R19] ;  /* 0x0000000013068984 */ /* 0x000fe80000000a00 */
[----:B------:R-:W-:-:S05]  /*1610*/  @!P0 IMAD.IADD R0, R19, 0x1, R0 ;  /* 0x0000000113008824 */ /* 0x000fca00078e0200 */
        /* <DEDUP_REMOVED lines=73> */
[----:B------:R-:W-:Y:S06]  /*1ab0*/  BAR.SYNC.DEFER_BLOCKING 0x0 ;  /* 0x0000000000007b1d */ /* 0x000fec0000010000 */
.L_x_154:
[----:B------:R-:W-:-:S13]  /*1ac0*/  ISETP.NE.AND P0, PT, R18, RZ, PT ;  /* 0x000000ff1200720c */ /* 0x000fda0003f05270 */
[----:B------:R-:W-:Y:S05]  /*1ad0*/  @P0 EXIT ;  /* 0x000000000000094d */ /* 0x000fea0003800000 */
[----:B------:R-:W2:Y:S01]  /*1ae0*/  S2UR UR5, SR_CgaCtaId ;  /* 0x00000000000579c3 */ /* 0x000ea20000008800 */
[----:B------:R-:W-:Y:S02]  /*1af0*/  UMOV UR4, 0x400 ;  /* 0x0000040000047882 */ /* 0x000fe40000000000 */
[----:B--2---:R-:W-:-:S09]  /*1b00*/  ULEA UR4, UR5, UR4, 0x18 ;  /* 0x0000000405047291 */ /* 0x004fd2000f8ec0ff */
[----:B-1----:R-:W1:Y:S04]  /*1b10*/  LDS.64 R2, [UR4] ;  /* 0x00000004ff027984 */ /* 0x002e680008000a00 */
[----:B-1----:R-:W-:Y:S01]  /*1b20*/  STG.E.64 desc[UR36][R16.64], R2 ;  /* 0x0000000210007986 */ /* 0x002fe2000c101b24 */
[----:B------:R-:W-:Y:S05]  /*1b30*/  EXIT ;  /* 0x000000000000794d */ /* 0x000fea0003800000 */
.L_x_155:
        /* <DEDUP_REMOVED lines=12> */
.L_x_829:


//--------------------- .text._ZN2at6native51_GLOBAL__N__11011a27_18_DepthwiseConv3d_cu_35e0c7b544conv_depthwise3d_cuda_backward_weight_kernelIddLi2ELi2EEEvNS_27GenericPackedTensorAccessorIKT_Lm5ENS_16DefaultPtrTraitsEiEES7_NS3_IS4_Lm5ES6_iEEiiiiiiiii --------------------------
	.section	.text._ZN2at6native51_GLOBAL__N__11011a27_18_DepthwiseConv3d_cu_35e0c7b544conv_depthwise3d_cuda_backward_weight_kernelIddLi2ELi2EEEvNS_27GenericPackedTensorAccessorIKT_Lm5ENS_16DefaultPtrTraitsEiEES7_NS3_IS4_Lm5ES6_iEEiiiiiiiii,"ax",@progbits
	.align	128
.text._ZN2at6native51_GLOBAL__N__11011a27_18_DepthwiseConv3d_cu_35e0c7b544conv_depthwise3d_cuda_backward_weight_kernelIddLi2ELi2EEEvNS_27GenericPackedTensorAccessorIKT_Lm5ENS_16DefaultPtrTraitsEiEES7_NS3_IS4_Lm5ES6_iEEiiiiiiiii:
        .type           _ZN2at6native51_GLOBAL__N__11011a27_18_DepthwiseConv3d_cu_35e0c7b544conv_depthwise3d_cuda_backward_weight_kernelIddLi2ELi2EEEvNS_27GenericPackedTensorAccessorIKT_Lm5ENS_16DefaultPtrTraitsEiEES7_NS3_IS4_Lm5ES6_iEEiiiiiiiii,@function
        .size           _ZN2at6native51_GLOBAL__N__11011a27_18_DepthwiseConv3d_cu_35e0c7b544conv_depthwise3d_cuda_backward_weight_kernelIddLi2ELi2EEEvNS_27GenericPackedTensorAccessorIKT_Lm5ENS_16DefaultPtrTraitsEiEES7_NS3_IS4_Lm5ES6_iEEiiiiiiiii,(.L_x_830 - _ZN2at6native51_GLOBAL__N__11011a27_18_DepthwiseConv3d_cu_35e0c7b544conv_depthwise3d_cuda_backward_weight_kernelIddLi2ELi2EEEvNS_27GenericPackedTensorAccessorIKT_Lm5ENS_16DefaultPtrTraitsEiEES7_NS3_IS4_Lm5ES6_iEEiiiiiiiii)
        .other          _ZN2at6native51_GLOBAL__N__11011a27_18_DepthwiseConv3d_cu_35e0c7b544conv_depthwise3d_cuda_backward_weight_kernelIddLi2ELi2EEEvNS_27GenericPackedTensorAccessorIKT_Lm5ENS_16DefaultPtrTraitsEiEES7_NS3_IS4_Lm5ES6_iEEiiiiiiiii,@"STO_CUDA_ENTRY STV_DEFAULT"
_ZN2at6native51_GLOBAL__N__11011a27_18_DepthwiseConv3d_cu_35e0c7b544conv_depthwise3d_cuda_backward_weight_kernelIddLi2ELi2EEEvNS_27GenericPackedTensorAccessorIKT_Lm5ENS_16DefaultPtrTraitsEiEES7_NS3_IS4_Lm5ES6_iEEiiiiiiiii:
        /* <DEDUP_REMOVED lines=185> */
.L_x_167:
[----:B------:R-:W0:Y:S01]  /*0b90*/  LDC R3, c[0x0][0x390] ;  /* 0x0000e400ff037b82 */ /* 0x000e220000000800 */
[----:B------:R-:W-:Y:S01]  /*0ba0*/  BSSY.RECONVERGENT B1, `(.L_x_158) ;  /* 0x0000007000017945 */ /* 0x000fe20003800200 */
[----:B0-----:R-:W-:-:S13]  /*0bb0*/  ISETP.GE.AND P0, PT, R24, R3, PT ;  /* 0x000000031800720c */ /* 0x001fda0003f06270 */
[----:B------:R-:W-:Y:S05]  /*0bc0*/  @!P0 BRA `(.L_x_159) ;  /* 0x0000000000108947 */ /* 0x000fea0003800000 */
.L_x_160:
[----:B------:R-:W-:Y:S02]  /*0bd0*/  IMAD.IADD R24, R24, 0x1, -R3 ;  /* 0x0000000118187824 */ /* 0x000fe400078e0a03 */
[----:B------:R-:W-:-:S03]  /*0be0*/  VIADD R23, R23, 0x1 ;  /* 0x0000000117177836 */ /* 0x000fc60000000000 */
[----:B------:R-:W-:-:S13]  /*0bf0*/  ISETP.GE.AND P0, PT, R24, R3, PT ;  /* 0x000000031800720c */ /* 0x000fda0003f06270 */
[----:B------:R-:W-:Y:S05]  /*0c00*/  @P0 BRA `(.L_x_160) ;  /* 0xfffffffc00f00947 */ /* 0x000fea000383ffff */
.L_x_159:
[----:B------:R-:W-:Y:S05]  /*0c10*/  BSYNC.RECONVERGENT B1 ;  /* 0x0000000000017941 */ /* 0x000fea0003800200 */
.L_x_158:
        /* <DEDUP_REMOVED lines=58> */
.L_x_166:
[----:B------:R-:W0:Y:S01]  /*0fc0*/  LDCU UR4, c[0x0][0x3c8] ;  /* 0x00007900ff0477ac */ /* 0x000e220008000800 */
[----:B------:R-:W-:Y:S02]  /*0fd0*/  IMAD R14, R6, 0x2, R21 ;  /* 0x00000002060e7824 */ /* 0x000fe400078e0215 */
[----:B------:R-:W-:Y:S01]  /*0fe0*/  IMAD R15, R7, 0x2, R20 ;  /* 0x00000002070f7824 */ /* 0x000fe200078e0214 */
[----:B------:R-:W1:Y:S02]  /*0ff0*/  LDCU UR5, c[0x0][0x3c4] ;  /* 0x00007880ff0577ac */ /* 0x000e640008000800 */
        /* <DEDUP_REMOVED lines=22> */
.L_x_165:
[----:B------:R-:W-:Y:S02]  /*1160*/  IMAD.IADD R6, R6, 0x1, -R10 ;  /* 0x0000000106067824 */ /* 0x000fe400078e0a0a */
[----:B------:R-:W-:Y:S02]  /*1170*/  VIADD R7, R7, 0x1 ;  /* 0x0000000107077836 */ /* 0x000fe40000000000 */
[----:B------:R-:W-:-:S05]  /*1180*/  VIADD R27, R6, 0x20 ;  /* 0x00000020061b7836 */ /* 0x000fca0000000000 */
[----:B------:R-:W-:-:S13]  /*1190*/  ISETP.GE.AND P0, PT, R27, R10, PT ;  /* 0x0000000a1b00720c */ /* 0x000fda0003f06270 */
[----:B------:R-:W-:Y:S05]  /*11a0*/  @P0 BRA `(.L_x_165) ;  /* 0xfffffffc00ec0947 */ /* 0x000fea000383ffff */
[----:B------:R-:W-:Y:S05]  /*11b0*/  BSYNC.RECONVERGENT B3 ;  /* 0x0000000000037941 */ /* 0x000fea0003800200 */
.L_x_164:
[----:B------:R-:W-:Y:S05]  /*11c0*/  BSYNC.RECONVERGENT B2 ;  /* 0x0000000000027941 */ /* 0x000fea0003800200 */
.L_x_163:
[----:B------:R-:W0:Y:S01]  /*11d0*/  LDCU UR4, c[0x0][0x394] ;  /* 0x00007280ff0477ac */ /* 0x000e220008000800 */
[----:B------:R-:W-:Y:S01]  /*11e0*/  IADD3 R4, P1, PT, R4, 0x100, RZ ;  /* 0x0000010004047810 */ /* 0x000fe20007f3e0ff */
[----:B-----5:R-:W-:Y:S01]  /*11f0*/  DFMA R12, R28, R14, R12 ;  /* 0x0000000e1c0c722b */ /* 0x020fe2000000000c */
[----:B------:R-:W-:-:S03]  /*1200*/  IMAD.MOV.U32 R6, RZ, RZ, R27 ;  /* 0x000000ffff067224 */ /* 0x000fc600078e001b */
[----:B------:R-:W-:Y:S01]  /*1210*/  IMAD.X R3, RZ, RZ, R3, P1 ;  /* 0x000000ffff037224 */ /* 0x000fe200008e0603 */
[----:B0-----:R-:W-:-:S13]  /*1220*/  ISETP.GE.AND P0, PT, R7, UR4, PT ;  /* 0x0000000407007c0c */ /* 0x001fda000bf06270 */
[----:B------:R-:W-:Y:S05]  /*1230*/  @!P0 BRA `(.L_x_166) ;  /* 0xfffffffc00608947 */ /* 0x000fea000383ffff */
.L_x_162:
[----:B------:R-:W-:Y:S05]  /*1240*/  BSYNC.RECONVERGENT B1 ;  /* 0x0000000000017941 */ /* 0x000fea0003800200 */
.L_x_161:
[----:B------:R-:W-:-:S04]  /*1250*/  SHF.R.U32.HI R3, RZ, 0x5, R2 ;  /* 0x00000005ff037819 */ /* 0x000fc80000011602 */
[----:B------:R-:W-:Y:S01]  /*1260*/  IADD3 R24, PT, PT, R24, R3, RZ ;  /* 0x0000000318187210 */ /* 0x000fe20007ffe0ff */
[----:B------:R-:W-:-:S05]  /*1270*/  IMAD.IADD R26, R26, 0x1, R3 ;  /* 0x000000011a1a7824 */ /* 0x000fca00078e0203 */
[----:B------:R-:W-:-:S13]  /*1280*/  ISETP.GE.AND P0, PT, R26, R25, PT ;  /* 0x000000191a00720c */ /* 0x000fda0003f06270 */
[----:B------:R-:W-:Y:S05]  /*1290*/  @!P0 BRA `(.L_x_167) ;  /* 0xfffffff8003c8947 */ /* 0x000fea000383ffff */
.L_x_157:
[----:B------:R-:W-:Y:S05]  /*12a0*/  BSYNC.RECONVERGENT B0 ;  /* 0x0000000000007941 */ /* 0x000fea0003800200 */
.L_x_156:
        /* <DEDUP_REMOVED lines=25> */
.L_x_168:
        /* <DEDUP_REMOVED lines=102> */
.L_x_169:
        /* <DEDUP_REMOVED lines=8> */
.L_x_170:
        /* <DEDUP_REMOVED lines=14> */
.L_x_830:


//--------------------- .text._ZN2at6native51_GLOBAL__N__11011a27_18_DepthwiseConv3d_cu_35e0c7b544conv_depthwise3d_cuda_backward_weight_kernelIddLi1ELi1EEEvNS_27GenericPackedTensorAccessorIKT_Lm5ENS_16DefaultPtrTraitsEiEES7_NS3_IS4_Lm5ES6_iEEiiiiiiiii --------------------------
	.section	.text._ZN2at6native51_GLOBAL__N__11011a27_18_DepthwiseConv3d_cu_35e0c7b544conv_depthwise3d_cuda_backward_weight_kernelIddLi1ELi1EEEvNS_27GenericPackedTensorAccessorIKT_Lm5ENS_16DefaultPtrTraitsEiEES7_NS3_IS4_Lm5ES6_iEEiiiiiiiii,"ax",@progbits
	.align	128
.text._ZN2at6native51_GLOBAL__N__11011a27_18_DepthwiseConv3d_cu_35e0c7b544conv_depthwise3d_cuda_backward_weight_kernelIddLi1ELi1EEEvNS_27GenericPackedTensorAccessorIKT_Lm5ENS_16DefaultPtrTraitsEiEES7_NS3_IS4_Lm5ES6_iEEiiiiiiiii:
        .type           _ZN2at6native51_GLOBAL__N__11011a27_18_DepthwiseConv3d_cu_35e0c7b544conv_depthwise3d_cuda_backward_weight_kernelIddLi1ELi1EEEvNS_27GenericPackedTensorAccessorIKT_Lm5ENS_16DefaultPtrTraitsEiEES7_NS3_IS4_Lm5ES6_iEEiiiiiiiii,@function
        .size           _ZN2at6native51_GLOBAL__N__11011a27_18_DepthwiseConv3d_cu_35e0c7b544conv_depthwise3d_cuda_backward_weight_kernelIddLi1ELi1EEEvNS_27GenericPackedTensorAccessorIKT_Lm5ENS_16DefaultPtrTraitsEiEES7_NS3_IS4_Lm5ES6_iEEiiiiiiiii,(.L_x_831 - _ZN2at6native51_GLOBAL__N__11011a27_18_DepthwiseConv3d_cu_35e0c7b544conv_depthwise3d_cuda_backward_weight_kernelIddLi1ELi1EEEvNS_27GenericPackedTensorAccessorIKT_Lm5ENS_16DefaultPtrTraitsEiEES7_NS3_IS4_Lm5ES6_iEEiiiiiiiii)
        .other          _ZN2at6native51_GLOBAL__N__11011a27_18_DepthwiseConv3d_cu_35e0c7b544conv_depthwise3d_cuda_backward_weight_kernelIddLi1ELi1EEEvNS_27GenericPackedTensorAccessorIKT_Lm5ENS_16DefaultPtrTraitsEiEES7_NS3_IS4_Lm5ES6_iEEiiiiiiiii,@"STO_CUDA_ENTRY STV_DEFAULT"
_ZN2at6native51_GLOBAL__N__11011a27_18_DepthwiseConv3d_cu_35e0c7b544conv_depthwise3d_cuda_backward_weight_kernelIddLi1ELi1EEEvNS_27GenericPackedTensorAccessorIKT_Lm5ENS_16DefaultPtrTraitsEiEES7_NS3_IS4_Lm5ES6_iEEiiiiiiiii:
        /* <DEDUP_REMOVED lines=185> */
.L_x_182:
[----:B------:R-:W0:Y:S01]  /*0b90*/  LDC R3, c[0x0][0x390] ;  /* 0x0000e400ff037b82 */ /* 0x000e220000000800 */
[----:B------:R-:W-:Y:S01]  /*0ba0*/  BSSY.RECONVERGENT B1, `(.L_x_173) ;  /* 0x0000007000017945 */ /* 0x000fe20003800200 */
[----:B0-----:R-:W-:-:S13]  /*0bb0*/  ISETP.GE.AND P0, PT, R24, R3, PT ;  /* 0x000000031800720c */ /* 0x001fda0003f06270 */
[----:B------:R-:W-:Y:S05]  /*0bc0*/  @!P0 BRA `(.L_x_174) ;  /* 0x0000000000108947 */ /* 0x000fea0003800000 */
.L_x_175:
[----:B------:R-:W-:Y:S02]  /*0bd0*/  IMAD.IADD R24, R24, 0x1, -R3 ;  /* 0x0000000118187824 */ /* 0x000fe400078e0a03 */
[----:B------:R-:W-:-:S03]  /*0be0*/  VIADD R23, R23, 0x1 ;  /* 0x0000000117177836 */ /* 0x000fc60000000000 */
[----:B------:R-:W-:-:S13]  /*0bf0*/  ISETP.GE.AND P0, PT, R24, R3, PT ;  /* 0x000000031800720c */ /* 0x000fda0003f06270 */
[----:B------:R-:W-:Y:S05]  /*0c00*/  @P0 BRA `(.L_x_175) ;  /* 0xfffffffc00f00947 */ /* 0x000fea000383ffff */
.L_x_174:
[----:B------:R-:W-:Y:S05]  /*0c10*/  BSYNC.RECONVERGENT B1 ;  /* 0x0000000000017941 */ /* 0x000fea0003800200 */
.L_x_173:
        /* <DEDUP_REMOVED lines=58> */
.L_x_181:
[----:B------:R-:W0:Y:S01]  /*0fc0*/  LDCU UR4, c[0x0][0x3c8] ;  /* 0x00007900ff0477ac */ /* 0x000e220008000800 */
[----:B------:R-:W-:Y:S02]  /*0fd0*/  IMAD.IADD R14, R21, 0x1, R6 ;  /* 0x00000001150e7824 */ /* 0x000fe400078e0206 */
[----:B------:R-:W-:Y:S01]  /*0fe0*/  IMAD.IADD R15, R20, 0x1, R7 ;  /* 0x00000001140f7824 */ /* 0x000fe200078e0207 */
        /* <DEDUP_REMOVED lines=23> */
.L_x_180:
[----:B------:R-:W-:Y:S02]  /*1160*/  IMAD.IADD R6, R6, 0x1, -R10 ;  /* 0x0000000106067824 */ /* 0x000fe400078e0a0a */
[----:B------:R-:W-:Y:S02]  /*1170*/  VIADD R7, R7, 0x1 ;  /* 0x0000000107077836 */ /* 0x000fe40000000000 */
[----:B------:R-:W-:-:S05]  /*1180*/  VIADD R27, R6, 0x20 ;  /* 0x00000020061b7836 */ /* 0x000fca0000000000 */
[----:B------:R-:W-:-:S13]  /*1190*/  ISETP.GE.AND P0, PT, R27, R10, PT ;  /* 0x0000000a1b00720c */ /* 0x000fda0003f06270 */
[----:B------:R-:W-:Y:S05]  /*11a0*/  @P0 BRA `(.L_x_180) ;  /* 0xfffffffc00ec0947 */ /* 0x000fea000383ffff */
[----:B------:R-:W-:Y:S05]  /*11b0*/  BSYNC.RECONVERGENT B3 ;  /* 0x0000000000037941 */ /* 0x000fea0003800200 */
.L_x_179:
[----:B------:R-:W-:Y:S05]  /*11c0*/  BSYNC.RECONVERGENT B2 ;  /* 0x0000000000027941 */ /* 0x000fea0003800200 */
.L_x_178:
[----:B------:R-:W0:Y:S01]  /*11d0*/  LDCU UR4, c[0x0][0x394] ;  /* 0x00007280ff0477ac */ /* 0x000e220008000800 */
[----:B------:R-:W-:Y:S01]  /*11e0*/  IADD3 R4, P1, PT, R4, 0x100, RZ ;  /* 0x0000010004047810 */ /* 0x000fe20007f3e0ff */
[----:B-----5:R-:W-:Y:S01]  /*11f0*/  DFMA R12, R28, R14, R12 ;  /* 0x0000000e1c0c722b */ /* 0x020fe2000000000c */
[----:B------:R-:W-:-:S03]  /*1200*/  IMAD.MOV.U32 R6, RZ, RZ, R27 ;  /* 0x000000ffff067224 */ /* 0x000fc600078e001b */
[----:B------:R-:W-:Y:S01]  /*1210*/  IMAD.X R3, RZ, RZ, R3, P1 ;  /* 0x000000ffff037224 */ /* 0x000fe200008e0603 */
[----:B0-----:R-:W-:-:S13]  /*1220*/  ISETP.GE.AND P0, PT, R7, UR4, PT ;  /* 0x0000000407007c0c */ /* 0x001fda000bf06270 */
[----:B------:R-:W-:Y:S05]  /*1230*/  @!P0 BRA `(.L_x_181) ;  /* 0xfffffffc00608947 */ /* 0x000fea000383ffff */
.L_x_177:
[----:B------:R-:W-:Y:S05]  /*1240*/  BSYNC.RECONVERGENT B1 ;  /* 0x0000000000017941 */ /* 0x000fea0003800200 */
.L_x_176:
[----:B------:R-:W-:-:S04]  /*1250*/  SHF.R.U32.HI R3, RZ, 0x5, R2 ;  /* 0x00000005ff037819 */ /* 0x000fc80000011602 */
[----:B------:R-:W-:Y:S01]  /*1260*/  IADD3 R24, PT, PT, R24, R3, RZ ;  /* 0x0000000318187210 */ /* 0x000fe20007ffe0ff */
[----:B------:R-:W-:-:S05]  /*1270*/  IMAD.IADD R26, R26, 0x1, R3 ;  /* 0x000000011a1a7824 */ /* 0x000fca00078e0203 */
[----:B------:R-:W-:-:S13]  /*1280*/  ISETP.GE.AND P0, PT, R26, R25, PT ;  /* 0x000000191a00720c */ /* 0x000fda0003f06270 */
[----:B------:R-:W-:Y:S05]  /*1290*/  @!P0 BRA `(.L_x_182) ;  /* 0xfffffff8003c8947 */ /* 0x000fea000383ffff */
.L_x_172:
[----:B------:R-:W-:Y:S05]  /*12a0*/  BSYNC.RECONVERGENT B0 ;  /* 0x0000000000007941 */ /* 0x000fea0003800200 */
.L_x_171:
        /* <DEDUP_REMOVED lines=25> */
.L_x_183:
        /* <DEDUP_REMOVED lines=102> */
.L_x_184:
        /* <DEDUP_REMOVED lines=8> */
.L_x_185:
        /* <DEDUP_REMOVED lines=14> */
.L_x_831:


//--------------------- .text._ZN2at6native51_GLOBAL__N__11011a27_18_DepthwiseConv3d_cu_35e0c7b543conv_depthwise3d_cuda_backward_input_kernelIN3c108BFloat16EfLin1ELin1ELin1ELin1ELin1ELin1ELin1ELin1ELin1EEEvNS_27GenericPackedTensorAccessorIKT_Lm5ENS_16DefaultPtrTraitsEiEENS5_IS6_Lm5ES8_iEES9_iiiiiiiii --------------------------
	.section	.text._ZN2at6native51_GLOBAL__N__11011a27_18_DepthwiseConv3d_cu_35e0c7b543conv_depthwise3d_cuda_backward_input_kernelIN3c108BFloat16EfLin1ELin1ELin1ELin1ELin1ELin1ELin1ELin1ELin1EEEvNS_27GenericPackedTensorAccessorIKT_Lm5ENS_16DefaultPtrTraitsEiEENS5_IS6_Lm5ES8_iEES9_iiiiiiiii,"ax",@progbits
	.align	128
.text._ZN2at6native51_GLOBAL__N__11011a27_18_DepthwiseConv3d_cu_35e0c7b543conv_depthwise3d_cuda_backward_input_kernelIN3c108BFloat16EfLin1ELin1ELin1ELin1ELin1ELin1ELin1ELin1ELin1EEEvNS_27GenericPackedTensorAccessorIKT_Lm5ENS_16DefaultPtrTraitsEiEENS5_IS6_Lm5ES8_iEES9_iiiiiiiii:
        .type           _ZN2at6native51_GLOBAL__N__11011a27_18_DepthwiseConv3d_cu_35e0c7b543conv_depthwise3d_cuda_backward_input_kernelIN3c108BFloat16EfLin1ELin1ELin1ELin1ELin1ELin1ELin1ELin1ELin1EEEvNS_27GenericPackedTensorAccessorIKT_Lm5ENS_16DefaultPtrTraitsEiEENS5_IS6_Lm5ES8_iEES9_iiiiiiiii,@function
        .size           _ZN2at6native51_GLOBAL__N__11011a27_18_DepthwiseConv3d_cu_35e0c7b543conv_depthwise3d_cuda_backward_input_kernelIN3c108BFloat16EfLin1ELin1ELin1ELin1ELin1ELin1ELin1ELin1ELin1EEEvNS_27GenericPackedTensorAccessorIKT_Lm5ENS_16DefaultPtrTraitsEiEENS5_IS6_Lm5ES8_iEES9_iiiiiiiii,(.L_x_832 - _ZN2at6native51_GLOBAL__N__11011a27_18_DepthwiseConv3d_cu_35e0c7b543conv_depthwise3d_cuda_backward_input_kernelIN3c108BFloat16EfLin1ELin1ELin1ELin1ELin1ELin1ELin1ELin1ELin1EEEvNS_27GenericPackedTensorAccessorIKT_Lm5ENS_16DefaultPtrTraitsEiEENS5_IS6_Lm5ES8_iEES9_iiiiiiiii)
        .other          _ZN2at6native51_GLOBAL__N__11011a27_18_DepthwiseConv3d_cu_35e0c7b543conv_depthwise3d_cuda_backward_input_kernelIN3c108BFloat16EfLin1ELin1ELin1ELin1ELin1ELin1ELin1ELin1ELin1EEEvNS_27GenericPackedTensorAccessorIKT_Lm5ENS_16DefaultPtrTraitsEiEENS5_IS6_Lm5ES8_iEES9_iiiiiiiii,@"STO_CUDA_ENTRY STV_DEFAULT"
_ZN2at6native51_GLOBAL__N__11011a27_18_DepthwiseConv3d_cu_35e0c7b543conv_depthwise3d_cuda_backward_input_kernelIN3c108BFloat16EfLin1ELin1ELin1ELin1ELin1ELin1ELin1ELin1ELin1EEEvNS_27GenericPackedTensorAccessorIKT_Lm5ENS_16DefaultPtrTraitsEiEENS5_IS6_Lm5ES8_iEES9_iiiiiiiii:
[----:B------:R-:W-:Y:S08]  /*0000*/  LDC R1, c[0x0][0x37c] ;  /* 0x0000df00ff017b82 */ /* 0x000ff00000000800 */
[----:B------:R-:W0:Y:S01]  /*0010*/  LDC R4, c[0x0][0x3bc] ;  /* 0x0000ef00ff047b82 */ /* 0x000e220000000800 */
[----:B------:R-:W1:Y:S01]  /*0020*/  LDCU UR4, c[0x0][0x3b8] ;  /* 0x00007700ff0477ac */ /* 0x000e620008000800 */
[----:B------:R-:W1:Y:S06]  /*0030*/  LDCU UR5, c[0x0][0x3cc] ;  /* 0x00007980ff0577ac */ /* 0x000e6c0008000800 */
[----:B------:R-:W2:Y:S08]  /*0040*/  LDC R9, c[0x0][0x38c] ;  /* 0x0000e300ff097b82 */ /* 0x000eb00000000800 */
[----:B------:R-:W3:Y:S01]  /*0050*/  S2UR UR6, SR_CTAID.X ;  /* 0x00000000000679c3 */ /* 0x000ee20000002500 */
[----:B-1----:R-:W-:Y:S01]  /*0060*/  UIMAD UR4, UR4, UR5, URZ ;  /* 0x00000005040472a4 */ /* 0x002fe2000f8e02ff */
[----:B0-----:R-:W-:-:S03]  /*0070*/  IABS R7, R4 ;  /* 0x0000000400077213 */ /* 0x001fc60000000000 */
[----:B------:R-:W-:Y:S01]  /*0080*/  USHF.R.S32.HI UR5, URZ, 0x1f, UR4 ;  /* 0x0000001fff057899 */ /* 0x000fe20008011404 */
[----:B------:R-:W0:Y:S08]  /*0090*/  I2F.RP R0, R7 ;  /* 0x0000000700007306 */ /* 0x000e300000209400 */
[----:B0-----:R-:W0:Y:S02]  /*00a0*/  MUFU.RCP R0, R0 ;  /* 0x0000000000007308 */ /* 0x001e240000001000 */
[----:B0-----:R-:W-:-:S06]  /*00b0*/  VIADD R2, R0, 0xffffffe ;  /* 0x0ffffffe00027836 */ /* 0x001fcc0000000000 */
[----:B------:R0:W1:Y:S02]  /*00c0*/  F2I.FTZ.U32.TRUNC.NTZ R3, R2 ;  /* 0x0000000200037305 */ /* 0x000064000021f000 */
[----:B0-----:R-:W-:Y:S02]  /*00d0*/  IMAD.MOV.U32 R2, RZ, RZ, RZ ;  /* 0x000000ffff027224 */ /* 0x001fe400078e00ff */
[----:B-1----:R-:W-:-:S04]  /*00e0*/  IMAD.MOV R6, RZ, RZ, -R3 ;  /* 0x000000ffff067224 */ /* 0x002fc800078e0a03 */
[----:B------:R-:W-:Y:S01]  /*00f0*/  IMAD R5, R6, R7, RZ ;  /* 0x0000000706057224 */ /* 0x000fe200078e02ff */
[----:B--2---:R-:W-:-:S03]  /*0100*/  IABS R6, R9 ;  /* 0x0000000900067213 */ /* 0x004fc60000000000 */
[----:B------:R-:W-:Y:S02]  /*0110*/  IMAD.HI.U32 R3, R3, R5, R2 ;  /* 0x0000000503037227 */ /* 0x000fe400078e0002 */
[----:B------:R-:W3:Y:S01]  /*0120*/  S2R R2, SR_TID.X ;  /* 0x0000000000027919 */ /* 0x000ee20000002100 */
[----:B------:R-:W3:Y:S03]  /*0130*/  LDC R5, c[0x0][0x360] ;  /* 0x0000d800ff057b82 */ /* 0x000ee60000000800 */
[----:B------:R-:W-:-:S04]  /*0140*/  IMAD.HI.U32 R23, R3, R6, RZ ;  /* 0x0000000603177227 */ /* 0x000fc800078e00ff */
[----:B------:R-:W-:Y:S02]  /*0150*/  IMAD.MOV R0, RZ, RZ, -R23 ;  /* 0x000000ffff007224 */ /* 0x000fe400078e0a17 */
[----:B------:R-:W-:Y:S02]  /*0160*/  IMAD.MOV.U32 R3, RZ, RZ, RZ ;  /* 0x000000ffff037224 */ /* 0x000fe400078e00ff */
[----:B------:R-:W-:-:S05]  /*0170*/  IMAD R0, R7, R0, R6 ;  /* 0x0000000007007224 */ /* 0x000fca00078e0206 */
[----:B------:R-:W-:-:S13]  /*0180*/  ISETP.GT.U32.AND P2, PT, R7, R0, PT ;  /* 0x000000000700720c */ /* 0x000fda0003f44070 */
[-C--:B------:R-:W-:Y:S01]  /*0190*/  @!P2 IADD3 R0, PT, PT, R0, -R7.reuse, RZ ;  /* 0x800000070000a210 */ /* 0x080fe20007ffe0ff */
[----:B------:R-:W-:Y:S01]  /*01a0*/  @!P2 VIADD R23, R23, 0x1 ;  /* 0x000000011717a836 */ /* 0x000fe20000000000 */
[----:B------:R-:W-:Y:S01]  /*01b0*/  ISETP.NE.AND P2, PT, R4, RZ, PT ;  /* 0x000000ff0400720c */ /* 0x000fe20003f45270 */
[----:B---3--:R-:W-:Y:S01]  /*01c0*/  IMAD.WIDE.U32 R18, R5, UR6, R2 ;  /* 0x0000000605127c25 */ /* 0x008fe2000f8e0002 */
[----:B------:R-:W-:Y:S02]  /*01d0*/  ISETP.GE.U32.AND P1, PT, R0, R7, PT ;  /* 0x000000070000720c */ /* 0x000fe40003f26070 */
[----:B------:R-:W-:Y:S02]  /*01e0*/  LOP3.LUT R0, R9, R4, RZ, 0x3c, !PT ;  /* 0x0000000409007212 */ /* 0x000fe400078e3cff */
[----:B------:R-:W-:Y:S02]  /*01f0*/  ISETP.GE.U32.AND P0, PT, R18, UR4, PT ;  /* 0x0000000412007c0c */ /* 0x000fe4000bf06070 */
[----:B------:R-:W-:-:S02]  /*0200*/  ISETP.GE.AND P3, PT, R0, RZ, PT ;  /* 0x000000ff0000720c */ /* 0x000fc40003f66270 */
[----:B------:R-:W-:-:S05]  /*0210*/  ISETP.GE.AND.EX P0, PT, R19, UR5, PT, P0 ;  /* 0x0000000513007c0c */ /* 0x000fca000bf06300 */
[----:B------:R-:W-:-:S08]  /*0220*/  @P1 VIADD R23, R23, 0x1 ;  /* 0x0000000117171836 */ /* 0x000fd00000000000 */
[----:B------:R-:W-:Y:S05]  /*0230*/  @P0 EXIT ;  /* 0x000000000000094d */ /* 0x000fea0003800000 */
[----:B------:R-:W0:Y:S01]  /*0240*/  LDCU UR4, c[0x0][0x370] ;  /* 0x00006e00ff0477ac */ /* 0x000e220008000800 */
[----:B------:R-:W-:Y:S01]  /*0250*/  @!P3 IMAD.MOV R23, RZ, RZ, -R23 ;  /* 0x000000ffff17b224 */ /* 0x000fe200078e0a17 */
[----:B------:R-:W-:Y:S01]  /*0260*/  @!P2 LOP3.LUT R23, RZ, R4, RZ, 0x33, !PT ;  /* 0x00000004ff17a212 */ /* 0x000fe200078e33ff */
[----:B------:R-:W-:Y:S01]  /*0270*/  IMAD.MOV.U32 R21, RZ, RZ, R18 ;  /* 0x000000ffff157224 */ /* 0x000fe200078e0012 */
[----:B------:R-:W1:Y:S02]  /*0280*/  LDCU.64 UR8, c[0x0][0x358] ;  /* 0x00006b00ff0877ac */ /* 0x000e640008000a00 */
[----:B------:R-:W-:Y:S01]  /*0290*/  ISETP.GE.AND P0, PT, R23, 0x1, PT ;  /* 0x000000011700780c */ /* 0x000fe20003f06270 */
[----:B0-----:R-:W-:Y:S01]  /*02a0*/  IMAD R18, R5, UR4, RZ ;  /* 0x0000000405127c24 */ /* 0x001fe2000f8e02ff */
[----:B------:R-:W-:-:S11]  /*02b0*/  UMOV UR4, URZ ;  /* 0x000000ff00047c82 */ /* 0x000fd60008000000 */
[----:B------:R-:W-:Y:S05]  /*02c0*/  @!P0 BRA `(.L_x_186) ;  /* 0x0000007000f08947 */ /* 0x000fea0003800000 */
[----:B------:R-:W0:Y:S02]  /*02d0*/  LDCU UR5, c[0x0][0x3f0] ;  /* 0x00007e00ff0577ac */ /* 0x000e240008000800 */
[----:B0-----:R-:W-:-:S09]  /*02e0*/  UISETP.GE.AND UP0, UPT, UR5, 0x1, UPT ;  /* 0x000000010500788c */ /* 0x001fd2000bf06270 */
[----:B------:R-:W-:Y:S05]  /*02f0*/  BRA.U !UP0, `(.L_x_187) ;  /* 0x0000005908587547 */ /* 0x000fea000b800000 */
[----:B------:R-:W0:Y:S02]  /*0300*/  LDCU UR5, c[0x0][0x3f4] ;  /* 0x00007e80ff0577ac */ /* 0x000e240008000800 */
[----:B0-----:R-:W-:-:S09]  /*0310*/  UISETP.GE.AND UP0, UPT, UR5, 0x1, UPT ;  /* 0x000000010500788c */ /* 0x001fd2000bf06270 */
[----:B------:R-:W-:Y:S05]  /*0320*/  BRA.U !UP0, `(.L_x_188) ;  /* 0x0000003d08c07547 */ /* 0x000fea000b800000 */
[----:B------:R-:W0:Y:S02]  /*0330*/  LDCU UR5, c[0x0][0x3f8] ;  /* 0x00007f00ff0577ac */ /* 0x000e240008000800 */
[----:B0-----:R-:W-:-:S09]  /*0340*/  UISETP.GE.AND UP0, UPT, UR5, 0x1, UPT ;  /* 0x000000010500788c */ /* 0x001fd2000bf06270 */
[----:B------:R-:W-:Y:S05]  /*0350*/  BRA.U !UP0, `(.L_x_189) ;  /* 0x0000002508347547 */ /* 0x000fea000b800000 */
[----:B------:R-:W0:Y:S01]  /*0360*/  LDCU UR4, c[0x0][0x430] ;  /* 0x00008600ff0477ac */ /* 0x000e220008000800 */
[----:B------:R-:W2:Y:S01]  /*0370*/  LDCU UR5, c[0x0][0x424] ;  /* 0x00008480ff0577ac */ /* 0x000ea20008000800 */
[----:B0-----:R-:W-:-:S04]  /*0380*/  UIADD3 UR4, UPT, UPT, -UR4, URZ, URZ ;  /* 0x000000ff04047290 */ /* 0x001fc8000fffe1ff */
[----:B--2---:R-:W-:-:S12]  /*0390*/  UIMAD UR4, UR4, 0x3, UR5 ;  /* 0x00000003040478a4 */ /* 0x004fd8000f8e0205 */
.L_x_198:
[----:B------:R-:W0:Y:S01]  /*03a0*/  LDC R14, c[0x0][0x3c8] ;  /* 0x0000f200ff0e7b82 */ /* 0x000e220000000800 */
[----:B------:R-:W-:Y:S01]  /*03b0*/  IABS R6, R21 ;  /* 0x0000001500067213 */ /* 0x000fe20000000000 */
[----:B------:R-:W2:Y:S01]  /*03c0*/  LDCU UR7, c[0x0][0x430] ;  /* 0x00008600ff0777ac */ /* 0x000ea20008000800 */
[----:B------:R-:W-:Y:S01]  /*03d0*/  BSSY.RECONVERGENT B0, `(.L_x_190) ;  /* 0x0000226000007945 */ /* 0x000fe20003800200 */
[----:B------:R-:W-:Y:S01]  /*03e0*/  IMAD.MOV.U32 R30, RZ, RZ, RZ ;  /* 0x000000ffff1e7224 */ /* 0x000fe200078e00ff */
[----:B------:R-:W3:Y:S03]  /*03f0*/  LDCU UR5, c[0x0][0x3fc] ;  /* 0x00007f80ff0577ac */ /* 0x000ee60008000800 */
[----:B------:R-:W4:Y:S01]  /*0400*/  LDC R13, c[0x0][0x3c4] ;  /* 0x0000f100ff0d7b82 */ /* 0x000f220000000800 */
[----:B------:R-:W5:Y:S01]  /*0410*/  LDCU UR10, c[0x0][0x424] ;  /* 0x00008480ff0a77ac */ /* 0x000f620008000800 */
[----:B------:R-:W1:Y:S06]  /*0420*/  LDCU UR6, c[0x0][0x424] ;  /* 0x00008480ff0677ac */ /* 0x000e6c0008000800 */
[----:B------:R-:W2:Y:S01]  /*0430*/  LDC R12, c[0x0][0x3c0] ;  /* 0x0000f000ff0c7b82 */ /* 0x000ea20000000800 */
[----:B0-----:R-:W-:-:S07]  /*0440*/  IABS R5, R14 ;  /* 0x0000000e00057213 */ /* 0x001fce0000000000 */
[----:B------:R-:W0:Y:S01]  /*0450*/  LDC R8, c[0x0][0x3bc] ;  /* 0x0000ef00ff087b82 */ /* 0x000e220000000800 */
[----:B------:R-:W3:Y:S07]  /*0460*/  I2F.RP R0, R5 ;  /* 0x0000000500007306 */ /* 0x000eee0000209400 */
[----:B------:R-:W1:Y:S01]  /*0470*/  LDC.64 R28, c[0x0][0x3e0] ;  /* 0x0000f800ff1c7b82 */ /* 0x000e620000000a00 */
[----:B--2---:R-:W-:Y:S01]  /*0480*/  IABS R9, R12 ;  /* 0x0000000c00097213 */ /* 0x004fe20000000000 */
[----:B---3--:R-:W2:Y:S01]  /*0490*/  MUFU.RCP R0, R0 ;  /* 0x0000000000007308 */ /* 0x008ea20000001000 */
[----:B0-----:R-:W-:Y:S01]  /*04a0*/  IABS R11, R8 ;  /* 0x00000008000b7213 */ /* 0x001fe20000000000 */
[----:B--2---:R-:W-:-:S06]  /*04b0*/  VIADD R2, R0, 0xffffffe ;  /* 0x0ffffffe00027836 */ /* 0x004fcc0000000000 */
[----:B------:R0:W2:Y:S02]  /*04c0*/  F2I.FTZ.U32.TRUNC.NTZ R3, R2 ;  /* 0x0000000200037305 */ /* 0x0000a4000021f000 */
[----:B0-----:R-:W-:Y:S01]  /*04d0*/  IMAD.MOV.U32 R2, RZ, RZ, RZ ;  /* 0x000000ffff027224 */ /* 0x001fe200078e00ff */
[----:B--2---:R-:W-:-:S05]  /*04e0*/  IADD3 R4, PT, PT, RZ, -R3, RZ ;  /* 0x80000003ff047210 */ /* 0x004fca0007ffe0ff */
[----:B------:R-:W-:Y:S01]  /*04f0*/  IMAD R7, R4, R5, RZ ;  /* 0x0000000504077224 */ /* 0x000fe200078e02ff */
[----:B----4-:R-:W-:-:S03]  /*0500*/  IABS R4, R13 ;  /* 0x0000000d00047213 */ /* 0x010fc60000000000 */
[----:B------:R-:W-:-:S04]  /*0510*/  IMAD.HI.U32 R3, R3, R7, R2 ;  /* 0x0000000703037227 */ /* 0x000fc800078e0002 */
[----:B------:R-:W-:Y:S02]  /*0520*/  IMAD.MOV.U32 R7, RZ, RZ, R4 ;  /* 0x000000ffff077224 */ /* 0x000fe400078e0004 */
[----:B------:R-:W-:Y:S02]  /*0530*/  IMAD.HI.U32 R0, R3, R6, RZ ;  /* 0x0000000603007227 */ /* 0x000fe400078e00ff */
[----:B------:R-:W0:Y:S02]  /*0540*/  I2F.RP R4, R7 ;  /* 0x0000000700047306 */ /* 0x000e240000209400 */
[----:B------:R-:W-:-:S04]  /*0550*/  IMAD.MOV R2, RZ, RZ, -R0 ;  /* 0x000000ffff027224 */ /* 0x000fc800078e0a00 */
[C---:B------:R-:W-:Y:S02]  /*0560*/  IMAD R2, R5.reuse, R2, R6 ;  /* 0x0000000205027224 */ /* 0x040fe400078e0206 */
[----:B------:R-:W2:Y:S03]  /*0570*/  I2F.RP R6, R9 ;  /* 0x0000000900067306 */ /* 0x000ea60000209400 */
[----:B------:R-:W-:-:S05]  /*0580*/  ISETP.GT.U32.AND P1, PT, R5, R2, PT ;  /* 0x000000020500720c */ /* 0x000fca0003f24070 */
[----:B0-----:R-:W0:Y:S08]  /*0590*/  MUFU.RCP R4, R4 ;  /* 0x0000000400047308 */ /* 0x001e300000001000 */
[----:B------:R-:W-:Y:S01]  /*05a0*/  @!P1 IMAD.IADD R2, R2, 0x1, -R5 ;  /* 0x0000000102029824 */ /* 0x000fe200078e0a05 */
[----:B------:R-:W-:Y:S01]  /*05b0*/  @!P1 IADD3 R0, PT, PT, R0, 0x1, RZ ;  /* 0x0000000100009810 */ /* 0x000fe20007ffe0ff */
[----:B--2---:R-:W-:Y:S01]  /*05c0*/  MUFU.RCP R6, R6 ;  /* 0x0000000600067308 */ /* 0x004fe20000001000 */
[----:B------:R-:W-:-:S02]  /*05d0*/  ISETP.NE.AND P1, PT, R14, RZ, PT ;  /* 0x000000ff0e00720c */ /* 0x000fc40003f25270 */
[----:B------:R-:W-:Y:S02]  /*05e0*/  ISETP.GE.U32.AND P0, PT, R2, R5, PT ;  /* 0x000000050200720c */ /* 0x000fe40003f06070 */
[----:B------:R-:W-:Y:S01]  /*05f0*/  LOP3.LUT R2, R21, R14, RZ, 0x3c, !PT ;  /* 0x0000000e15027212 */ /* 0x000fe200078e3cff */
[----:B0-----:R-:W-:-:S03]  /*0600*/  VIADD R3, R4, 0xffffffe ;  /* 0x0ffffffe04037836 */ /* 0x001fc60000000000 */
[----:B------:R-:W-:-:S03]  /*0610*/  ISETP.GE.AND P2, PT, R2, RZ, PT ;  /* 0x000000ff0200720c */ /* 0x000fc60003f46270 */
[----:B------:R-:W0:Y:S04]  /*0620*/  F2I.FTZ.U32.TRUNC.NTZ R3, R3 ;  /* 0x0000000300037305 */ /* 0x000e28000021f000 */
[----:B------:R-:W-:-:S06]  /*0630*/  @P0 VIADD R0, R0, 0x1 ;  /* 0x0000000100000836 */ /* 0x000fcc0000000000 */
[----:B------:R-:W-:Y:S01]  /*0640*/  @!P2 IMAD.MOV R0, RZ, RZ, -R0 ;  /* 0x000000ffff00a224 */ /* 0x000fe200078e0a00 */
[----:B------:R-:W-:-:S04]  /*0650*/  @!P1 LOP3.LUT R0, RZ, R14, RZ, 0x33, !PT ;  /* 0x0000000eff009212 */ /* 0x000fc800078e33ff */
[----:B------:R-:W-:Y:S01]  /*0660*/  IABS R4, R0 ;  /* 0x0000000000047213 */ /* 0x000fe20000000000 */
[----:B0-----:R-:W-:-:S04]  /*0670*/  IMAD.MOV R2, RZ, RZ, -R3 ;  /* 0x000000ffff027224 */ /* 0x001fc800078e0a03 */
[----:B------:R-:W-:Y:S02]  /*0680*/  IMAD R5, R2, R7, RZ ;  /* 0x0000000702057224 */ /* 0x000fe400078e02ff */
[----:B------:R-:W-:-:S04]  /*0690*/  IMAD.MOV.U32 R2, RZ, RZ, RZ ;  /* 0x000000ffff027224 */ /* 0x000fc800078e00ff */
[----:B------:R-:W-:-:S06]  /*06a0*/  IMAD.HI.U32 R2, R3, R5, R2 ;  /* 0x0000000503027227 */ /* 0x000fcc00078e0002 */
[----:B------:R-:W-:-:S04]  /*06b0*/  IMAD.HI.U32 R3, R2, R4, RZ ;  /* 0x0000000402037227 */ /* 0x000fc800078e00ff */
[----:B------:R-:W-:-:S04]  /*06c0*/  IMAD.MOV R2, RZ, RZ, -R3 ;  /* 0x000000ffff027224 */ /* 0x000fc800078e0a03 */
[C---:B------:R-:W-:Y:S02]  /*06d0*/  IMAD R2, R7.reuse, R2, R4 ;  /* 0x0000000207027224 */ /* 0x040fe400078e0204 */
[----:B------:R-:W-:Y:S02]  /*06e0*/  VIADD R4, R6, 0xffffffe ;  /* 0x0ffffffe06047836 */ /* 0x000fe40000000000 */
[----:B------:R-:W0:Y:S01]  /*06f0*/  I2F.RP R6, R11 ;  /* 0x0000000b00067306 */ /* 0x000e220000209400 */
[----:B------:R-:W-:-:S07]  /*0700*/  ISETP.GT.U32.AND P1, PT, R7, R2, PT ;  /* 0x000000020700720c */ /* 0x000fce0003f24070 */
[----:B------:R2:W3:Y:S06]  /*0710*/  F2I.FTZ.U32.TRUNC.NTZ R5, R4 ;  /* 0x0000000400057305 */ /* 0x0004ec000021f000 */
[-C--:B------:R-:W-:Y:S01]  /*0720*/  @!P1 IADD3 R2, PT, PT, R2, -R7.reuse, RZ ;  /* 0x8000000702029210 */ /* 0x080fe20007ffe0ff */
[----:B------:R-:W-:Y:S01]  /*0730*/  @!P1 VIADD R3, R3, 0x1 ;  /* 0x0000000103039836 */ /* 0x000fe20000000000 */
[----:B------:R-:W-:Y:S01]  /*0740*/  ISETP.NE.AND P1, PT, R13, RZ, PT ;  /* 0x000000ff0d00720c */ /* 0x000fe20003f25270 */
[----:B--2---:R-:W-:Y:S01]  /*0750*/  HFMA2 R4, -RZ, RZ, 0, 0 ;  /* 0x00000000ff047431 */ /* 0x004fe200000001ff */
[----:B------:R-:W-:Y:S01]  /*0760*/  ISETP.GE.U32.AND P0, PT, R2, R7, PT ;  /* 0x000000070200720c */ /* 0x000fe20003f06070 */
[----:B0-----:R-:W0:Y:S01]  /*0770*/  MUFU.RCP R6, R6 ;  /* 0x0000000600067308 */ /* 0x001e220000001000 */
[----:B------:R-:W-:-:S04]  /*0780*/  LOP3.LUT R2, R0, R13, RZ, 0x3c, !PT ;  /* 0x0000000d00027212 */ /* 0x000fc800078e3cff */
[----:B------:R-:W-:Y:S01]  /*0790*/  ISETP.GE.AND P2, PT, R2, RZ, PT ;  /* 0x000000ff0200720c */ /* 0x000fe20003f46270 */
[----:B---3--:R-:W-:-:S04]  /*07a0*/  IMAD.MOV R2, RZ, RZ, -R5 ;  /* 0x000000ffff027224 */ /* 0x008fc800078e0a05 */
[----:B------:R-:W-:Y:S02]  /*07b0*/  IMAD R7, R2, R9, RZ ;  /* 0x0000000902077224 */ /* 0x000fe400078e02ff */
[----:B------:R-:W-:Y:S02]  /*07c0*/  @P0 VIADD R3, R3, 0x1 ;  /* 0x0000000103030836 */ /* 0x000fe40000000000 */
[----:B------:R-:W-:-:S04]  /*07d0*/  IMAD.HI.U32 R4, R5, R7, R4 ;  /* 0x0000000705047227 */ /* 0x000fc800078e0004 */
[----:B------:R-:W-:Y:S01]  /*07e0*/  @!P2 IMAD.MOV R3, RZ, RZ, -R3 ;  /* 0x000000ffff03a224 */ /* 0x000fe200078e0a03 */
[----:B------:R-:W-:-:S04]  /*07f0*/  @!P1 LOP3.LUT R3, RZ, R13, RZ, 0x33, !PT ;  /* 0x0000000dff039212 */ /* 0x000fc800078e33ff */
[----:B------:R-:W-:-:S05]  /*0800*/  IABS R2, R3 ;  /* 0x0000000300027213 */ /* 0x000fca0000000000 */
[----:B------:R-:W-:-:S04]  /*0810*/  IMAD.HI.U32 R4, R4, R2, RZ ;  /* 0x0000000204047227 */ /* 0x000fc800078e00ff */
[----:B------:R-:W-:-:S04]  /*0820*/  IMAD.MOV R5, RZ, RZ, -R4 ;  /* 0x000000ffff057224 */ /* 0x000fc800078e0a04 */
[----:B------:R-:W-:Y:S02]  /*0830*/  IMAD R2, R9, R5, R2 ;  /* 0x0000000509027224 */ /* 0x000fe400078e0202 */
[----:B0-----:R-:W-:-:S03]  /*0840*/  VIADD R5, R6, 0xffffffe ;  /* 0x0ffffffe06057836 */ /* 0x001fc60000000000 */
[----:B------:R-:W-:-:S03]  /*0850*/  ISETP.GT.U32.AND P1, PT, R9, R2, PT ;  /* 0x000000020900720c */ /* 0x000fc60003f24070 */
[----:B------:R-:W0:Y:S10]  /*0860*/  F2I.FTZ.U32.TRUNC.NTZ R5, R5 ;  /* 0x0000000500057305 */ /* 0x000e34000021f000 */
[----:B------:R-:W-:-:S02]  /*0870*/  @!P1 IMAD.IADD R2, R2, 0x1, -R9 ;  /* 0x0000000102029824 */ /* 0x000fc400078e0a09 */
[----:B------:R-:W-:Y:S01]  /*0880*/  @!P1 VIADD R4, R4, 0x1 ;  /* 0x0000000104049836 */ /* 0x000fe20000000000 */
[----:B------:R-:W-:Y:S02]  /*0890*/  ISETP.NE.AND P1, PT, R12, RZ, PT ;  /* 0x000000ff0c00720c */ /* 0x000fe40003f25270 */
[----:B------:R-:W-:Y:S02]  /*08a0*/  ISETP.GE.U32.AND P0, PT, R2, R9, PT ;  /* 0x000000090200720c */ /* 0x000fe40003f06070 */
[----:B------:R-:W-:-:S04]  /*08b0*/  LOP3.LUT R2, R3, R12, RZ, 0x3c, !PT ;  /* 0x0000000c03027212 */ /* 0x000fc800078e3cff */
[----:B------:R-:W-:Y:S01]  /*08c0*/  ISETP.GE.AND P2, PT, R2, RZ, PT ;  /* 0x000000ff0200720c */ /* 0x000fe20003f46270 */
[----:B0-----:R-:W-:-:S04]  /*08d0*/  IMAD.MOV R2, RZ, RZ, -R5 ;  /* 0x000000ffff027224 */ /* 0x001fc800078e0a05 */
[----:B------:R-:W-:Y:S02]  /*08e0*/  IMAD R9, R2, R11, RZ ;  /* 0x0000000b02097224 */ /* 0x000fe400078e02ff */
[----:B------:R-:W-:-:S05]  /*08f0*/  @P0 VIADD R4, R4, 0x1 ;  /* 0x0000000104040836 */ /* 0x000fca0000000000 */
[----:B------:R-:W-:Y:S01]  /*0900*/  MOV R7, R4 ;  /* 0x0000000400077202 */ /* 0x000fe20000000f00 */
[----:B------:R-:W-:-:S04]  /*0910*/  IMAD.MOV.U32 R4, RZ, RZ, RZ ;  /* 0x000000ffff047224 */ /* 0x000fc800078e00ff */
[----:B------:R-:W-:Y:S01]  /*0920*/  @!P2 IMAD.MOV R7, RZ, RZ, -R7 ;  /* 0x000000ffff07a224 */ /* 0x000fe200078e0a07 */
[----:B------:R-:W-:Y:S01]  /*0930*/  @!P1 LOP3.LUT R7, RZ, R12, RZ, 0x33, !PT ;  /* 0x0000000cff079212 */ /* 0x000fe200078e33ff */
[----:B------:R-:W-:-:S03]  /*0940*/  IMAD.HI.U32 R9, R5, R9, R4 ;  /* 0x0000000905097227 */ /* 0x000fc600078e0004 */
[----:B------:R-:W-:Y:S01]  /*0950*/  IABS R2, R7 ;  /* 0x0000000700027213 */ /* 0x000fe20000000000 */
[----:B------:R-:W-:Y:S01]  /*0960*/  IMAD.MOV R4, RZ, RZ, -R3 ;  /* 0x000000ffff047224 */ /* 0x000fe200078e0a03 */
[----:B------:R-:W-:-:S03]  /*0970*/  IADD3 R6, PT, PT, -R7, RZ, RZ ;  /* 0x000000ff07067210 */ /* 0x000fc60007ffe1ff */
[----:B------:R-:W-:Y:S02]  /*0980*/  IMAD.HI.U32 R17, R9, R2, RZ ;  /* 0x0000000209117227 */ /* 0x000fe400078e00ff */
[----:B------:R-:W0:Y:S02]  /*0990*/  LDC R9, c[0x0][0x430] ;  /* 0x00010c00ff097b82 */ /* 0x000e240000000800 */
[----:B------:R-:W-:Y:S02]  /*09a0*/  IMAD.MOV R5, RZ, RZ, -R17 ;  /* 0x000000ffff057224 */ /* 0x000fe400078e0a11 */
[----:B------:R-:W-:Y:S02]  /*09b0*/  IMAD R13, R13, R4, R0 ;  /* 0x000000040d0d7224 */ /* 0x000fe400078e0200 */
[----:B------:R-:W-:Y:S02]  /*09c0*/  IMAD R2, R11, R5, R2 ;  /* 0x000000050b027224 */ /* 0x000fe400078e0202 */
[----:B------:R-:W-:-:S03]  /*09d0*/  IMAD R12, R12, R6, R3 ;  /* 0x000000060c0c7224 */ /* 0x000fc600078e0203 */
[----:B------:R-:W-:-:S13]  /*09e0*/  ISETP.GT.U32.AND P1, PT, R11, R2, PT ;  /* 0x000000020b00720c */ /* 0x000fda0003f24070 */
[----:B------:R-:W-:Y:S01]  /*09f0*/  @!P1 IMAD.IADD R2, R2, 0x1, -R11 ;  /* 0x0000000102029824 */ /* 0x000fe200078e0a0b */
[----:B------:R-:W-:Y:S02]  /*0a00*/  @!P1 IADD3 R17, PT, PT, R17, 0x1, RZ ;  /* 0x0000000111119810 */ /* 0x000fe40007ffe0ff */
[----:B------:R-:W-:Y:S02]  /*0a10*/  ISETP.NE.AND P1, PT, R8, RZ, PT ;  /* 0x000000ff0800720c */ /* 0x000fe40003f25270 */
[----:B------:R-:W-:Y:S01]  /*0a20*/  ISETP.GE.U32.AND P0, PT, R2, R11, PT ;  /* 0x0000000b0200720c */ /* 0x000fe20003f06070 */
[----:B------:R-:W-:Y:S01]  /*0a30*/  IMAD R11, RZ, RZ, -UR7 ;  /* 0x80000007ff0b7e24 */ /* 0x000fe2000f8e02ff */
[----:B------:R-:W-:-:S04]  /*0a40*/  LOP3.LUT R2, R7, R8, RZ, 0x3c, !PT ;  /* 0x0000000807027212 */ /* 0x000fc800078e3cff */
[----:B------:R-:W-:Y:S01]  /*0a50*/  ISETP.GE.AND P2, PT, R2, RZ, PT ;  /* 0x000000ff0200720c */ /* 0x000fe20003f46270 */
[----:B------:R-:W-:Y:S01]  /*0a60*/  IMAD.MOV R2, RZ, RZ, -R0 ;  /* 0x000000ffff027224 */ /* 0x000fe200078e0a00 */
[----:B-----5:R-:W-:-:S03]  /*0a70*/  LEA R11, R11, UR10, 0x1 ;  /* 0x0000000a0b0b7c11 */ /* 0x020fc6000f8e08ff */
[----:B------:R-:W-:Y:S02]  /*0a80*/  IMAD R14, R14, R2, R21 ;  /* 0x000000020e0e7224 */ /* 0x000fe400078e0215 */
[----:B------:R-:W-:Y:S02]  /*0a90*/  @P0 VIADD R17, R17, 0x1 ;  /* 0x0000000111110836 */ /* 0x000fe40000000000 */
[C---:B-1----:R-:W-:Y:S01]  /*0aa0*/  VIADD R10, R14.reuse, UR6 ;  /* 0x000000060e0a7c36 */ /* 0x042fe20008000000 */
[----:B0-----:R-:W-:-:S03]  /*0ab0*/  IADD3 R9, PT, PT, R14, UR6, -R9 ;  /* 0x000000060e097c10 */ /* 0x001fc6000fffe809 */
[----:B------:R-:W-:Y:S01]  /*0ac0*/  @!P2 IMAD.MOV R17, RZ, RZ, -R17 ;  /* 0x000000ffff11a224 */ /* 0x000fe200078e0a11 */
[----:B------:R-:W-:-:S05]  /*0ad0*/  @!P1 LOP3.LUT R17, RZ, R8, RZ, 0x33, !PT ;  /* 0x00000008ff119212 */ /* 0x000fca00078e33ff */
[----:B------:R-:W-:-:S04]  /*0ae0*/  IMAD.MOV R16, RZ, RZ, -R17 ;  /* 0x000000ffff107224 */ /* 0x000fc800078e0a11 */
[----:B------:R-:W-:-:S04]  /*0af0*/  IMAD R16, R8, R16, R7 ;  /* 0x0000001008107224 */ /* 0x000fc800078e0207 */
[----:B------:R-:W-:-:S04]  /*0b00*/  IMAD R15, R23, R16, RZ ;  /* 0x00000010170f7224 */ /* 0x000fc800078e02ff */
[----:B------:R-:W-:-:S04]  /*0b10*/  IMAD R5, R15, UR5, RZ ;  /* 0x000000050f057c24 */ /* 0x000fc8000f8e02ff */
[----:B------:R-:W-:-:S07]  /*0b20*/  IMAD.WIDE R28, R5, 0x2, R28 ;  /* 0x00000002051c7825 */ /* 0x000fce00078e021c */
.L_x_197:
[----:B------:R-:W0:Y:S01]  /*0b30*/  LDCU UR6, c[0x0][0x39c] ;  /* 0x00007380ff0677ac */ /* 0x000e220008000800 */
[C---:B------:R-:W-:Y:S01]  /*0b40*/  IMAD R0, R23.reuse, R16, RZ ;  /* 0x0000001017007224 */ /* 0x040fe200078e02ff */
[----:B------:R-:W-:Y:S01]  /*0b50*/  MOV R7, RZ ;  /* 0x000000ff00077202 */ /* 0x000fe20000000f00 */
[----:B------:R-:W1:Y:S02]  /*0b60*/  LDCU UR5, c[0x0][0x3a0] ;  /* 0x00007400ff0577ac */ /* 0x000e640008000800 */
[----:B------:R-:W-:Y:S02]  /*0b70*/  IMAD.IADD R0, R23, 0x1, R0 ;  /* 0x0000000117007824 */ /* 0x000fe400078e0200 */
[----:B0-----:R-:W-:Y:S02]  /*0b80*/  IMAD R3, R17, UR6, RZ ;  /* 0x0000000611037c24 */ /* 0x001fe4000f8e02ff */
[C---:B-1----:R-:W-:Y:S02]  /*0b90*/  IMAD R6, R15.reuse, UR5, RZ ;  /* 0x000000050f067c24 */ /* 0x042fe4000f8e02ff */
[----:B------:R-:W-:-:S03]  /*0ba0*/  VIADD R15, R15, 0x1 ;  /* 0x000000010f0f7836 */ /* 0x000fc60000000000 */
[----:B------:R-:W-:Y:S02]  /*0bb0*/  IADD3 R8, P0, PT, R3, R6, RZ ;  /* 0x0000000603087210 */ /* 0x000fe40007f1e0ff */
[----:B------:R-:W-:Y:S02]  /*0bc0*/  ISETP.GE.AND P1, PT, R15, R0, PT ;  /* 0x000000000f00720c */ /* 0x000fe40003f26270 */
[----:B------:R-:W-:Y:S02]  /*0bd0*/  SHF.R.S32.HI R3, RZ, 0x1f, R3 ;  /* 0x0000001fff037819 */ /* 0x000fe40000011403 */
[----:B------:R-:W-:Y:S02]  /*0be0*/  P2R R22, PR, RZ, 0x2 ;  /* 0x00000002ff167803 */ /* 0x000fe40000000000 */
[----:B------:R-:W-:-:S07]  /*0bf0*/  LEA.HI.X.SX32 R6, R6, R3, 0x1, P0 ;  /* 0x0000000306067211 */ /* 0x000fce00000f0eff */
.L_x_196:
[----:B------:R-:W0:Y:S01]  /*0c00*/  LDC R27, c[0x0][0x410] ;  /* 0x00010400ff1b7b82 */ /* 0x000e220000000800 */
[----:B------:R-:W1:Y:S01]  /*0c10*/  LDCU UR6, c[0x0][0x41c] ;  /* 0x00008380ff0677ac */ /* 0x000e620008000800 */
[----:B------:R-:W-:Y:S02]  /*0c20*/  IMAD.MOV R4, RZ, RZ, -R7 ;  /* 0x000000ffff047224 */ /* 0x000fe400078e0a07 */
[----:B------:R-:W-:Y:S01]  /*0c30*/  VIADD R7, R7, 0x1 ;  /* 0x0000000107077836 */ /* 0x000fe20000000000 */
[----:B------:R-:W2:Y:S01]  /*0c40*/  LDCU UR5, c[0x0][0x428] ;  /* 0x00008500ff0577ac */ /* 0x000ea20008000800 */
[----:B-1----:R-:W-:-:S04]  /*0c50*/  VIADD R5, R12, UR6 ;  /* 0x000000060c057c36 */ /* 0x002fc80008000000 */
[----:B--2---:R-:W-:Y:S01]  /*0c60*/  IMAD R4, R4, UR5, R5 ;  /* 0x0000000504047c24 */ /* 0x004fe2000f8e0205 */
[----:B0-----:R-:W-:Y:S01]  /*0c70*/  IABS R25, R27 ;  /* 0x0000001b00197213 */ /* 0x001fe20000000000 */
[----:B------:R-:W0:Y:S03]  /*0c80*/  LDCU UR5, c[0x0][0x3f0] ;  /* 0x00007e00ff0577ac */ /* 0x000e260008000800 */
[----:B------:R-:W1:Y:S08]  /*0c90*/  I2F.RP R0, R25 ;  /* 0x0000001900007306 */ /* 0x000e700000209400 */
[----:B-1----:R-:W1:Y:S02]  /*0ca0*/  MUFU.RCP R0, R0 ;  /* 0x0000000000007308 */ /* 0x002e640000001000 */
[----:B-1----:R-:W-:Y:S01]  /*0cb0*/  VIADD R2, R0, 0xffffffe ;  /* 0x0ffffffe00027836 */ /* 0x002fe20000000000 */
[----:B------:R-:W-:-:S05]  /*0cc0*/  IABS R0, R4 ;  /* 0x0000000400007213 */ /* 0x000fca0000000000 */
[----:B------:R1:W2:Y:S02]  /*0cd0*/  F2I.FTZ.U32.TRUNC.NTZ R3, R2 ;  /* 0x0000000200037305 */ /* 0x0002a4000021f000 */
[----:B-1----:R-:W-:Y:S02]  /*0ce0*/  IMAD.MOV.U32 R2, RZ, RZ, RZ ;  /* 0x000000ffff027224 */ /* 0x002fe400078e00ff */
[----:B--2---:R-:W-:-:S04]  /*0cf0*/  IMAD.MOV R20, RZ, RZ, -R3 ;  /* 0x000000ffff147224 */ /* 0x004fc800078e0a03 */
[----:B------:R-:W-:-:S04]  /*0d00*/  IMAD R5, R20, R25, RZ ;  /* 0x0000001914057224 */ /* 0x000fc800078e02ff */
[----:B------:R-:W-:-:S06]  /*0d10*/  IMAD.HI.U32 R3, R3, R5, R2 ;  /* 0x0000000503037227 */ /* 0x000fcc00078e0002 */
[----:B------:R-:W-:-:S04]  /*0d20*/  IMAD.HI.U32 R5, R3, R0, RZ ;  /* 0x0000000003057227 */ /* 0x000fc800078e00ff */
[----:B------:R-:W-:Y:S01]  /*0d30*/  HFMA2 R3, -RZ, RZ, 0, 0 ;  /* 0x00000000ff037431 */ /* 0x000fe200000001ff */
[----:B------:R-:W-:-:S05]  /*0d40*/  IADD3 R2, PT, PT, -R5, RZ, RZ ;  /* 0x000000ff05027210 */ /* 0x000fca0007ffe1ff */
[----:B------:R-:W-:-:S05]  /*0d50*/  IMAD R0, R25, R2, R0 ;  /* 0x0000000219007224 */ /* 0x000fca00078e0200 */
[----:B------:R-:W-:-:S13]  /*0d60*/  ISETP.GT.U32.AND P1, PT, R25, R0, PT ;  /* 0x000000001900720c */ /* 0x000fda0003f24070 */
[----:B------:R-:W-:Y:S02]  /*0d70*/  @!P1 IMAD.IADD R0, R0, 0x1, -R25 ;  /* 0x0000000100009824 */ /* 0x000fe400078e0a19 */
[----:B------:R-:W-:Y:S01]  /*0d80*/  @!P1 VIADD R5, R5, 0x1 ;  /* 0x0000000105059836 */ /* 0x000fe20000000000 */
[----:B------:R-:W-:Y:S02]  /*0d90*/  ISETP.NE.AND P1, PT, R27, RZ, PT ;  /* 0x000000ff1b00720c */ /* 0x000fe40003f25270 */
[----:B------:R-:W-:Y:S02]  /*0da0*/  ISETP.GE.U32.AND P0, PT, R0, R25, PT ;  /* 0x000000190000720c */ /* 0x000fe40003f06070 */
[----:B------:R-:W-:-:S04]  /*0db0*/  LOP3.LUT R0, R4, R27, RZ, 0x3c, !PT ;  /* 0x0000001b04007212 */ /* 0x000fc800078e3cff */
[----:B------:R-:W-:-:S07]  /*0dc0*/  ISETP.GE.AND P2, PT, R0, RZ, PT ;  /* 0x000000ff0000720c */ /* 0x000fce0003f46270 */
[----:B------:R-:W-:Y:S01]  /*0dd0*/  @P0 VIADD R5, R5, 0x1 ;  /* 0x0000000105050836 */ /* 0x000fe20000000000 */
[----:B0-----:R-:W-:-:S04]  /*0de0*/  ISETP.NE.AND P0, PT, R7, UR5, PT ;  /* 0x0000000507007c0c */ /* 0x001fc8000bf05270 */
[----:B------:R-:W-:Y:S01]  /*0df0*/  P2R R20, PR, RZ, 0x1 ;  /* 0x00000001ff147803 */ /* 0x000fe20000000000 */
[----:B------:R-:W-:Y:S01]  /*0e00*/  @!P2 IMAD.MOV R5, RZ, RZ, -R5 ;  /* 0x000000ffff05a224 */ /* 0x000fe200078e0a05 */
[----:B------:R-:W-:-:S07]  /*0e10*/  @!P1 LOP3.LUT R5, RZ, R27, RZ, 0x33, !PT ;  /* 0x0000001bff059212 */ /* 0x000fce00078e33ff */
.L_x_195:
[----:B------:R-:W0:Y:S01]  /*0e20*/  LDC R31, c[0x0][0x414] ;  /* 0x00010500ff1f7b82 */ /* 0x000e220000000800 */
[----:B------:R-:W1:Y:S01]  /*0e30*/  LDCU UR6, c[0x0][0x420] ;  /* 0x00008400ff0677ac */ /* 0x000e620008000800 */
[----:B------:R-:W-:Y:S02]  /*0e40*/  IMAD.MOV R2, RZ, RZ, -R3 ;  /* 0x000000ffff027224 */ /* 0x000fe400078e0a03 */
[----:B------:R-:W-:Y:S01]  /*0e50*/  VIADD R3, R3, 0x1 ;  /* 0x0000000103037836 */ /* 0x000fe20000000000 */
[----:B------:R-:W2:Y:S01]  /*0e60*/  LDCU UR5, c[0x0][0x42c] ;  /* 0x00008580ff0577ac */ /* 0x000ea20008000800 */
[----:B------:R-:W3:Y:S01]  /*0e70*/  LDCU UR10, c[0x0][0x410] ;  /* 0x00008200ff0a77ac */ /* 0x000ee20008000800 */
[----:B------:R-:W4:Y:S01]  /*0e80*/  LDCU UR7, c[0x0][0x394] ;  /* 0x00007280ff0777ac */ /* 0x000f220008000800 */
[----:B-1----:R-:W-:Y:S01]  /*0e90*/  VIADD R33, R13, UR6 ;  /* 0x000000060d217c36 */ /* 0x002fe20008000000 */
[----:B------:R-:W1:Y:S03]  /*0ea0*/  LDCU UR6, c[0x0][0x3f4] ;  /* 0x00007e80ff0677ac */ /* 0x000e660008000800 */
[----:B--2---:R-:W-:Y:S01]  /*0eb0*/  IMAD R26, R2, UR5, R33 ;  /* 0x00000005021a7c24 */ /* 0x004fe2000f8e0221 */
[----:B0-----:R-:W-:Y:S01]  /*0ec0*/  IABS R27, R31 ;  /* 0x0000001f001b7213 */ /* 0x001fe20000000000 */
[----:B------:R-:W0:Y:S03]  /*0ed0*/  LDCU UR5, c[0x0][0x3f8] ;  /* 0x00007f00ff0577ac */ /* 0x000e260008000800 */
[----:B------:R-:W2:Y:S01]  /*0ee0*/  I2F.RP R0, R27 ;  /* 0x0000001b00007306 */ /* 0x000ea20000209400 */
[----:B----4-:R-:W-:-:S07]  /*0ef0*/  MOV R39, UR7 ;  /* 0x0000000700277c02 */ /* 0x010fce0008000f00 */
[----:B--2---:R-:W2:Y:S01]  /*0f00*/  MUFU.RCP R0, R0 ;  /* 0x0000000000007308 */ /* 0x004ea20000001000 */
[----:B0-----:R-:W-:Y:S01]  /*0f10*/  UISETP.GE.U32.AND UP0, UPT, UR5, 0x4, UPT ;  /* 0x000000040500788c */ /* 0x001fe2000bf06070 */
[----:B--2---:R-:W-:Y:S01]  /*0f20*/  VIADD R24, R0, 0xffffffe ;  /* 0x0ffffffe00187836 */ /* 0x004fe20000000000 */
[----:B------:R-:W-:-:S05]  /*0f30*/  IABS R0, R26 ;  /* 0x0000001a00007213 */ /* 0x000fca0000000000 */
[----:B------:R0:W2:Y:S02]  /*0f40*/  F2I.FTZ.U32.TRUNC.NTZ R25, R24 ;  /* 0x0000001800197305 */ /* 0x0000a4000021f000 */
[----:B0-----:R-:W-:Y:S02]  /*0f50*/  IMAD.MOV.U32 R24, RZ, RZ, RZ ;  /* 0x000000ffff187224 */ /* 0x001fe400078e00ff */
[----:B--2---:R-:W-:-:S04]  /*0f60*/  IMAD.MOV R32, RZ, RZ, -R25 ;  /* 0x000000ffff207224 */ /* 0x004fc800078e0a19 */
[----:B------:R-:W-:-:S04]  /*0f70*/  IMAD R33, R32, R27, RZ ;  /* 0x0000001b20217224 */ /* 0x000fc800078e02ff */
[----:B------:R-:W-:-:S06]  /*0f80*/  IMAD.HI.U32 R25, R25, R33, R24 ;  /* 0x0000002119197227 */ /* 0x000fcc00078e0018 */
[----:B------:R-:W-:-:S04]  /*0f90*/  IMAD.HI.U32 R2, R25, R0, RZ ;  /* 0x0000000019027227 */ /* 0x000fc800078e00ff */
[----:B---3--:R-:W-:Y:S01]  /*0fa0*/  IMAD R25, R5, UR10, RZ ;  /* 0x0000000a05197c24 */ /* 0x008fe2000f8e02ff */
        /* <DEDUP_REMOVED lines=9> */
[----:B------:R-:W-:-:S06]  /*1040*/  @P0 VIADD R2, R2, 0x1 ;  /* 0x0000000102020836 */ /* 0x000fcc0000000000 */
[----:B------:R-:W-:Y:S01]  /*1050*/  @!P2 IMAD.MOV R2, RZ, RZ, -R2 ;  /* 0x000000ffff02a224 */ /* 0x000fe200078e0a02 */
[----:B------:R-:W-:Y:S02]  /*1060*/  @!P1 LOP3.LUT R2, RZ, R31, RZ, 0x33, !PT ;  /* 0x0000001fff029212 */ /* 0x000fe400078e33ff */
[----:B-1----:R-:W-:-:S03]  /*1070*/  ISETP.NE.AND P1, PT, R3, UR6, PT ;  /* 0x0000000603007c0c */ /* 0x002fc6000bf25270 */
[----:B------:R-:W-:Y:S02]  /*1080*/  IMAD R0, R2, R31, RZ ;  /* 0x0000001f02007224 */ /* 0x000fe400078e02ff */
[----:B------:R-:W-:-:S03]  /*1090*/  IMAD.MOV.U32 R31, RZ, RZ, RZ ;  /* 0x000000ffff1f7224 */ /* 0x000fc600078e00ff */
[----:B------:R-:W-:Y:S01]  /*10a0*/  ISETP.NE.AND P0, PT, R0, R26, PT ;  /* 0x0000001a0000720c */ /* 0x000fe20003f05270 */
[----:B------:R-:W-:-:S03]  /*10b0*/  IMAD R0, R5, R39, R2 ;  /* 0x0000002705007224 */ /* 0x000fc600078e0202 */
[----:B------:R-:W-:Y:S01]  /*10c0*/  ISETP.EQ.AND P0, PT, R25, R4, !P0 ;  /* 0x000000041900720c */ /* 0x000fe20004702270 */
[----:B------:R-:W-:-:S12]  /*10d0*/  BRA.U !UP0, `(.L_x_191) ;  /* 0x0000000908dc7547 */ /* 0x000fd8000b800000 */
[----:B------:R-:W0:Y:S01]  /*10e0*/  LDC R24, c[0x0][0x418] ;  /* 0x00010600ff187b82 */ /* 0x000e220000000800 */
[----:B------:R-:W1:Y:S01]  /*10f0*/  LDCU UR5, c[0x0][0x3f8] ;  /* 0x00007f00ff0577ac */ /* 0x000e620008000800 */
[----:B------:R-:W-:Y:S01]  /*1100*/  IMAD.MOV.U32 R32, RZ, RZ, RZ ;  /* 0x000000ffff207224 */ /* 0x000fe200078e00ff */
[----:B------:R-:W-:Y:S01]  /*1110*/  ISETP.GE.AND P2, PT, R2, R39, PT ;  /* 0x000000270200720c */ /* 0x000fe20003f46270 */
[----:B------:R-:W-:Y:S01]  /*1120*/  IMAD.MOV.U32 R35, RZ, RZ, R10 ;  /* 0x000000ffff237224 */ /* 0x000fe200078e000a */
[----:B------:R-:W-:Y:S01]  /*1130*/  IADD3 R34, PT, PT, R14, UR4, RZ ;  /* 0x000000040e227c10 */ /* 0x000fe2000fffe0ff */
[----:B------:R-:W-:Y:S01]  /*1140*/  IMAD.MOV.U32 R36, RZ, RZ, R9 ;  /* 0x000000ffff247224 */ /* 0x000fe200078e0009 */
[----:B-1----:R-:W-:-:S04]  /*1150*/  ULOP3.LUT UR5, UR5, 0x7ffffffc, URZ, 0xc0, !UPT ;  /* 0x7ffffffc05057892 */ /* 0x002fc8000f8ec0ff */
[----:B------:R-:W-:Y:S01]  /*1160*/  UIADD3 UR5, UPT, UPT, -UR5, URZ, URZ ;  /* 0x000000ff05057290 */ /* 0x000fe2000fffe1ff */
[----:B0-----:R-:W-:-:S04]  /*1170*/  IABS R31, R24 ;  /* 0x00000018001f7213 */ /* 0x001fc80000000000 */
[----:B------:R-:W0:Y:S01]  /*1180*/  I2F.RP R24, R31 ;  /* 0x0000001f00187306 */ /* 0x000e220000209400 */
[----:B------:R-:W-:-:S07]  /*1190*/  IMAD.U32 R37, RZ, RZ, UR5 ;  /* 0x00000005ff257e24 */ /* 0x000fce000f8e00ff */
[----:B0-----:R-:W0:Y:S02]  /*11a0*/  MUFU.RCP R24, R24 ;  /* 0x0000001800187308 */ /* 0x001e240000001000 */
[----:B0-----:R-:W-:-:S06]  /*11b0*/  VIADD R25, R24, 0xffffffe ;  /* 0x0ffffffe18197836 */ /* 0x001fcc0000000000 */
[----:B------:R-:W0:Y:S02]  /*11c0*/  F2I.FTZ.U32.TRUNC.NTZ R33, R25 ;  /* 0x0000001900217305 */ /* 0x000e24000021f000 */
[----:B0-----:R-:W-:-:S04]  /*11d0*/  IMAD.MOV R26, RZ, RZ, -R33 ;  /* 0x000000ffff1a7224 */ /* 0x001fc800078e0a21 */
[----:B------:R-:W-:-:S04]  /*11e0*/  IMAD R27, R26, R31, RZ ;  /* 0x0000001f1a1b7224 */ /* 0x000fc800078e02ff */
[----:B------:R-:W-:-:S04]  /*11f0*/  IMAD.HI.U32 R32, R33, R27, R32 ;  /* 0x0000001b21207227 */ /* 0x000fc800078e0020 */
[----:B------:R-:W-:-:S07]  /*1200*/  IMAD.IADD R33, R11, 0x1, R14 ;  /* 0x000000010b217824 */ /* 0x000fce00078e020e */
.L_x_192:
[----:B------:R-:W0:Y:S01]  /*1210*/  LDC R38, c[0x0][0x418] ;  /* 0x00010600ff267b82 */ /* 0x000e220000000800 */
[----:B------:R-:W-:Y:S01]  /*1220*/  IABS R27, R35 ;  /* 0x00000023001b7213 */ /* 0x000fe20000000000 */
[----:B------:R-:W1:Y:S04]  /*1230*/  LDCU UR5, c[0x0][0x398] ;  /* 0x00007300ff0577ac */ /* 0x000e680008000800 */
[----:B------:R-:W-:Y:S01]  /*1240*/  IMAD.HI.U32 R26, R32, R27, RZ ;  /* 0x0000001b201a7227 */ /* 0x000fe200078e00ff */
[----:B------:R-:W-:Y:S01]  /*1250*/  IABS R32, R36 ;  /* 0x0000002400207213 */ /* 0x000fe20000000000 */
[----:B------:R-:W2:Y:S02]  /*1260*/  LDCU UR6, c[0x0][0x390] ;  /* 0x00007200ff0677ac */ /* 0x000ea40008000800 */
[----:B------:R-:W-:Y:S01]  /*1270*/  IMAD.MOV R42, RZ, RZ, -R26 ;  /* 0x000000ffff2a7224 */ /* 0x000fe200078e0a1a */
[----:B------:R-:W-:Y:S01]  /*1280*/  IABS R47, R33 ;  /* 0x00000021002f7213 */ /* 0x000fe20000000000 */
[----:B------:R-:W3:Y:S01]  /*1290*/  LDCU UR7, c[0x0][0x394] ;  /* 0x00007280ff0777ac */ /* 0x000ee20008000800 */
[----:B0-----:R-:W-:-:S04]  /*12a0*/  IABS R40, R38 ;  /* 0x0000002600287213 */ /* 0x001fc80000000000 */
[----:B------:R-:W0:Y:S01]  /*12b0*/  I2F.RP R39, R40 ;  /* 0x0000002800277306 */ /* 0x000e220000209400 */
[----:B------:R-:W-:-:S05]  /*12c0*/  IMAD R42, R40, R42, R27 ;  /* 0x0000002a282a7224 */ /* 0x000fca00078e021b */
[----:B------:R-:W-:Y:S02]  /*12d0*/  ISETP.GT.U32.AND P3, PT, R31, R42, PT ;  /* 0x0000002a1f00720c */ /* 0x000fe40003f64070 */
[----:B0-----:R-:W0:Y:S11]  /*12e0*/  MUFU.RCP R39, R39 ;  /* 0x0000002700277308 */ /* 0x001e360000001000 */
[----:B------:R-:W-:-:S02]  /*12f0*/  @!P3 IMAD.IADD R42, R42, 0x1, -R40 ;  /* 0x000000012a2ab824 */ /* 0x000fc400078e0a28 */
[----:B------:R-:W-:-:S03]  /*1300*/  @!P3 VIADD R26, R26, 0x1 ;  /* 0x000000011a1ab836 */ /* 0x000fc60000000000 */
[----:B------:R-:W-:Y:S02]  /*1310*/  ISETP.GE.U32.AND P4, PT, R42, R31, PT ;  /* 0x0000001f2a00720c */ /* 0x000fe40003f86070 */
[----:B------:R-:W-:Y:S02]  /*1320*/  MOV R31, R40 ;  /* 0x00000028001f7202 */ /* 0x000fe40000000f00 */
[----:B------:R-:W-:Y:S01]  /*1330*/  LOP3.LUT R42, RZ, R38, RZ, 0x33, !PT ;  /* 0x00000026ff2a7212 */ /* 0x000fe200078e33ff */
[----:B0-----:R-:W-:-:S04]  /*1340*/  VIADD R24, R39, 0xffffffe ;  /* 0x0ffffffe27187836 */ /* 0x001fc80000000000 */
[----:B------:R0:W4:Y:S04]  /*1350*/  F2I.FTZ.U32.TRUNC.NTZ R25, R24 ;  /* 0x0000001800197305 */ /* 0x000128000021f000 */
[----:B------:R-:W-:Y:S02]  /*1360*/  @P4 VIADD R26, R26, 0x1 ;  /* 0x000000011a1a4836 */ /* 0x000fe40000000000 */
[----:B0-----:R-:W-:Y:S01]  /*1370*/  IMAD.MOV.U32 R24, RZ, RZ, RZ ;  /* 0x000000ffff187224 */ /* 0x001fe200078e00ff */
[----:B----4-:R-:W-:-:S05]  /*1380*/  IADD3 R27, PT, PT, RZ, -R25, RZ ;  /* 0x80000019ff1b7210 */ /* 0x010fca0007ffe0ff */
[----:B------:R-:W-:Y:S02]  /*1390*/  IMAD R39, R27, R40, RZ ;  /* 0x000000281b277224 */ /* 0x000fe400078e02ff */
[----:B------:R-:W-:Y:S02]  /*13a0*/  IMAD.MOV.U32 R27, RZ, RZ, R32 ;  /* 0x000000ffff1b7224 */ /* 0x000fe400078e0020 */
[----:B------:R-:W-:Y:S01]  /*13b0*/  IMAD.HI.U32 R32, R25, R39, R24 ;  /* 0x0000002719207227 */ /* 0x000fe200078e0018 */
[----:B------:R-:W-:-:S04]  /*13c0*/  LOP3.LUT R25, R35, R38, RZ, 0x3c, !PT ;  /* 0x0000002623197212 */ /* 0x000fc800078e3cff */
[----:B------:R-:W-:Y:S01]  /*13d0*/  ISETP.GE.AND P3, PT, R25, RZ, PT ;  /* 0x000000ff1900720c */ /* 0x000fe20003f66270 */
[----:B------:R-:W-:-:S04]  /*13e0*/  IMAD.HI.U32 R24, R32, R27, RZ ;  /* 0x0000001b20187227 */ /* 0x000fc800078e00ff */
[----:B------:R-:W-:-:S04]  /*13f0*/  IMAD.MOV R44, RZ, RZ, -R24 ;  /* 0x000000ffff2c7224 */ /* 0x000fc800078e0a18 */
[----:B------:R-:W-:-:S04]  /*1400*/  IMAD R44, R40, R44, R27 ;  /* 0x0000002c282c7224 */ /* 0x000fc800078e021b */
[----:B------:R-:W-:Y:S01]  /*1410*/  @!P3 IMAD.MOV R26, RZ, RZ, -R26 ;  /* 0x000000ffff1ab224 */ /* 0x000fe200078e0a1a */
[----:B------:R-:W-:Y:S02]  /*1420*/  ISETP.GT.U32.AND P4, PT, R31, R44, PT ;  /* 0x0000002c1f00720c */ /* 0x000fe40003f84070 */
[----:B------:R-:W-:-:S04]  /*1430*/  ISETP.NE.AND P3, PT, R38, RZ, PT ;  /* 0x000000ff2600720c */ /* 0x000fc80003f65270 */
[----:B------:R-:W-:-:S04]  /*1440*/  SEL R43, R42, R26, !P3 ;  /* 0x0000001a2a2b7207 */ /* 0x000fc80005800000 */
[----:B------:R-:W-:-:S03]  /*1450*/  LOP3.LUT R25, R5, R43, R2, 0xfe, !PT ;  /* 0x0000002b05197212 */ /* 0x000fc600078efe02 */
[----:B------:R-:W-:Y:S02]  /*1460*/  @!P4 VIADD R24, R24, 0x1 ;  /* 0x000000011818c836 */ /* 0x000fe40000000000 */
[----:B------:R-:W-:Y:S01]  /*1470*/  @!P4 IMAD.IADD R44, R44, 0x1, -R40 ;  /* 0x000000012c2cc824 */ /* 0x000fe200078e0a28 */
[----:B-1----:R-:W-:-:S04]  /*1480*/  ISETP.GE.OR P4, PT, R43, UR5, P2 ;  /* 0x000000052b007c0c */ /* 0x002fc80009786670 */
[----:B------:R-:W-:-:S04]  /*1490*/  ISETP.LT.OR P4, PT, R25, RZ, P4 ;  /* 0x000000ff1900720c */ /* 0x000fc80002781670 */
[----:B--2---:R-:W-:-:S13]  /*14a0*/  ISETP.GE.OR P5, PT, R5, UR6, P4 ;  /* 0x0000000605007c0c */ /* 0x004fda000a7a6670 */
[----:B------:R-:W-:-:S05]  /*14b0*/  @!P5 IMAD R25, R0, UR5, R43 ;  /* 0x000000050019dc24 */ /* 0x000fca000f8e022b */
[----:B------:R-:W-:-:S04]  /*14c0*/  @!P5 IADD3 R26, P4, PT, R25, R8, RZ ;  /* 0x00000008191ad210 */ /* 0x000fc80007f9e0ff */
[----:B------:R-:W-:Y:S02]  /*14d0*/  @!P5 LEA.HI.X.SX32 R27, R25, R6, 0x1, P4 ;  /* 0x00000006191bd211 */ /* 0x000fe400020f0eff */
[----:B------:R-:W-:Y:S02]  /*14e0*/  ISETP.GE.U32.AND P4, PT, R44, R31, PT ;  /* 0x0000001f2c00720c */ /* 0x000fe40003f86070 */
[----:B------:R-:W-:-:S11]  /*14f0*/  LOP3.LUT R25, R36, R38, RZ, 0x3c, !PT ;  /* 0x0000002624197212 */ /* 0x000fd600078e3cff */
[----:B------:R-:W-:Y:S01]  /*1500*/  @P4 VIADD R24, R24, 0x1 ;  /* 0x0000000118184836 */ /* 0x000fe20000000000 */
[----:B------:R-:W-:-:S04]  /*1510*/  ISETP.GE.AND P4, PT, R25, RZ, PT ;  /* 0x000000ff1900720c */ /* 0x000fc80003f86270 */
[----:B------:R-:W-:Y:S02]  /*1520*/  MOV R41, R24 ;  /* 0x0000001800297202 */ /* 0x000fe40000000f00 */
[----:B------:R-:W0:Y:S07]  /*1530*/  @!P5 LDC.64 R24, c[0x0][0x380] ;  /* 0x0000e000ff18db82 */ /* 0x000e2e0000000a00 */
[----:B------:R-:W-:-:S05]  /*1540*/  @!P4 IMAD.MOV R41, RZ, RZ, -R41 ;  /* 0x000000ffff29c224 */ /* 0x000fca00078e0a29 */
[----:B------:R-:W-:Y:S02]  /*1550*/  SEL R41, R42, R41, !P3 ;  /* 0x000000292a297207 */ /* 0x000fe40005800000 */
[----:B0-----:R-:W-:-:S04]  /*1560*/  @!P5 LEA R24, P4, R26, R24, 0x1 ;  /* 0x000000181a18d211 */ /* 0x001fc800078808ff */
[----:B------:R-:W-:Y:S02]  /*1570*/  @!P5 LEA.HI.X R25, R26, R25, R27, 0x1, P4 ;  /* 0x000000191a19d211 */ /* 0x000fe400020f0c1b */
[----:B------:R-:W-:Y:S02]  /*1580*/  LOP3.LUT R26, R5, R41, R2, 0xfe, !PT ;  /* 0x00000029051a7212 */ /* 0x000fe400078efe02 */
[----:B------:R-:W-:Y:S01]  /*1590*/  ISETP.GE.OR P4, PT, R41, UR5, P2 ;  /* 0x0000000529007c0c */ /* 0x000fe20009786670 */
[----:B------:R-:W2:Y:S03]  /*15a0*/  @!P5 LDG.E.U16 R24, desc[UR8][R24.64] ;  /* 0x000000081818d981 */ /* 0x000ea6000c1e1500 */
[----:B------:R-:W-:-:S04]  /*15b0*/  ISETP.LT.OR P4, PT, R26, RZ, P4 ;  /* 0x000000ff1a00720c */ /* 0x000fc80002781670 */
[----:B------:R-:W-:-:S13]  /*15c0*/  ISETP.GE.OR P4, PT, R5, UR6, P4 ;  /* 0x0000000605007c0c */ /* 0x000fda000a786670 */
[----:B------:R-:W-:-:S05]  /*15d0*/  @!P4 IMAD R27, R0, UR5, R41 ;  /* 0x00000005001bcc24 */ /* 0x000fca000f8e0229 */
[----:B------:R-:W-:-:S04]  /*15e0*/  @!P4 IADD3 R39, P6, PT, R27, R8, RZ ;  /* 0x000000081b27c210 */ /* 0x000fc80007fde0ff */
[----:B------:R-:W-:Y:S02]  /*15f0*/  @!P4 LEA.HI.X.SX32 R44, R27, R6, 0x1, P6 ;  /* 0x000000061b2cc211 */ /* 0x000fe400030f0eff */
[----:B------:R-:W0:Y:S02]  /*1600*/  @!P4 LDC.64 R26, c[0x0][0x380] ;  /* 0x0000e000ff1acb82 */ /* 0x000e240000000a00 */
[----:B0-----:R-:W-:-:S04]  /*1610*/  @!P4 LEA R26, P6, R39, R26, 0x1 ;  /* 0x0000001a271ac211 */ /* 0x001fc800078c08ff */
[----:B------:R-:W-:-:S05]  /*1620*/  @!P4 LEA.HI.X R27, R39, R27, R44, 0x1, P6 ;  /* 0x0000001b271bc211 */ /* 0x000fca00030f0c2c */
[----:B------:R-:W4:Y:S01]  /*1630*/  @!P4 LDG.E.U16 R26, desc[UR8][R26.64] ;  /* 0x000000081a1ac981 */ /* 0x000f22000c1e1500 */
[----:B------:R-:W-:-:S04]  /*1640*/  IMAD.HI.U32 R39, R32, R47, RZ ;  /* 0x0000002f20277227 */ /* 0x000fc800078e00ff */
[----:B------:R-:W-:Y:S01]  /*1650*/  IMAD.MOV R46, RZ, RZ, -R39 ;  /* 0x000000ffff2e7224 */ /* 0x000fe200078e0a27 */
[----:B------:R-:W-:-:S03]  /*1660*/  CS2R R44, SRZ ;  /* 0x00000000002c7805 */ /* 0x000fc6000001ff00 */
[----:B------:R-:W-:Y:S02]  /*1670*/  IMAD R46, R40, R46, R47 ;  /* 0x0000002e282e7224 */ /* 0x000fe400078e022f */
[----:B--2---:R-:W-:Y:S01]  /*1680*/  @!P5 IMAD.U32 R45, R24, 0x10000, RZ ;  /* 0x00010000182dd824 */ /* 0x004fe200078e00ff */
[----:B------:R-:W-:Y:S01]  /*1690*/  LOP3.LUT R24, R33, R38, RZ, 0x3c, !PT ;  /* 0x0000002621187212 */ /* 0x000fe200078e3cff */
[----:B----4-:R-:W-:Y:S01]  /*16a0*/  @!P4 IMAD.U32 R44, R26, 0x10000, RZ ;  /* 0x000100001a2cc824 */ /* 0x010fe200078e00ff */
[----:B------:R-:W-:-:S13]  /*16b0*/  ISETP.GT.U32.AND P4, PT, R31, R46, PT ;  /* 0x0000002e1f00720c */ /* 0x000fda0003f84070 */
[----:B------:R-:W-:Y:S01]  /*16c0*/  @!P4 IADD3 R46, PT, PT, R46, -R40, RZ ;  /* 0x800000282e2ec210 */ /* 0x000fe20007ffe0ff */
[----:B------:R-:W-:-:S03]  /*16d0*/  @!P4 VIADD R39, R39, 0x1 ;  /* 0x000000012727c836 */ /* 0x000fc60000000000 */
[----:B------:R-:W-:-:S13]  /*16e0*/  ISETP.GE.U32.AND P4, PT, R46, R31, PT ;  /* 0x0000001f2e00720c */ /* 0x000fda0003f86070 */
[----:B------:R-:W-:Y:S01]  /*16f0*/  @P4 VIADD R39, R39, 0x1 ;  /* 0x0000000127274836 */ /* 0x000fe20000000000 */
[----:B------:R-:W-:-:S03]  /*1700*/  ISETP.GE.AND P4, PT, R24, RZ, PT ;  /* 0x000000ff1800720c */ /* 0x000fc60003f86270 */
[----:B------:R-:W-:Y:S02]  /*1710*/  IMAD.MOV.U32 R27, RZ, RZ, R39 ;  /* 0x000000ffff1b7224 */ /* 0x000fe400078e0027 */
[----:B---3--:R-:W-:-:S08]  /*1720*/  IMAD.U32 R39, RZ, RZ, UR7 ;  /* 0x00000007ff277e24 */ /* 0x008fd0000f8e00ff */
[----:B------:R-:W-:Y:S01]  /*1730*/  @!P4 IMAD.MOV R27, RZ, RZ, -R27 ;  /* 0x000000ffff1bc224 */ /* 0x000fe200078e0a1b */
[----:B------:R-:W-:-:S04]  /*1740*/  ISETP.GE.AND P4, PT, R2, R39, PT ;  /* 0x000000270200720c */ /* 0x000fc80003f86270 */
[----:B------:R-:W-:-:S04]  /*1750*/  SEL R27, R42, R27, !P3 ;  /* 0x0000001b2a1b7207 */ /* 0x000fc80005800000 */
[----:B------:R-:W-:Y:S02]  /*1760*/  LOP3.LUT R24, R5, R27, R2, 0xfe, !PT ;  /* 0x0000001b05187212 */ /* 0x000fe400078efe02 */
[----:B------:R-:W-:-:S04]  /*1770*/  ISETP.GE.OR P5, PT, R27, UR5, P4 ;  /* 0x000000051b007c0c */ /* 0x000fc8000a7a6670 */
[----:B------:R-:W-:-:S04]  /*1780*/  ISETP.LT.OR P5, PT, R24, RZ, P5 ;  /* 0x000000ff1800720c */ /* 0x000fc80002fa1670 */
[----:B------:R-:W-:-:S13]  /*1790*/  ISETP.GE.OR P5, PT, R5, UR6, P5 ;  /* 0x0000000605007c0c */ /* 0x000fda000afa6670 */
[----:B------:R-:W-:-:S05]  /*17a0*/  @!P5 IMAD R25, R0, UR5, R27 ;  /* 0x000000050019dc24 */ /* 0x000fca000f8e021b */
[----:B------:R-:W-:-:S04]  /*17b0*/  @!P5 IADD3 R26, P6, PT, R25, R8, RZ ;  /* 0x00000008191ad210 */ /* 0x000fc80007fde0ff */
[----:B------:R-:W-:Y:S02]  /*17c0*/  @!P5 LEA.HI.X.SX32 R46, R25, R6, 0x1, P6 ;  /* 0x00000006192ed211 */ /* 0x000fe400030f0eff */
[----:B------:R-:W0:Y:S02]  /*17d0*/  @!P5 LDC.64 R24, c[0x0][0x380] ;  /* 0x0000e000ff18db82 */ /* 0x000e240000000a00 */
[----:B0-----:R-:W-:-:S04]  /*17e0*/  @!P5 LEA R24, P6, R26, R24, 0x1 ;  /* 0x000000181a18d211 */ /* 0x001fc800078c08ff */
[----:B------:R-:W-:Y:S02]  /*17f0*/  @!P5 LEA.HI.X R25, R26, R25, R46, 0x1, P6 ;  /* 0x000000191a19d211 */ /* 0x000fe400030f0c2e */
[----:B------:R-:W2:Y:S04]  /*1800*/  LDG.E.U16 R26, desc[UR8][R28.64] ;  /* 0x000000081c1a7981 */ /* 0x000ea8000c1e1500 */
[----:B------:R-:W3:Y:S01]  /*1810*/  @!P5 LDG.E.U16 R24, desc[UR8][R24.64] ;  /* 0x000000081818d981 */ /* 0x000ee2000c1e1500 */
[----:B--2---:R-:W-:Y:S02]  /*1820*/  IMAD.U32 R47, R26, 0x10000, RZ ;  /* 0x000100001a2f7824 */ /* 0x004fe400078e00ff */
[----:B------:R-:W-:Y:S02]  /*1830*/  IMAD R26, R43, R38, RZ ;  /* 0x000000262b1a7224 */ /* 0x000fe400078e02ff */
[----:B------:R-:W-:-:S03]  /*1840*/  FFMA.FTZ R45, R47, R45, R30 ;  /* 0x0000002d2f2d7223 */ /* 0x000fc6000001001e */
[----:B------:R-:W-:-:S04]  /*1850*/  ISETP.NE.AND P6, PT, R35, R26, PT ;  /* 0x0000001a2300720c */ /* 0x000fc80003fc5270 */
[----:B------:R-:W-:Y:S02]  /*1860*/  @P0 FSEL R30, R45, R30, !P6 ;  /* 0x0000001e2d1e0208 */ /* 0x000fe40007000000 */
[----:B------:R-:W-:-:S05]  /*1870*/  IABS R45, R34 ;  /* 0x00000022002d7213 */ /* 0x000fca0000000000 */
[----:B------:R-:W-:-:S04]  /*1880*/  IMAD.HI.U32 R43, R32, R45, RZ ;  /* 0x0000002d202b7227 */ /* 0x000fc800078e00ff */
[----:B------:R-:W-:Y:S02]  /*1890*/  HFMA2 R26, -RZ, RZ, 0, 0 ;  /* 0x00000000ff1a7431 */ /* 0x000fe400000001ff */
[----:B------:R-:W-:-:S04]  /*18a0*/  IMAD.MOV R46, RZ, RZ, -R43 ;  /* 0x000000ffff2e7224 */ /* 0x000fc800078e0a2b */
[----:B------:R-:W-:Y:S02]  /*18b0*/  IMAD R46, R40, R46, R45 ;  /* 0x0000002e282e7224 */ /* 0x000fe400078e022d */
[----:B---3--:R-:W-:-:S03]  /*18c0*/  @!P5 IMAD.U32 R26, R24, 0x10000, RZ ;  /* 0x00010000181ad824 */ /* 0x008fc600078e00ff */
[----:B------:R-:W-:-:S13]  /*18d0*/  ISETP.GT.U32.AND P5, PT, R31, R46, PT ;  /* 0x0000002e1f00720c */ /* 0x000fda0003fa4070 */
[----:B------:R-:W-:Y:S02]  /*18e0*/  @!P5 IMAD.IADD R46, R46, 0x1, -R40 ;  /* 0x000000012e2ed824 */ /* 0x000fe400078e0a28 */
[----:B------:R-:W-:-:S03]  /*18f0*/  @!P5 VIADD R43, R43, 0x1 ;  /* 0x000000012b2bd836 */ /* 0x000fc60000000000 */
[----:B------:R-:W-:Y:S02]  /*1900*/  ISETP.GE.U32.AND P5, PT, R46, R31, PT ;  /* 0x0000001f2e00720c */ /* 0x000fe40003fa6070 */
[----:B------:R-:W-:-:S11]  /*1910*/  LOP3.LUT R24, R34, R38, RZ, 0x3c, !PT ;  /* 0x0000002622187212 */ /* 0x000fd600078e3cff */
[----:B------:R-:W-:Y:S01]  /*1920*/  @P5 VIADD R43, R43, 0x1 ;  /* 0x000000012b2b5836 */ /* 0x000fe20000000000 */
[----:B------:R-:W-:-:S13]  /*1930*/  ISETP.GE.AND P5, PT, R24, RZ, PT ;  /* 0x000000ff1800720c */ /* 0x000fda0003fa6270 */
[----:B------:R-:W-:-:S04]  /*1940*/  @!P5 IADD3 R43, PT, PT, -R43, RZ, RZ ;  /* 0x000000ff2b2bd210 */ /* 0x000fc80007ffe1ff */
[----:B------:R-:W-:Y:S01]  /*1950*/  SEL R43, R42, R43, !P3 ;  /* 0x0000002b2a2b7207 */ /* 0x000fe20005800000 */
[----:B------:R-:W-:Y:S01]  /*1960*/  IMAD R41, R41, R38, RZ ;  /* 0x0000002629297224 */ /* 0x000fe200078e02ff */
[----:B------:R-:W2:Y:S02]  /*1970*/  LDG.E.U16 R42, desc[UR8][R28.64+0x6] ;  /* 0x000006081c2a7981 */ /* 0x000ea4000c1e1500 */
[----:B------:R-:W-:Y:S02]  /*1980*/  ISETP.GE.OR P4, PT, R43, UR5, P4 ;  /* 0x000000052b007c0c */ /* 0x000fe4000a786670 */
[----:B------:R-:W-:-:S04]  /*1990*/  LOP3.LUT R24, R5, R43, R2, 0xfe, !PT ;  /* 0x0000002b05187212 */ /* 0x000fc800078efe02 */
[----:B------:R-:W-:-:S04]  /*19a0*/  ISETP.LT.OR P3, PT, R24, RZ, P4 ;  /* 0x000000ff1800720c */ /* 0x000fc80002761670 */
[----:B------:R-:W-:-:S13]  /*19b0*/  ISETP.GE.OR P3, PT, R5, UR6, P3 ;  /* 0x0000000605007c0c */ /* 0x000fda0009f66670 */
[----:B------:R-:W0:Y:S01]  /*19c0*/  @!P3 LDC.64 R24, c[0x0][0x380] ;  /* 0x0000e000ff18bb82 */ /* 0x000e220000000a00 */
[----:B------:R-:W-:Y:S01]  /*19d0*/  @!P3 IMAD R45, R0, UR5, R43 ;  /* 0x00000005002dbc24 */ /* 0x000fe2000f8e022b */
[----:B------:R-:W1:Y:S04]  /*19e0*/  LDCU UR5, c[0x0][0x430] ;  /* 0x00008600ff0577ac */ /* 0x000e680008000800 */
[----:B------:R-:W-:-:S04]  /*19f0*/  @!P3 IADD3 R40, P4, PT, R45, R8, RZ ;  /* 0x000000082d28b210 */ /* 0x000fc80007f9e0ff */
[----:B------:R-:W-:Y:S02]  /*1a00*/  @!P3 LEA.HI.X.SX32 R45, R45, R6, 0x1, P4 ;  /* 0x000000062d2db211 */ /* 0x000fe400020f0eff */
[----:B0-----:R-:W-:-:S04]  /*1a10*/  @!P3 LEA R24, P4, R40, R24, 0x1 ;  /* 0x000000182818b211 */ /* 0x001fc800078808ff */
[----:B------:R-:W-:Y:S02]  /*1a20*/  @!P3 LEA.HI.X R25, R40, R25, R45, 0x1, P4 ;  /* 0x000000192819b211 */ /* 0x000fe400020f0c2d */
[----:B------:R-:W3:Y:S01]  /*1a30*/  LDG.E.U16 R40, desc[UR8][R28.64+0x2] ;  /* 0x000002081c287981 */ /* 0x000ee2000c1e1500 */
[----:B------:R-:W-:-:S03]  /*1a40*/  ISETP.NE.AND P4, PT, R36, R41, PT ;  /* 0x000000292400720c */ /* 0x000fc60003f85270 */
[----:B------:R-:W4:Y:S01]  /*1a50*/  @!P3 LDG.E.U16 R24, desc[UR8][R24.64] ;  /* 0x000000081818b981 */ /* 0x000f22000c1e1500 */
[----:B---3--:R-:W-:-:S03]  /*1a60*/  IMAD.U32 R41, R40, 0x10000, RZ ;  /* 0x0001000028297824 */ /* 0x008fc600078e00ff */
[----:B------:R0:W3:Y:S01]  /*1a70*/  LDG.E.U16 R40, desc[UR8][R28.64+0x4] ;  /* 0x000004081c287981 */ /* 0x0000e2000c1e1500 */
[----:B------:R-:W-:-:S05]  /*1a80*/  FFMA.FTZ R41, R41, R44, R30 ;  /* 0x0000002c29297223 */ /* 0x000fca000001001e */
[----:B------:R-:W-:-:S05]  /*1a90*/  @P0 FSEL R30, R41, R30, !P4 ;  /* 0x0000001e291e0208 */ /* 0x000fca0006000000 */
[----:B------:R-:W-:Y:S02]  /*1aa0*/  IMAD.MOV.U32 R41, RZ, RZ, R30 ;  /* 0x000000ffff297224 */ /* 0x000fe400078e001e */
[----:B------:R-:W-:Y:S01]  /*1ab0*/  IMAD R30, R27, R38, RZ ;  /* 0x000000261b1e7224 */ /* 0x000fe200078e02ff */
[----:B--2---:R-:W-:-:S04]  /*1ac0*/  SHF.L.U32 R42, R42, 0x10, RZ ;  /* 0x000000102a2a7819 */ /* 0x004fc800000006ff */
[----:B------:R-:W-:Y:S01]  /*1ad0*/  ISETP.NE.AND P4, PT, R33, R30, PT ;  /* 0x0000001e2100720c */ /* 0x000fe20003f85270 */
[----:B------:R-:W-:Y:S02]  /*1ae0*/  IMAD.MOV.U32 R30, RZ, RZ, RZ ;  /* 0x000000ffff1e7224 */ /* 0x000fe400078e00ff */
[----:B----4-:R-:W-:Y:S02]  /*1af0*/  @!P3 IMAD.U32 R30, R24, 0x10000, RZ ;  /* 0x00010000181eb824 */ /* 0x010fe400078e00ff */
[----:B------:R-:W-:Y:S02]  /*1b00*/  IMAD R43, R43, R38, RZ ;  /* 0x000000262b2b7224 */ /* 0x000fe400078e02ff */
[----:B------:R-:W-:Y:S01]  /*1b10*/  VIADD R37, R37, 0x4 ;  /* 0x0000000425257836 */ /* 0x000fe20000000000 */
[----:B0-----:R-:W-:Y:S01]  /*1b20*/  IADD3 R28, P3, PT, R28, 0x8, RZ ;  /* 0x000000081c1c7810 */ /* 0x001fe20007f7e0ff */
[----:B-1----:R-:W-:-:S04]  /*1b30*/  IMAD R24, RZ, RZ, -UR5 ;  /* 0x80000005ff187e24 */ /* 0x002fc8000f8e02ff */
[----:B------:R-:W-:Y:S01]  /*1b40*/  IMAD.X R29, RZ, RZ, R29, P3 ;  /* 0x000000ffff1d7224 */ /* 0x000fe200018e061d */
[C---:B------:R-:W-:Y:S01]  /*1b50*/  LEA R33, R24.reuse, R33, 0x2 ;  /* 0x0000002118217211 */ /* 0x040fe200078e10ff */
[C---:B------:R-:W-:Y:S02]  /*1b60*/  IMAD R35, R24.reuse, 0x4, R35 ;  /* 0x0000000418237824 */ /* 0x040fe400078e0223 */
[----:B------:R-:W-:Y:S02]  /*1b70*/  IMAD R36, R24, 0x4, R36 ;  /* 0x0000000418247824 */ /* 0x000fe400078e0224 */
[----:B---3--:R-:W-:-:S04]  /*1b80*/  IMAD.U32 R40, R40, 0x10000, RZ ;  /* 0x0001000028287824 */ /* 0x008fc800078e00ff */
[----:B------:R-:W-:-:S05]  /*1b90*/  FFMA.FTZ R26, R40, R26, R41 ;  /* 0x0000001a281a7223 */ /* 0x000fca0000010029 */
[----:B------:R-:W-:Y:S02]  /*1ba0*/  @P0 FSEL R41, R26, R41, !P4 ;  /* 0x000000291a290208 */ /* 0x000fe40006000000 */
[----:B------:R-:W-:-:S03]  /*1bb0*/  ISETP.NE.AND P4, PT, R34, R43, PT ;  /* 0x0000002b2200720c */ /* 0x000fc60003f85270 */
[----:B------:R-:W-:-:S05]  /*1bc0*/  FFMA.FTZ R30, R42, R30, R41 ;  /* 0x0000001e2a1e7223 */ /* 0x000fca0000010029 */
[----:B------:R-:W-:Y:S02]  /*1bd0*/  @P0 FSEL R41, R30, R41, !P4 ;  /* 0x000000291e290208 */ /* 0x000fe40006000000 */
[----:B------:R-:W-:Y:S01]  /*1be0*/  ISETP.NE.AND P4, PT, R37, RZ, PT ;  /* 0x000000ff2500720c */ /* 0x000fe20003f85270 */
[----:B------:R-:W-:Y:S02]  /*1bf0*/  IMAD R34, R24, 0x4, R34 ;  /* 0x0000000418227824 */ /* 0x000fe400078e0222 */
[----:B------:R-:W-:-:S10]  /*1c00*/  IMAD.MOV.U32 R30, RZ, RZ, R41 ;  /* 0x000000ffff1e7224 */ /* 0x000fd400078e0029 */
[----:B------:R-:W-:Y:S05]  /*1c10*/  @P4 BRA `(.L_x_192) ;  /* 0xfffffff4007c4947 */ /* 0x000fea000383ffff */
[----:B------:R-:W0:Y:S02]  /*1c20*/  LDCU UR5, c[0x0][0x3f8] ;  /* 0x00007f00ff0577ac */ /* 0x000e240008000800 */
[----:B0-----:R-:W-:-:S06]  /*1c30*/  ULOP3.LUT UR5, UR5, 0x7ffffffc, URZ, 0xc0, !UPT ;  /* 0x7ffffffc05057892 */ /* 0x001fcc000f8ec0ff */
[----:B------:R-:W-:-:S07]  /*1c40*/  IMAD.U32 R31, RZ, RZ, UR5 ;  /* 0x00000005ff1f7e24 */ /* 0x000fce000f8e00ff */
.L_x_191:
[----:B------:R-:W0:Y:S02]  /*1c50*/  LDCU UR5, c[0x0][0x3f8] ;  /* 0x00007f00ff0577ac */ /* 0x000e240008000800 */
[----:B0-----:R-:W-:-:S04]  /*1c60*/  ULOP3.LUT UR5, UR5, 0x3, URZ, 0xc0, !UPT ;  /* 0x0000000305057892 */ /* 0x001fc8000f8ec0ff */
[----:B------:R-:W-:-:S09]  /*1c70*/  UISETP.NE.AND UP0, UPT, UR5, URZ, UPT ;  /* 0x000000ff0500728c */ /* 0x000fd2000bf05270 */
[----:B------:R-:W-:Y:S05]  /*1c80*/  BRA.U !UP0, `(.L_x_193) ;  /* 0x0000000908547547 */ /* 0x000fea000b800000 */
[----:B------:R-:W0:Y:S01]  /*1c90*/  LDCU UR6, c[0x0][0x3f8] ;  /* 0x00007f00ff0677ac */ /* 0x000e220008000800 */
[----:B------:R-:W-:Y:S02]  /*1ca0*/  UISETP.NE.AND UP0, UPT, UR5, 0x1, UPT ;  /* 0x000000010500788c */ /* 0x000fe4000bf05270 */
[----:B0-----:R-:W-:-:S07]  /*1cb0*/  ULOP3.LUT UP1, URZ, UR6, 0x1, URZ, 0xc0, !UPT ;  /* 0x0000000106ff7892 */ /* 0x001fce000f82c0ff */
[----:B------:R-:W-:Y:S05]  /*1cc0*/  BRA.U !UP0, `(.L_x_194) ;  /* 0x0000000508647547 */ /* 0x000fea000b800000 */
[----:B------:R-:W0:Y:S01]  /*1cd0*/  LDC R32, c[0x0][0x418] ;  /* 0x00010600ff207b82 */ /* 0x000e220000000800 */
[----:B------:R-:W1:Y:S01]  /*1ce0*/  LDCU UR5, c[0x0][0x430] ;  /* 0x00008600ff0577ac */ /* 0x000e620008000800 */
[----:B------:R-:W-:Y:S01]  /*1cf0*/  IMAD.MOV R33, RZ, RZ, -R31 ;  /* 0x000000ffff217224 */ /* 0x000fe200078e0a1f */
[----:B------:R-:W-:Y:S01]  /*1d00*/  LOP3.LUT R35, RZ, R31, RZ, 0x33, !PT ;  /* 0x0000001fff237212 */ /* 0x000fe200078e33ff */
[----:B------:R-:W2:Y:S02]  /*1d10*/  LDCU UR6, c[0x0][0x390] ;  /* 0x00007200ff0677ac */ /* 0x000ea40008000800 */
[--C-:B-1----:R-:W-:Y:S02]  /*1d20*/  IMAD R33, R33, UR5, R10.reuse ;  /* 0x0000000521217c24 */ /* 0x102fe4000f8e020a */
[----:B------:R-:W-:Y:S01]  /*1d30*/  IMAD R35, R35, UR5, R10 ;  /* 0x0000000523237c24 */ /* 0x000fe2000f8e020a */
[----:B------:R-:W1:Y:S01]  /*1d40*/  LDCU UR5, c[0x0][0x398] ;  /* 0x00007300ff0577ac */ /* 0x000e620008000800 */
[----:B0-----:R-:W-:-:S02]  /*1d50*/  IABS R26, R32 ;  /* 0x00000020001a7213 */ /* 0x001fc40000000000 */
[----:B------:R-:W-:Y:S02]  /*1d60*/  IABS R36, R33 ;  /* 0x0000002100247213 */ /* 0x000fe40000000000 */
[----:B------:R-:W0:Y:S08]  /*1d70*/  I2F.RP R27, R26 ;  /* 0x0000001a001b7306 */ /* 0x000e300000209400 */
[----:B0-----:R-:W0:Y:S02]  /*1d80*/  MUFU.RCP R27, R27 ;  /* 0x0000001b001b7308 */ /* 0x001e240000001000 */
[----:B0-----:R-:W-:-:S06]  /*1d90*/  VIADD R24, R27, 0xffffffe ;  /* 0x0ffffffe1b187836 */ /* 0x001fcc0000000000 */
[----:B------:R0:W3:Y:S02]  /*1da0*/  F2I.FTZ.U32.TRUNC.NTZ R25, R24 ;  /* 0x0000001800197305 */ /* 0x0000e4000021f000 */
[----:B0-----:R-:W-:Y:S01]  /*1db0*/  IMAD.MOV.U32 R24, RZ, RZ, RZ ;  /* 0x000000ffff187224 */ /* 0x001fe200078e00ff */
[----:B---3--:R-:W-:-:S05]  /*1dc0*/  IADD3 R37, PT, PT, RZ, -R25, RZ ;  /* 0x80000019ff257210 */ /* 0x008fca0007ffe0ff */
[----:B------:R-:W-:-:S04]  /*1dd0*/  IMAD R37, R37, R26, RZ ;  /* 0x0000001a25257224 */ /* 0x000fc800078e02ff */
[----:B------:R-:W-:Y:S01]  /*1de0*/  IMAD.HI.U32 R34, R25, R37, R24 ;  /* 0x0000002519227227 */ /* 0x000fe200078e0018 */
[----:B------:R-:W-:-:S03]  /*1df0*/  IABS R37, R35 ;  /* 0x0000002300257213 */ /* 0x000fc60000000000 */
[----:B------:R-:W-:-:S04]  /*1e00*/  IMAD.MOV.U32 R25, RZ, RZ, R36 ;  /* 0x000000ffff197224 */ /* 0x000fc800078e0024 */
[----:B------:R-:W-:-:S04]  /*1e10*/  IMAD.HI.U32 R24, R34, R25, RZ ;  /* 0x0000001922187227 */ /* 0x000fc800078e00ff */
[----:B------:R-:W-:-:S04]  /*1e20*/  IMAD.MOV R27, RZ, RZ, -R24 ;  /* 0x000000ffff1b7224 */ /* 0x000fc800078e0a18 */
[----:B------:R-:W-:Y:S02]  /*1e30*/  IMAD R25, R26, R27, R25 ;  /* 0x0000001b1a197224 */ /* 0x000fe400078e0219 */
[----:B------:R-:W-:-:S03]  /*1e40*/  IMAD.HI.U32 R27, R34, R37, RZ ;  /* 0x00000025221b7227 */ /* 0x000fc600078e00ff */
[----:B------:R-:W-:Y:S01]  /*1e50*/  ISETP.GT.U32.AND P4, PT, R26, R25, PT ;  /* 0x000000191a00720c */ /* 0x000fe20003f84070 */
[----:B------:R-:W-:-:S04]  /*1e60*/  IMAD.MOV R34, RZ, RZ, -R27 ;  /* 0x000000ffff227224 */ /* 0x000fc800078e0a1b */
[----:B------:R-:W-:-:S05]  /*1e70*/  IMAD R37, R26, R34, R37 ;  /* 0x000000221a257224 */ /* 0x000fca00078e0225 */
[----:B------:R-:W-:-:S03]  /*1e80*/  ISETP.GT.U32.AND P2, PT, R26, R37, PT ;  /* 0x000000251a00720c */ /* 0x000fc60003f44070 */
[----:B------:R-:W-:Y:S02]  /*1e90*/  @!P4 IMAD.IADD R25, R25, 0x1, -R26 ;  /* 0x000000011919c824 */ /* 0x000fe400078e0a1a */
[----:B------:R-:W-:-:S03]  /*1ea0*/  @!P4 VIADD R24, R24, 0x1 ;  /* 0x000000011818c836 */ /* 0x000fc60000000000 */
[----:B------:R-:W-:Y:S02]  /*1eb0*/  ISETP.GE.U32.AND P3, PT, R25, R26, PT ;  /* 0x0000001a1900720c */ /* 0x000fe40003f66070 */
[----:B------:R-:W-:-:S03]  /*1ec0*/  LOP3.LUT R25, R33, R32, RZ, 0x3c, !PT ;  /* 0x0000002021197212 */ /* 0x000fc600078e3cff */
[----:B------:R-:W-:Y:S01]  /*1ed0*/  @!P2 IADD3 R37, PT, PT, R37, -R26, RZ ;  /* 0x8000001a2525a210 */ /* 0x000fe20007ffe0ff */
[----:B------:R-:W-:-:S03]  /*1ee0*/  @!P2 VIADD R27, R27, 0x1 ;  /* 0x000000011b1ba836 */ /* 0x000fc60000000000 */
[----:B------:R-:W-:Y:S02]  /*1ef0*/  ISETP.GE.U32.AND P4, PT, R37, R26, PT ;  /* 0x0000001a2500720c */ /* 0x000fe40003f86070 */
[-C--:B------:R-:W-:Y:S02]  /*1f00*/  LOP3.LUT R37, RZ, R32.reuse, RZ, 0x33, !PT ;  /* 0x00000020ff257212 */ /* 0x080fe400078e33ff */
[----:B------:R-:W-:Y:S01]  /*1f10*/  @P3 VIADD R24, R24, 0x1 ;  /* 0x0000000118183836 */ /* 0x000fe20000000000 */
[----:B------:R-:W-:Y:S02]  /*1f20*/  ISETP.GE.AND P3, PT, R25, RZ, PT ;  /* 0x000000ff1900720c */ /* 0x000fe40003f66270 */
[----:B------:R-:W-:-:S04]  /*1f30*/  LOP3.LUT R25, R35, R32, RZ, 0x3c, !PT ;  /* 0x0000002023197212 */ /* 0x000fc800078e3cff */
[----:B------:R-:W-:Y:S02]  /*1f40*/  ISETP.GE.AND P2, PT, R25, RZ, PT ;  /* 0x000000ff1900720c */ /* 0x000fe40003f46270 */
[----:B------:R-:W-:Y:S01]  /*1f50*/  @P4 VIADD R27, R27, 0x1 ;  /* 0x000000011b1b4836 */ /* 0x000fe20000000000 */
[----:B------:R-:W-:-:S04]  /*1f60*/  ISETP.NE.AND P4, PT, R32, RZ, PT ;  /* 0x000000ff2000720c */ /* 0x000fc80003f85270 */
[----:B------:R-:W-:Y:S01]  /*1f70*/  @!P3 IMAD.MOV R24, RZ, RZ, -R24 ;  /* 0x000000ffff18b224 */ /* 0x000fe200078e0a18 */
[----:B------:R-:W-:-:S04]  /*1f80*/  ISETP.GE.AND P3, PT, R2, R39, PT ;  /* 0x000000270200720c */ /* 0x000fc80003f66270 */
[----:B------:R-:W-:Y:S02]  /*1f90*/  SEL R41, R37, R24, !P4 ;  /* 0x0000001825297207 */ /* 0x000fe40006000000 */
[----:B------:R-:W-:Y:S02]  /*1fa0*/  @!P2 IADD3 R27, PT, PT, -R27, RZ, RZ ;  /* 0x000000ff1b1ba210 */ /* 0x000fe40007ffe1ff */
[----:B-1----:R-:W-:Y:S02]  /*1fb0*/  ISETP.GE.OR P2, PT, R41, UR5, P3 ;  /* 0x0000000529007c0c */ /* 0x002fe40009f46670 */
[----:B------:R-:W-:Y:S02]  /*1fc0*/  LOP3.LUT R24, R5, R41, R2, 0xfe, !PT ;  /* 0x0000002905187212 */ /* 0x000fe400078efe02 */
[----:B------:R-:W-:Y:S02]  /*1fd0*/  SEL R37, R37, R27, !P4 ;  /* 0x0000001b25257207 */ /* 0x000fe40006000000 */
[----:B------:R-:W-:-:S02]  /*1fe0*/  ISETP.LT.OR P2, PT, R24, RZ, P2 ;  /* 0x000000ff1800720c */ /* 0x000fc40001741670 */
[----:B------:R-:W-:Y:S02]  /*1ff0*/  ISETP.GE.OR P3, PT, R37, UR5, P3 ;  /* 0x0000000525007c0c */ /* 0x000fe40009f66670 */
[C---:B--2---:R-:W-:Y:S02]  /*2000*/  ISETP.GE.OR P2, PT, R5.reuse, UR6, P2 ;  /* 0x0000000605007c0c */ /* 0x044fe40009746670 */
[----:B------:R-:W-:-:S04]  /*2010*/  LOP3.LUT R26, R5, R37, R2, 0xfe, !PT ;  /* 0x00000025051a7212 */ /* 0x000fc800078efe02 */
[----:B------:R-:W-:-:S04]  /*2020*/  ISETP.LT.OR P3, PT, R26, RZ, P3 ;  /* 0x000000ff1a00720c */ /* 0x000fc80001f61670 */
[----:B------:R-:W-:-:S03]  /*2030*/  ISETP.GE.OR P3, PT, R5, UR6, P3 ;  /* 0x0000000605007c0c */ /* 0x000fc60009f66670 */
[----:B------:R-:W0:Y:S01]  /*2040*/  @!P2 LDC.64 R24, c[0x0][0x380] ;  /* 0x0000e000ff18ab82 */ /* 0x000e220000000a00 */
[----:B------:R-:W-:-:S05]  /*2050*/  @!P2 IMAD R43, R0, UR5, R41 ;  /* 0x00000005002bac24 */ /* 0x000fca000f8e0229 */
[----:B------:R-:W-:-:S04]  /*2060*/  @!P2 IADD3 R34, P4, PT, R43, R8, RZ ;  /* 0x000000082b22a210 */ /* 0x000fc80007f9e0ff */
[----:B------:R-:W1:Y:S01]  /*2070*/  @!P3 LDC.64 R26, c[0x0][0x380] ;  /* 0x0000e000ff1abb82 */ /* 0x000e620000000a00 */
[----:B------:R-:W-:Y:S02]  /*2080*/  @!P2 LEA.HI.X.SX32 R43, R43, R6, 0x1, P4 ;  /* 0x000000062b2ba211 */ /* 0x000fe400020f0eff */
[----:B0-----:R-:W-:-:S04]  /*2090*/  @!P2 LEA R24, P4, R34, R24, 0x1 ;  /* 0x000000182218a211 */ /* 0x001fc800078808ff */
[----:B------:R-:W-:Y:S01]  /*20a0*/  @!P2 LEA.HI.X R25, R34, R25, R43, 0x1, P4 ;  /* 0x000000192219a211 */ /* 0x000fe200020f0c2b */
[----:B------:R-:W-:Y:S01]  /*20b0*/  @!P3 IMAD R43, R0, UR5, R37 ;  /* 0x00000005002bbc24 */ /* 0x000fe2000f8e0225 */
[----:B------:R-:W2:Y:S04]  /*20c0*/  LDG.E.U16 R34, desc[UR8][R28.64] ;  /* 0x000000081c227981 */ /* 0x000ea8000c1e1500 */
[----:B------:R2:W3:Y:S01]  /*20d0*/  @!P2 LDG.E.U16 R24, desc[UR8][R24.64] ;  /* 0x000000081818a981 */ /* 0x0004e2000c1e1500 */
[----:B------:R-:W-:-:S04]  /*20e0*/  @!P3 IADD3 R36, P4, PT, R43, R8, RZ ;  /* 0x000000082b24b210 */ /* 0x000fc80007f9e0ff */
[----:B------:R-:W-:Y:S02]  /*20f0*/  @!P3 LEA.HI.X.SX32 R43, R43, R6, 0x1, P4 ;  /* 0x000000062b2bb211 */ /* 0x000fe400020f0eff */
[----:B-1----:R-:W-:-:S04]  /*2100*/  @!P3 LEA R26, P4, R36, R26, 0x1 ;  /* 0x0000001a241ab211 */ /* 0x002fc800078808ff */
[----:B------:R-:W-:Y:S02]  /*2110*/  @!P3 LEA.HI.X R27, R36, R27, R43, 0x1, P4 ;  /* 0x0000001b241bb211 */ /* 0x000fe400020f0c2b */
[----:B------:R-:W4:Y:S04]  /*2120*/  LDG.E.U16 R36, desc[UR8][R28.64+0x2] ;  /* 0x000002081c247981 */ /* 0x000f28000c1e1500 */
[----:B------:R4:W5:Y:S01]  /*2130*/  @!P3 LDG.E.U16 R26, desc[UR8][R26.64] ;  /* 0x000000081a1ab981 */ /* 0x000962000c1e1500 */
[----:B------:R-:W-:Y:S02]  /*2140*/  IMAD.MOV.U32 R43, RZ, RZ, RZ ;  /* 0x000000ffff2b7224 */ /* 0x000fe400078e00ff */
[----:B------:R-:W-:Y:S02]  /*2150*/  VIADD R31, R31, 0x2 ;  /* 0x000000021f1f7836 */ /* 0x000fe40000000000 */
[----:B--2---:R-:W-:-:S02]  /*2160*/  IMAD.U32 R25, R34, 0x10000, RZ ;  /* 0x0001000022197824 */ /* 0x004fc400078e00ff */
[----:B---3--:R-:W-:Y:S02]  /*2170*/  @!P2 IMAD.U32 R43, R24, 0x10000, RZ ;  /* 0x00010000182ba824 */ /* 0x008fe400078e00ff */
[----:B------:R-:W-:Y:S02]  /*2180*/  IMAD R24, R41, R32, RZ ;  /* 0x0000002029187224 */ /* 0x000fe400078e02ff */
[----:B------:R-:W-:-:S03]  /*2190*/  FFMA.FTZ R43, R25, R43, R30 ;  /* 0x0000002b192b7223 */ /* 0x000fc6000001001e */
[----:B------:R-:W-:-:S04]  /*21a0*/  ISETP.NE.AND P2, PT, R24, R33, PT ;  /* 0x000000211800720c */ /* 0x000fc80003f45270 */
[----:B------:R-:W-:Y:S01]  /*21b0*/  FSEL R43, R43, R30, !P2 ;  /* 0x0000001e2b2b7208 */ /* 0x000fe20005000000 */
[----:B------:R-:W-:Y:S01]  /*21c0*/  IMAD.MOV.U32 R25, RZ, RZ, RZ ;  /* 0x000000ffff197224 */ /* 0x000fe200078e00ff */
[----:B----4-:R-:W-:Y:S01]  /*21d0*/  SHF.L.U32 R27, R36, 0x10, RZ ;  /* 0x00000010241b7819 */ /* 0x010fe200000006ff */
[----:B------:R-:W-:Y:S01]  /*21e0*/  IMAD R32, R37, R32, RZ ;  /* 0x0000002025207224 */ /* 0x000fe200078e02ff */
[----:B------:R-:W-:Y:S01]  /*21f0*/  FSEL R30, R43, R30, P0 ;  /* 0x0000001e2b1e7208 */ /* 0x000fe20000000000 */
[----:B-----5:R-:W-:Y:S01]  /*2200*/  @!P3 IMAD.U32 R25, R26, 0x10000, RZ ;  /* 0x000100001a19b824 */ /* 0x020fe200078e00ff */
[----:B------:R-:W-:Y:S02]  /*2210*/  IADD3 R28, P3, PT, R28, 0x4, RZ ;  /* 0x000000041c1c7810 */ /* 0x000fe40007f7e0ff */
[----:B------:R-:W-:Y:S01]  /*2220*/  ISETP.NE.AND P2, PT, R32, R35, PT ;  /* 0x000000232000720c */ /* 0x000fe20003f45270 */
[----:B------:R-:W-:Y:S02]  /*2230*/  FFMA.FTZ R25, R27, R25, R30 ;  /* 0x000000191b197223 */ /* 0x000fe4000001001e */
[----:B------:R-:W-:-:S03]  /*2240*/  IMAD.X R29, RZ, RZ, R29, P3 ;  /* 0x000000ffff1d7224 */ /* 0x000fc600018e061d */
[----:B------:R-:W-:-:S07]  /*2250*/  @P0 FSEL R30, R25, R30, !P2 ;  /* 0x0000001e191e0208 */ /* 0x000fce0005000000 */
.L_x_194:
[----:B------:R-:W-:Y:S05]  /*2260*/  BRA.U !UP1, `(.L_x_193) ;  /* 0x0000000109dc7547 */ /* 0x000fea000b800000 */
[----:B------:R-:W0:Y:S01]  /*2270*/  LDC R32, c[0x0][0x418] ;  /* 0x00010600ff207b82 */ /* 0x000e220000000800 */
[----:B------:R-:W1:Y:S01]  /*2280*/  LDCU UR5, c[0x0][0x430] ;  /* 0x00008600ff0577ac */ /* 0x000e620008000800 */
[----:B------:R-:W-:Y:S01]  /*2290*/  IMAD.MOV R31, RZ, RZ, -R31 ;  /* 0x000000ffff1f7224 */ /* 0x000fe200078e0a1f */
[----:B------:R-:W2:Y:S03]  /*22a0*/  LDCU UR6, c[0x0][0x390] ;  /* 0x00007200ff0677ac */ /* 0x000ea60008000800 */
[----:B-1----:R-:W-:Y:S01]  /*22b0*/  IMAD R31, R31, UR5, R10 ;  /* 0x000000051f1f7c24 */ /* 0x002fe2000f8e020a */
[----:B------:R-:W1:Y:S01]  /*22c0*/  LDCU UR5, c[0x0][0x398] ;  /* 0x00007300ff0577ac */ /* 0x000e620008000800 */
[----:B0-----:R-:W-:-:S03]  /*22d0*/  IABS R34, R32 ;  /* 0x0000002000227213 */ /* 0x001fc60000000000 */
[----:B------:R-:W-:Y:S01]  /*22e0*/  IABS R33, R31 ;  /* 0x0000001f00217213 */ /* 0x000fe20000000000 */
[----:B------:R-:W0:Y:S08]  /*22f0*/  I2F.RP R26, R34 ;  /* 0x00000022001a7306 */ /* 0x000e300000209400 */
[----:B0-----:R-:W0:Y:S02]  /*2300*/  MUFU.RCP R26, R26 ;  /* 0x0000001a001a7308 */ /* 0x001e240000001000 */
[----:B0-----:R-:W-:-:S06]  /*2310*/  VIADD R24, R26, 0xffffffe ;  /* 0x0ffffffe1a187836 */ /* 0x001fcc0000000000 */
[----:B------:R0:W3:Y:S02]  /*2320*/  F2I.FTZ.U32.TRUNC.NTZ R25, R24 ;  /* 0x0000001800197305 */ /* 0x0000e4000021f000 */
[----:B0-----:R-:W-:Y:S01]  /*2330*/  MOV R24, RZ ;  /* 0x000000ff00187202 */ /* 0x001fe20000000f00 */
[----:B---3--:R-:W-:-:S04]  /*2340*/  IMAD.MOV R27, RZ, RZ, -R25 ;  /* 0x000000ffff1b7224 */ /* 0x008fc800078e0a19 */
[----:B------:R-:W-:-:S04]  /*2350*/  IMAD R27, R27, R34, RZ ;  /* 0x000000221b1b7224 */ /* 0x000fc800078e02ff */
[----:B------:R-:W-:-:S04]  /*2360*/  IMAD.HI.U32 R26, R25, R27, R24 ;  /* 0x0000001b191a7227 */ /* 0x000fc800078e0018 */
[----:B------:R-:W-:-:S04]  /*2370*/  IMAD.MOV.U32 R25, RZ, RZ, R33 ;  /* 0x000000ffff197224 */ /* 0x000fc800078e0021 */
[----:B------:R-:W-:-:S04]  /*2380*/  IMAD.HI.U32 R24, R26, R25, RZ ;  /* 0x000000191a187227 */ /* 0x000fc800078e00ff */
[----:B------:R-:W-:-:S04]  /*2390*/  IMAD.MOV R26, RZ, RZ, -R24 ;  /* 0x000000ffff1a7224 */ /* 0x000fc800078e0a18 */
[----:B------:R-:W-:Y:S02]  /*23a0*/  IMAD R25, R34, R26, R25 ;  /* 0x0000001a22197224 */ /* 0x000fe400078e0219 */
[----:B------:R-:W-:-:S03]  /*23b0*/  IMAD.MOV.U32 R26, RZ, RZ, R28 ;  /* 0x000000ffff1a7224 */ /* 0x000fc600078e001c */
[----:B------:R-:W-:-:S13]  /*23c0*/  ISETP.GT.U32.AND P4, PT, R34, R25, PT ;  /* 0x000000192200720c */ /* 0x000fda0003f84070 */
[----:B------:R-:W-:Y:S02]  /*23d0*/  @!P4 IMAD.IADD R25, R25, 0x1, -R34 ;  /* 0x000000011919c824 */ /* 0x000fe400078e0a22 */
[----:B------:R-:W-:Y:S01]  /*23e0*/  @!P4 VIADD R24, R24, 0x1 ;  /* 0x000000011818c836 */ /* 0x000fe20000000000 */
[----:B------:R-:W-:Y:S02]  /*23f0*/  ISETP.NE.AND P4, PT, R32, RZ, PT ;  /* 0x000000ff2000720c */ /* 0x000fe40003f85270 */
[----:B------:R-:W-:Y:S02]  /*2400*/  ISETP.GE.U32.AND P3, PT, R25, R34, PT ;  /* 0x000000221900720c */ /* 0x000fe40003f66070 */
[----:B------:R-:W-:-:S04]  /*2410*/  LOP3.LUT R25, R31, R32, RZ, 0x3c, !PT ;  /* 0x000000201f197212 */ /* 0x000fc800078e3cff */
[----:B------:R-:W-:-:S07]  /*2420*/  ISETP.GE.AND P2, PT, R25, RZ, PT ;  /* 0x000000ff1900720c */ /* 0x000fce0003f46270 */
[----:B------:R-:W-:-:S05]  /*2430*/  @P3 VIADD R24, R24, 0x1 ;  /* 0x0000000118183836 */ /* 0x000fca0000000000 */
[----:B------:R-:W-:-:S05]  /*2440*/  MOV R35, R24 ;  /* 0x0000001800237202 */ /* 0x000fca0000000f00 */
[----:B------:R-:W-:Y:S01]  /*2450*/  @!P2 IMAD.MOV R35, RZ, RZ, -R35 ;  /* 0x000000ffff23a224 */ /* 0x000fe200078e0a23 */
[----:B------:R-:W-:Y:S02]  /*2460*/  @!P4 LOP3.LUT R35, RZ, R32, RZ, 0x33, !PT ;  /* 0x00000020ff23c212 */ /* 0x000fe400078e33ff */
[----:B------:R-:W-:Y:S02]  /*2470*/  ISETP.GE.AND P2, PT, R2, R39, PT ;  /* 0x000000270200720c */ /* 0x000fe40003f46270 */
[----:B------:R-:W-:Y:S02]  /*2480*/  LOP3.LUT R2, R5, R35, R2, 0xfe, !PT ;  /* 0x0000002305027212 */ /* 0x000fe400078efe02 */
[----:B-1----:R-:W-:-:S04]  /*2490*/  ISETP.GE.OR P2, PT, R35, UR5, P2 ;  /* 0x0000000523007c0c */ /* 0x002fc80009746670 */
[----:B------:R-:W-:-:S04]  /*24a0*/  ISETP.LT.OR P2, PT, R2, RZ, P2 ;  /* 0x000000ff0200720c */ /* 0x000fc80001741670 */
[----:B--2---:R-:W-:-:S13]  /*24b0*/  ISETP.GE.OR P2, PT, R5, UR6, P2 ;  /* 0x0000000605007c0c */ /* 0x004fda0009746670 */
[----:B------:R-:W0:Y:S01]  /*24c0*/  @!P2 LDC.64 R24, c[0x0][0x380] ;  /* 0x0000e000ff18ab82 */ /* 0x000e220000000a00 */
[----:B------:R-:W-:-:S05]  /*24d0*/  @!P2 IMAD R27, R0, UR5, R35 ;  /* 0x00000005001bac24 */ /* 0x000fca000f8e0223 */
[----:B------:R-:W-:-:S04]  /*24e0*/  @!P2 IADD3 R0, P3, PT, R27, R8, RZ ;  /* 0x000000081b00a210 */ /* 0x000fc80007f7e0ff */
[----:B------:R-:W-:Y:S02]  /*24f0*/  @!P2 LEA.HI.X.SX32 R27, R27, R6, 0x1, P3 ;  /* 0x000000061b1ba211 */ /* 0x000fe400018f0eff */
[----:B0-----:R-:W-:-:S04]  /*2500*/  @!P2 LEA R24, P3, R0, R24, 0x1 ;  /* 0x000000180018a211 */ /* 0x001fc800078608ff */
[----:B------:R-:W-:Y:S01]  /*2510*/  @!P2 LEA.HI.X R25, R0, R25, R27, 0x1, P3 ;  /* 0x000000190019a211 */ /* 0x000fe200018f0c1b */
[----:B------:R-:W-:-:S04]  /*2520*/  IMAD.MOV.U32 R27, RZ, RZ, R29 ;  /* 0x000000ffff1b7224 */ /* 0x000fc800078e001d */
[----:B------:R-:W2:Y:S04]  /*2530*/  @!P2 LDG.E.U16 R24, desc[UR8][R24.64] ;  /* 0x000000081818a981 */ /* 0x000ea8000c1e1500 */
[----:B------:R-:W3:Y:S01]  /*2540*/  LDG.E.U16 R0, desc[UR8][R26.64] ;  /* 0x000000081a007981 */ /* 0x000ee2000c1e1500 */
[----:B------:R-:W-:Y:S02]  /*2550*/  IMAD.MOV.U32 R33, RZ, RZ, RZ ;  /* 0x000000ffff217224 */ /* 0x000fe400078e00ff */
[----:B------:R-:W-:Y:S01]  /*2560*/  IMAD R32, R35, R32, RZ ;  /* 0x0000002023207224 */ /* 0x000fe200078e02ff */
[----:B------:R-:W-:-:S05]  /*2570*/  IADD3 R28, P3, PT, R28, 0x2, RZ ;  /* 0x000000021c1c7810 */ /* 0x000fca0007f7e0ff */
[----:B------:R-:W-:Y:S01]  /*2580*/  IMAD.X R29, RZ, RZ, R29, P3 ;  /* 0x000000ffff1d7224 */ /* 0x000fe200018e061d */
[----:B--2---:R-:W-:Y:S01]  /*2590*/  @!P2 SHF.L.U32 R33, R24, 0x10, RZ ;  /* 0x000000101821a819 */ /* 0x004fe200000006ff */
[----:B---3--:R-:W-:Y:S01]  /*25a0*/  IMAD.U32 R35, R0, 0x10000, RZ ;  /* 0x0001000000237824 */ /* 0x008fe200078e00ff */
[----:B------:R-:W-:-:S03]  /*25b0*/  ISETP.NE.AND P2, PT, R32, R31, PT ;  /* 0x0000001f2000720c */ /* 0x000fc60003f45270 */
[----:B------:R-:W-:-:S05]  /*25c0*/  FFMA.FTZ R33, R35, R33, R30 ;  /* 0x0000002123217223 */ /* 0x000fca000001001e */
[----:B------:R-:W-:-:S07]  /*25d0*/  @P0 FSEL R30, R33, R30, !P2 ;  /* 0x0000001e211e0208 */ /* 0x000fce0005000000 */
.L_x_193:
[----:B------:R-:W-:Y:S05]  /*25e0*/  @P1 BRA `(.L_x_195) ;  /* 0xffffffe8000c1947 */ /* 0x000fea000383ffff */
[----:B------:R-:W-:-:S13]  /*25f0*/  ISETP.NE.AND P0, PT, R20, RZ, PT ;  /* 0x000000ff1400720c */ /* 0x000fda0003f05270 */
[----:B------:R-:W-:Y:S05]  /*2600*/  @P0 BRA `(.L_x_196) ;  /* 0xffffffe4007c0947 */ /* 0x000fea000383ffff */
[----:B------:R-:W-:-:S13]  /*2610*/  ISETP.NE.AND P0, PT, R22, RZ, PT ;  /* 0x000000ff1600720c */ /* 0x000fda0003f05270 */
[----:B------:R-:W-:Y:S05]  /*2620*/  @!P0 BRA `(.L_x_197) ;  /* 0xffffffe400408947 */ /* 0x000fea000383ffff */
[----:B------:R-:W-:Y:S05]  /*2630*/  BSYNC.RECONVERGENT B0 ;  /* 0x0000000000007941 */ /* 0x000fea0003800200 */
.L_x_190:
[----:B------:R-:W0:Y:S01]  /*2640*/  LDCU.128 UR12, c[0x0][0x3d0] ;  /* 0x00007a00ff0c77ac */ /* 0x000e220008000c00 */
[----:B------:R-:W-:Y:S01]  /*2650*/  F2FP.BF16.F32.PACK_AB R30, RZ, R30 ;  /* 0x0000001eff1e723e */ /* 0x000fe200000010ff */
[----:B------:R-:W1:Y:S01]  /*2660*/  LDCU UR6, c[0x0][0x3cc] ;  /* 0x00007980ff0677ac */ /* 0x000e620008000800 */
[----:B------:R-:W2:Y:S01]  /*2670*/  LDCU.64 UR10, c[0x0][0x3b0] ;  /* 0x00007600ff0a77ac */ /* 0x000ea20008000a00 */
[----:B------:R-:W3:Y:S01]  /*2680*/  LDCU UR5, c[0x0][0x3b8] ;  /* 0x00007700ff0577ac */ /* 0x000ee20008000800 */
[----:B0-----:R-:W-:Y:S02]  /*2690*/  IMAD R12, R12, UR13, RZ ;  /* 0x0000000d0c0c7c24 */ /* 0x001fe4000f8e02ff */
[----:B------:R-:W-:Y:S02]  /*26a0*/  IMAD R13, R13, UR14, RZ ;  /* 0x0000000e0d0d7c24 */ /* 0x000fe4000f8e02ff */
[----:B------:R-:W-:Y:S01]  /*26b0*/  IMAD R14, R14, UR15, RZ ;  /* 0x0000000f0e0e7c24 */ /* 0x000fe2000f8e02ff */
[----:B------:R-:W-:Y:S01]  /*26c0*/  SHF.R.S32.HI R0, RZ, 0x1f, R12 ;  /* 0x0000001fff007819 */ /* 0x000fe2000001140c */
[----:B-1----:R-:W-:Y:S01]  /*26d0*/  IMAD R17, R17, UR6, RZ ;  /* 0x0000000611117c24 */ /* 0x002fe2000f8e02ff */
[----:B------:R-:W3:Y:S01]  /*26e0*/  LDCU UR6, c[0x0][0x3cc] ;  /* 0x00007980ff0677ac */ /* 0x000ee20008000800 */
[----:B------:R-:W-:Y:S01]  /*26f0*/  IMAD R16, R16, UR12, RZ ;  /* 0x0000000c10107c24 */ /* 0x000fe2000f8e02ff */
[----:B------:R-:W-:-:S02]  /*2700*/  IADD3 R12, P0, P1, R12, R13, R14 ;  /* 0x0000000d0c0c7210 */ /* 0x000fc4000791e00e */
[----:B------:R-:W-:Y:S02]  /*2710*/  SHF.R.S32.HI R13, RZ, 0x1f, R13 ;  /* 0x0000001fff0d7819 */ /* 0x000fe4000001140d */
[----:B------:R-:W-:-:S04]  /*2720*/  SHF.R.S32.HI R14, RZ, 0x1f, R14 ;  /* 0x0000001fff0e7819 */ /* 0x000fc8000001140e */
[----:B------:R-:W-:Y:S02]  /*2730*/  IADD3.X R13, PT, PT, R0, R13, R14, P0, P1 ;  /* 0x0000000d000d7210 */ /* 0x000fe400007e240e */
[--C-:B------:R-:W-:Y:S02]  /*2740*/  IADD3 R0, P0, P1, R17, R12, R16.reuse ;  /* 0x0000000c11007210 */ /* 0x100fe4000791e010 */
[----:B------:R-:W-:Y:S02]  /*2750*/  SHF.R.S32.HI R17, RZ, 0x1f, R17 ;  /* 0x0000001fff117819 */ /* 0x000fe40000011411 */
[----:B------:R-:W-:Y:S01]  /*2760*/  SHF.R.S32.HI R16, RZ, 0x1f, R16 ;  /* 0x0000001fff107819 */ /* 0x000fe20000011410 */
[----:B---3--:R-:W-:-:S03]  /*2770*/  UIMAD UR5, UR5, UR6, URZ ;  /* 0x00000006050572a4 */ /* 0x008fc6000f8e02ff */
[----:B------:R-:W-:Y:S02]  /*2780*/  IADD3.X R17, PT, PT, R17, R13, R16, P0, P1 ;  /* 0x0000000d11117210 */ /* 0x000fe400007e2410 */
[----:B--2---:R-:W-:Y:S01]  /*2790*/  LEA R2, P0, R0, UR10, 0x1 ;  /* 0x0000000a00027c11 */ /* 0x004fe2000f8008ff */
[----:B------:R-:W-:-:S03]  /*27a0*/  USHF.R.S32.HI UR6, URZ, 0x1f, UR5 ;  /* 0x0000001fff067899 */ /* 0x000fc60008011405 */
[----:B------:R-:W-:Y:S02]  /*27b0*/  LEA.HI.X R3, R0, UR11, R17, 0x1, P0 ;  /* 0x0000000b00037c11 */ /* 0x000fe400080f0c11 */
[----:B------:R-:W-:-:S03]  /*27c0*/  IADD3 R21, P0, PT, R18, R21, RZ ;  /* 0x0000001512157210 */ /* 0x000fc60007f1e0ff */
[----:B------:R0:W-:Y:S02]  /*27d0*/  STG.E.U16 desc[UR8][R2.64], R30 ;  /* 0x0000001e02007986 */ /* 0x0001e4000c101508 */
[----:B------:R-:W-:Y:S01]  /*27e0*/  IMAD.X R19, RZ, RZ, R19, P0 ;  /* 0x000000ffff137224 */ /* 0x000fe200000e0613 */
[----:B------:R-:W-:-:S04]  /*27f0*/  ISETP.GE.U32.AND P0, PT, R21, UR5, PT ;  /* 0x0000000515007c0c */ /* 0x000fc8000bf06070 */
[----:B------:R-:W-:-:S13]  /*2800*/  ISETP.GE.AND.EX P0, PT, R19, UR6, PT, P0 ;  /* 0x0000000613007c0c */ /* 0x000fda000bf06300 */
[----:B0-----:R-:W-:Y:S05]  /*2810*/  @!P0 BRA `(.L_x_198) ;  /* 0xffffffd800e08947 */ /* 0x001fea000383ffff */
[----:B------:R-:W-:Y:S05]  /*2820*/  EXIT ;  /* 0x000000000000794d */ /* 0x000fea0003800000 */
.L_x_189:
[----:B------:R-:W0:Y:S01]  /*2830*/  LDCU UR5, c[0x0][0x3b8] ;  /* 0x00007700ff0577ac */ /* 0x000e220008000800 */
[----:B------:R-:W-:Y:S01]  /*2840*/  IADD3 R0, P0, PT, R18, R21, RZ ;  /* 0x0000001512007210 */ /* 0x000fe20007f1e0ff */
[----:B------:R-:W-:Y:S01]  /*2850*/  BSSY.RECONVERGENT B0, `(.L_x_199) ;  /* 0x0000029000007945 */ /* 0x000fe20003800200 */
[----:B------:R-:W0:Y:S03]  /*2860*/  LDCU UR6, c[0x0][0x3cc] ;  /* 0x00007980ff0677ac */ /* 0x000e260008000800 */
[----:B------:R-:W-:Y:S01]  /*2870*/  IMAD.X R2, RZ, RZ, R19, P0 ;  /* 0x000000ffff027224 */ /* 0x000fe200000e0613 */
[----:B0-----:R-:W-:-:S04]  /*2880*/  UIMAD UR5, UR5, UR6, URZ ;  /* 0x00000006050572a4 */ /* 0x001fc8000f8e02ff */
[----:B------:R-:W-:Y:S02]  /*2890*/  USHF.R.S32.HI UR10, URZ, 0x1f, UR5 ;  /* 0x0000001fff0a7899 */ /* 0x000fe40008011405 */
[C---:B------:R-:W-:Y:S02]  /*28a0*/  ISETP.GT.U32.AND P1, PT, R0.reuse, UR5, PT ;  /* 0x0000000500007c0c */ /* 0x040fe4000bf24070 */
[----:B------:R-:W-:Y:S02]  /*28b0*/  ISETP.GE.U32.AND P0, PT, R0, UR5, PT ;  /* 0x0000000500007c0c */ /* 0x000fe4000bf06070 */
[C---:B------:R-:W-:Y:S02]  /*28c0*/  ISETP.GT.U32.AND.EX P1, PT, R2.reuse, UR10, PT, P1 ;  /* 0x0000000a02007c0c */ /* 0x040fe4000bf24110 */
[----:B------:R-:W-:Y:S02]  /*28d0*/  ISETP.GE.U32.AND.EX P0, PT, R2, UR10, PT, P0 ;  /* 0x0000000a02007c0c */ /* 0x000fe4000bf06100 */
[----:B------:R-:W-:-:S02]  /*28e0*/  SEL R4, R0, UR5, P1 ;  /* 0x0000000500047c07 */ /* 0x000fc40008800000 */
[----:B------:R-:W-:Y:S02]  /*28f0*/  SEL R3, RZ, 0x1, P0 ;  /* 0x00000001ff037807 */ /* 0x000fe40000000000 */
[----:B------:R-:W-:Y:S02]  /*2900*/  SEL R5, R2, UR10, P1 ;  /* 0x0000000a02057c07 */ /* 0x000fe40008800000 */
[----:B------:R-:W-:-:S04]  /*2910*/  IADD3 R8, P0, P1, R4, -R0, -R3 ;  /* 0x8000000004087210 */ /* 0x000fc8000791e803 */
[----:B------:R-:W-:-:S04]  /*2920*/  IADD3.X R6, PT, PT, R5, -0x1, ~R2, P0, P1 ;  /* 0xffffffff05067810 */ /* 0x000fc800007e2c02 */
[----:B------:R-:W-:-:S13]  /*2930*/  ISETP.NE.U32.AND P0, PT, R6, RZ, PT ;  /* 0x000000ff0600720c */ /* 0x000fda0003f05070 */
[----:B------:R-:W-:Y:S05]  /*2940*/  @P0 BRA `(.L_x_200) ;  /* 0x0000000000500947 */ /* 0x000fea0003800000 */
[----:B------:R-:W0:Y:S01]  /*2950*/  I2F.U32.RP R6, R18 ;  /* 0x0000001200067306 */ /* 0x000e220000209000 */
[----:B------:R-:W-:Y:S02]  /*2960*/  IADD3 R7, PT, PT, RZ, -R18, RZ ;  /* 0x80000012ff077210 */ /* 0x000fe40007ffe0ff */
[----:B------:R-:W-:-:S05]  /*2970*/  ISETP.NE.U32.AND P2, PT, R18, RZ, PT ;  /* 0x000000ff1200720c */ /* 0x000fca0003f45070 */
[----:B0-----:R-:W0:Y:S02]  /*2980*/  MUFU.RCP R6, R6 ;  /* 0x0000000600067308 */ /* 0x001e240000001000 */
[----:B0-----:R-:W-:-:S06]  /*2990*/  VIADD R4, R6, 0xffffffe ;  /* 0x0ffffffe06047836 */ /* 0x001fcc0000000000 */
[----:B------:R0:W2:Y:S02]  /*29a0*/  F2I.FTZ.U32.TRUNC.NTZ R5, R4 ;  /* 0x0000000400057305 */ /* 0x0000a4000021f000 */
[----:B0-----:R-:W-:Y:S02]  /*29b0*/  IMAD.MOV.U32 R4, RZ, RZ, RZ ;  /* 0x000000ffff047224 */ /* 0x001fe400078e00ff */
[----:B--2---:R-:W-:-:S04]  /*29c0*/  IMAD R7, R7, R5, RZ ;  /* 0x0000000507077224 */ /* 0x004fc800078e02ff */
[----:B------:R-:W-:-:S06]  /*29d0*/  IMAD.HI.U32 R5, R5, R7, R4 ;  /* 0x0000000705057227 */ /* 0x000fcc00078e0004 */
[----:B------:R-:W-:-:S04]  /*29e0*/  IMAD.HI.U32 R4, R5, R8, RZ ;  /* 0x0000000805047227 */ /* 0x000fc800078e00ff */
[----:B------:R-:W-:-:S04]  /*29f0*/  IMAD.MOV R5, RZ, RZ, -R4 ;  /* 0x000000ffff057224 */ /* 0x000fc800078e0a04 */
[----:B------:R-:W-:-:S05]  /*2a00*/  IMAD R5, R18, R5, R8 ;  /* 0x0000000512057224 */ /* 0x000fca00078e0208 */
[----:B------:R-:W-:-:S13]  /*2a10*/  ISETP.GE.U32.AND P0, PT, R5, R18, PT ;  /* 0x000000120500720c */ /* 0x000fda0003f06070 */
[----:B------:R-:W-:Y:S02]  /*2a20*/  @P0 IMAD.IADD R5, R5, 0x1, -R18 ;  /* 0x0000000105050824 */ /* 0x000fe400078e0a12 */
[----:B------:R-:W-:-:S03]  /*2a30*/  @P0 VIADD R4, R4, 0x1 ;  /* 0x0000000104040836 */ /* 0x000fc60000000000 */
[----:B------:R-:W-:Y:S01]  /*2a40*/  ISETP.GE.U32.AND P1, PT, R5, R18, PT ;  /* 0x000000120500720c */ /* 0x000fe20003f26070 */
[----:B------:R-:W-:-:S12]  /*2a50*/  IMAD.MOV.U32 R5, RZ, RZ, RZ ;  /* 0x000000ffff057224 */ /* 0x000fd800078e00ff */
[----:B------:R-:W-:Y:S02]  /*2a60*/  @P1 IADD3 R4, PT, PT, R4, 0x1, RZ ;  /* 0x0000000104041810 */ /* 0x000fe40007ffe0ff */
[----:B------:R-:W-:Y:S01]  /*2a70*/  @!P2 LOP3.LUT R4, RZ, R18, RZ, 0x33, !PT ;  /* 0x00000012ff04a212 */ /* 0x000fe200078e33ff */
[----:B------:R-:W-:Y:S06]  /*2a80*/  BRA `(.L_x_201) ;  /* 0x0000000000147947 */ /* 0x000fec0003800000 */
.L_x_200:
[----:B------:R-:W-:Y:S01]  /*2a90*/  IMAD.MOV.U32 R5, RZ, RZ, R8 ;  /* 0x000000ffff057224 */ /* 0x000fe200078e0008 */
[----:B------:R-:W-:-:S07]  /*2aa0*/  MOV R4, 0x2ac0 ;  /* 0x00002ac000047802 */ /* 0x000fce0000000f00 */
[----:B-1----:R-:W-:Y:S05]  /*2ab0*/  CALL.REL.NOINC `($__internal_0_$__cuda_sm20_div_u64) ;  /* 0x0000006400807944 */ /* 0x002fea0003c00000 */
[----:B------:R-:W-:Y:S02]  /*2ac0*/  IMAD.MOV.U32 R4, RZ, RZ, R6 ;  /* 0x000000ffff047224 */ /* 0x000fe400078e0006 */
[----:B------:R-:W-:-:S07]  /*2ad0*/  IMAD.MOV.U32 R5, RZ, RZ, R7 ;  /* 0x000000ffff057224 */ /* 0x000fce00078e0007 */
.L_x_201:
[----:B-1----:R-:W-:Y:S05]  /*2ae0*/  BSYNC.RECONVERGENT B0 ;  /* 0x0000000000007941 */ /* 0x002fea0003800200 */
.L_x_199:
[----:B------:R-:W-:Y:S01]  /*2af0*/  IADD3 R3, P0, PT, R4, R3, RZ ;  /* 0x0000000304037210 */ /* 0x000fe20007f1e0ff */
[----:B------:R-:W-:Y:S03]  /*2b00*/  BSSY.RECONVERGENT B0, `(.L_x_202) ;  /* 0x000008b000007945 */ /* 0x000fe60003800200 */
[C---:B------:R-:W-:Y:S02]  /*2b10*/  LOP3.LUT R6, R3.reuse, 0x1, RZ, 0xc0, !PT ;  /* 0x0000000103067812 */ /* 0x040fe400078ec0ff */
[----:B------:R-:W-:Y:S02]  /*2b20*/  IADD3.X R4, PT, PT, RZ, R5, RZ, P0, !PT ;  /* 0x00000005ff047210 */ /* 0x000fe400007fe4ff */
[----:B------:R-:W-:Y:S02]  /*2b30*/  ISETP.NE.U32.AND P1, PT, R6, 0x1, PT ;  /* 0x000000010600780c */ /* 0x000fe40003f25070 */
[----:B------:R-:W-:-:S02]  /*2b40*/  ISETP.NE.U32.AND P0, PT, R3, RZ, PT ;  /* 0x000000ff0300720c */ /* 0x000fc40003f05070 */
[----:B------:R-:W-:Y:S02]  /*2b50*/  ISETP.NE.U32.AND.EX P1, PT, RZ, RZ, PT, P1 ;  /* 0x000000ffff00720c */ /* 0x000fe40003f25110 */
[----:B------:R-:W-:-:S11]  /*2b60*/  ISETP.NE.AND.EX P0, PT, R4, RZ, PT, P0 ;  /* 0x000000ff0400720c */ /* 0x000fd60003f05300 */
[----:B------:R-:W-:Y:S05]  /*2b70*/  @!P1 BRA `(.L_x_203) ;  /* 0x00000008000c9947 */ /* 0x000fea0003800000 */
[----:B------:R-:W0:Y:S01]  /*2b80*/  LDC R4, c[0x0][0x3c8] ;  /* 0x0000f200ff047b82 */ /* 0x000e220000000800 */
[----:B------:R-:W-:Y:S01]  /*2b90*/  IABS R5, R21 ;  /* 0x0000001500057213 */ /* 0x000fe20000000000 */
[----:B------:R-:W1:Y:S01]  /*2ba0*/  LDCU.128 UR12, c[0x0][0x3d0] ;  /* 0x00007a00ff0c77ac */ /* 0x000e620008000c00 */
[----:B------:R-:W-:Y:S01]  /*2bb0*/  IMAD.MOV.U32 R19, RZ, RZ, R2 ;  /* 0x000000ffff137224 */ /* 0x000fe200078e0002 */
[----:B------:R-:W2:Y:S04]  /*2bc0*/  LDCU UR4, c[0x0][0x3cc] ;  /* 0x00007980ff0477ac */ /* 0x000ea80008000800 */
[----:B------:R-:W3:Y:S01]  /*2bd0*/  LDC R3, c[0x0][0x3c4] ;  /* 0x0000f100ff037b82 */ /* 0x000ee20000000800 */
[----:B------:R-:W4:Y:S07]  /*2be0*/  LDCU.64 UR6, c[0x0][0x3b0] ;  /* 0x00007600ff0677ac */ /* 0x000f2e0008000a00 */
[----:B------:R-:W5:Y:S01]  /*2bf0*/  LDC R15, c[0x0][0x3bc] ;  /* 0x0000ef00ff0f7b82 */ /* 0x000f620000000800 */
[----:B0-----:R-:W-:-:S04]  /*2c00*/  IABS R10, R4 ;  /* 0x00000004000a7213 */ /* 0x001fc80000000000 */
[----:B------:R-:W0:Y:S01]  /*2c10*/  I2F.RP R8, R10 ;  /* 0x0000000a00087306 */ /* 0x000e220000209400 */
[----:B---3--:R-:W-:-:S07]  /*2c20*/  IABS R11, R3 ;  /* 0x00000003000b7213 */ /* 0x008fce0000000000 */
[----:B------:R-:W3:Y:S08]  /*2c30*/  I2F.RP R12, R11 ;  /* 0x0000000b000c7306 */ /* 0x000ef00000209400 */
[----:B0-----:R-:W0:Y:S08]  /*2c40*/  MUFU.RCP R8, R8 ;  /* 0x0000000800087308 */ /* 0x001e300000001000 */
[----:B---3--:R-:W-:Y:S01]  /*2c50*/  MUFU.RCP R12, R12 ;  /* 0x0000000c000c7308 */ /* 0x008fe20000001000 */
[----:B0-----:R-:W-:-:S07]  /*2c60*/  VIADD R6, R8, 0xffffffe ;  /* 0x0ffffffe08067836 */ /* 0x001fce0000000000 */
[----:B------:R0:W3:Y:S02]  /*2c70*/  F2I.FTZ.U32.TRUNC.NTZ R7, R6 ;  /* 0x0000000600077305 */ /* 0x0000e4000021f000 */
[----:B0-----:R-:W-:Y:S02]  /*2c80*/  IMAD.MOV.U32 R6, RZ, RZ, RZ ;  /* 0x000000ffff067224 */ /* 0x001fe400078e00ff */
[----:B---3--:R-:W-:-:S04]  /*2c90*/  IMAD.MOV R9, RZ, RZ, -R7 ;  /* 0x000000ffff097224 */ /* 0x008fc800078e0a07 */
[----:B------:R-:W-:-:S04]  /*2ca0*/  IMAD R9, R9, R10, RZ ;  /* 0x0000000a09097224 */ /* 0x000fc800078e02ff */
[----:B------:R-:W-:Y:S01]  /*2cb0*/  IMAD.HI.U32 R8, R7, R9, R6 ;  /* 0x0000000907087227 */ /* 0x000fe200078e0006 */
[----:B------:R-:W-:-:S04]  /*2cc0*/  LOP3.LUT R7, R21, R4, RZ, 0x3c, !PT ;  /* 0x0000000415077212 */ /* 0x000fc800078e3cff */
[----:B------:R-:W-:Y:S01]  /*2cd0*/  ISETP.GE.AND P3, PT, R7, RZ, PT ;  /* 0x000000ff0700720c */ /* 0x000fe20003f66270 */
[----:B------:R-:W-:-:S04]  /*2ce0*/  IMAD.HI.U32 R6, R8, R5, RZ ;  /* 0x0000000508067227 */ /* 0x000fc800078e00ff */
[----:B------:R-:W-:-:S04]  /*2cf0*/  IMAD.MOV R8, RZ, RZ, -R6 ;  /* 0x000000ffff087224 */ /* 0x000fc800078e0a06 */
[----:B------:R-:W-:Y:S02]  /*2d00*/  IMAD R5, R10, R8, R5 ;  /* 0x000000080a057224 */ /* 0x000fe400078e0205 */
[----:B------:R-:W-:-:S03]  /*2d10*/  VIADD R8, R12, 0xffffffe ;  /* 0x0ffffffe0c087836 */ /* 0x000fc60000000000 */
[----:B------:R-:W-:Y:S01]  /*2d20*/  ISETP.GT.U32.AND P2, PT, R10, R5, PT ;  /* 0x000000050a00720c */ /* 0x000fe20003f44070 */
[----:B------:R0:W3:Y:S02]  /*2d30*/  F2I.FTZ.U32.TRUNC.NTZ R9, R8 ;  /* 0x0000000800097305 */ /* 0x0000e4000021f000 */
[----:B0-----:R-:W-:-:S10]  /*2d40*/  IMAD.MOV.U32 R8, RZ, RZ, RZ ;  /* 0x000000ffff087224 */ /* 0x001fd400078e00ff */
[-C--:B------:R-:W-:Y:S01]  /*2d50*/  @!P2 IADD3 R5, PT, PT, R5, -R10.reuse, RZ ;  /* 0x8000000a0505a210 */ /* 0x080fe20007ffe0ff */
[----:B------:R-:W-:Y:S01]  /*2d60*/  @!P2 VIADD R6, R6, 0x1 ;  /* 0x000000010606a836 */ /* 0x000fe20000000000 */
[----:B------:R-:W-:Y:S02]  /*2d70*/  ISETP.NE.AND P2, PT, R4, RZ, PT ;  /* 0x000000ff0400720c */ /* 0x000fe40003f45270 */
[----:B------:R-:W-:Y:S01]  /*2d80*/  ISETP.GE.U32.AND P1, PT, R5, R10, PT ;  /* 0x0000000a0500720c */ /* 0x000fe20003f26070 */
[----:B---3--:R-:W-:Y:S01]  /*2d90*/  IMAD.MOV R10, RZ, RZ, -R9 ;  /* 0x000000ffff0a7224 */ /* 0x008fe200078e0a09 */
[----:B------:R-:W0:Y:S03]  /*2da0*/  LDC R5, c[0x0][0x3c0] ;  /* 0x0000f000ff057b82 */ /* 0x000e260000000800 */
[----:B------:R-:W-:-:S04]  /*2db0*/  IMAD R7, R10, R11, RZ ;  /* 0x0000000b0a077224 */ /* 0x000fc800078e02ff */
[----:B------:R-:W-:-:S04]  /*2dc0*/  IMAD.HI.U32 R7, R9, R7, R8 ;  /* 0x0000000709077227 */ /* 0x000fc800078e0008 */
[----:B------:R-:W-:-:S05]  /*2dd0*/  @P1 VIADD R6, R6, 0x1 ;  /* 0x0000000106061836 */ /* 0x000fca0000000000 */
[----:B------:R-:W-:Y:S02]  /*2de0*/  @!P3 IADD3 R6, PT, PT, -R6, RZ, RZ ;  /* 0x000000ff0606b210 */ /* 0x000fe40007ffe1ff */
[----:B------:R-:W-:-:S04]  /*2df0*/  @!P2 LOP3.LUT R6, RZ, R4, RZ, 0x33, !PT ;  /* 0x00000004ff06a212 */ /* 0x000fc800078e33ff */
[----:B------:R-:W-:Y:S02]  /*2e00*/  IABS R10, R6 ;  /* 0x00000006000a7213 */ /* 0x000fe40000000000 */
[----:B0-----:R-:W-:-:S03]  /*2e10*/  IABS R13, R5 ;  /* 0x00000005000d7213 */ /* 0x001fc60000000000 */
[----:B------:R-:W-:Y:S02]  /*2e20*/  IMAD.MOV.U32 R8, RZ, RZ, R10 ;  /* 0x000000ffff087224 */ /* 0x000fe400078e000a */
[----:B------:R-:W0:Y:S02]  /*2e30*/  I2F.RP R10, R13 ;  /* 0x0000000d000a7306 */ /* 0x000e240000209400 */
[----:B------:R-:W-:-:S04]  /*2e40*/  IMAD.HI.U32 R7, R7, R8, RZ ;  /* 0x0000000807077227 */ /* 0x000fc800078e00ff */
[----:B------:R-:W-:-:S04]  /*2e50*/  IMAD.MOV R9, RZ, RZ, -R7 ;  /* 0x000000ffff097224 */ /* 0x000fc800078e0a07 */
[----:B------:R-:W-:-:S05]  /*2e60*/  IMAD R8, R11, R9, R8 ;  /* 0x000000090b087224 */ /* 0x000fca00078e0208 */
[----:B------:R-:W-:Y:S01]  /*2e70*/  ISETP.GT.U32.AND P2, PT, R11, R8, PT ;  /* 0x000000080b00720c */ /* 0x000fe20003f44070 */
[----:B0-----:R-:W0:-:S12]  /*2e80*/  MUFU.RCP R10, R10 ;  /* 0x0000000a000a7308 */ /* 0x001e180000001000 */
[----:B------:R-:W-:Y:S02]  /*2e90*/  @!P2 IMAD.IADD R8, R8, 0x1, -R11 ;  /* 0x000000010808a824 */ /* 0x000fe400078e0a0b */
[----:B------:R-:W-:Y:S01]  /*2ea0*/  @!P2 VIADD R7, R7, 0x1 ;  /* 0x000000010707a836 */ /* 0x000fe20000000000 */
[----:B------:R-:W-:Y:S02]  /*2eb0*/  ISETP.NE.AND P2, PT, R3, RZ, PT ;  /* 0x000000ff0300720c */ /* 0x000fe40003f45270 */
[----:B0-----:R-:W-:Y:S02]  /*2ec0*/  IADD3 R9, PT, PT, R10, 0xffffffe, RZ ;  /* 0x0ffffffe0a097810 */ /* 0x001fe40007ffe0ff */
[----:B------:R-:W-:Y:S02]  /*2ed0*/  ISETP.GE.U32.AND P1, PT, R8, R11, PT ;  /* 0x0000000b0800720c */ /* 0x000fe40003f26070 */
[----:B------:R-:W-:Y:S02]  /*2ee0*/  LOP3.LUT R8, R6, R3, RZ, 0x3c, !PT ;  /* 0x0000000306087212 */ /* 0x000fe400078e3cff */
[----:B------:R-:W0:Y:S01]  /*2ef0*/  F2I.FTZ.U32.TRUNC.NTZ R9, R9 ;  /* 0x0000000900097305 */ /* 0x000e22000021f000 */
[----:B-----5:R-:W-:-:S02]  /*2f00*/  IABS R11, R15 ;  /* 0x0000000f000b7213 */ /* 0x020fc40000000000 */
[----:B------:R-:W-:-:S06]  /*2f10*/  ISETP.GE.AND P3, PT, R8, RZ, PT ;  /* 0x000000ff0800720c */ /* 0x000fcc0003f66270 */
[----:B------:R-:W-:-:S04]  /*2f20*/  @P1 VIADD R7, R7, 0x1 ;  /* 0x0000000107071836 */ /* 0x000fc80000000000 */
[----:B------:R-:W-:Y:S02]  /*2f30*/  IMAD.MOV.U32 R12, RZ, RZ, R7 ;  /* 0x000000ffff0c7224 */ /* 0x000fe400078e0007 */
[----:B0-----:R-:W-:-:S03]  /*2f40*/  IMAD.MOV R8, RZ, RZ, -R9 ;  /* 0x000000ffff087224 */ /* 0x001fc600078e0a09 */
[----:B------:R-:W-:Y:S01]  /*2f50*/  @!P3 IADD3 R12, PT, PT, -R12, RZ, RZ ;  /* 0x000000ff0c0cb210 */ /* 0x000fe20007ffe1ff */
[----:B------:R-:W-:Y:S01]  /*2f60*/  IMAD R7, R8, R13, RZ ;  /* 0x0000000d08077224 */ /* 0x000fe200078e02ff */
[----:B------:R-:W-:Y:S01]  /*2f70*/  @!P2 LOP3.LUT R12, RZ, R3, RZ, 0x33, !PT ;  /* 0x00000003ff0ca212 */ /* 0x000fe200078e33ff */
[----:B------:R-:W-:-:S03]  /*2f80*/  IMAD.MOV.U32 R8, RZ, RZ, RZ ;  /* 0x000000ffff087224 */ /* 0x000fc600078e00ff */
[----:B------:R-:W-:Y:S01]  /*2f90*/  IABS R10, R12 ;  /* 0x0000000c000a7213 */ /* 0x000fe20000000000 */
[----:B------:R-:W-:-:S04]  /*2fa0*/  IMAD.HI.U32 R7, R9, R7, R8 ;  /* 0x0000000709077227 */ /* 0x000fc800078e0008 */
        /* <DEDUP_REMOVED lines=13> */
[----:B------:R-:W0:Y:S02]  /*3080*/  F2I.FTZ.U32.TRUNC.NTZ R9, R9 ;  /* 0x0000000900097305 */ /* 0x000e24000021f000 */
[----:B------:R-:W-:-:S07]  /*3090*/  ISETP.GE.AND P3, PT, R8, RZ, PT ;  /* 0x000000ff0800720c */ /* 0x000fce0003f66270 */
        /* <DEDUP_REMOVED lines=9> */
[----:B------:R-:W-:Y:S01]  /*3130*/  IMAD.MOV.U32 R8, RZ, RZ, R10 ;  /* 0x000000ffff087224 */ /* 0x000fe200078e000a */
[----:B------:R-:W-:-:S03]  /*3140*/  IADD3 R10, PT, PT, -R14, RZ, RZ ;  /* 0x000000ff0e0a7210 */ /* 0x000fc60007ffe1ff */
[----:B------:R-:W-:-:S04]  /*3150*/  IMAD.HI.U32 R7, R7, R8, RZ ;  /* 0x0000000807077227 */ /* 0x000fc800078e00ff */
[----:B------:R-:W-:Y:S02]  /*3160*/  IMAD.MOV R9, RZ, RZ, -R7 ;  /* 0x000000ffff097224 */ /* 0x000fe400078e0a07 */
[----:B------:R-:W-:Y:S02]  /*3170*/  IMAD R5, R5, R10, R12 ;  /* 0x0000000a05057224 */ /* 0x000fe400078e020c */
[----:B------:R-:W-:Y:S02]  /*3180*/  IMAD R8, R11, R9, R8 ;  /* 0x000000090b087224 */ /* 0x000fe400078e0208 */
[----:B------:R-:W-:Y:S02]  /*3190*/  IMAD.MOV R9, RZ, RZ, -R12 ;  /* 0x000000ffff097224 */ /* 0x000fe400078e0a0c */
[----:B-1----:R-:W-:Y:S01]  /*31a0*/  IMAD R5, R5, UR13, RZ ;  /* 0x0000000d05057c24 */ /* 0x002fe2000f8e02ff */
[----:B------:R-:W-:-:S13]  /*31b0*/  ISETP.GT.U32.AND P2, PT, R11, R8, PT ;  /* 0x000000080b00720c */ /* 0x000fda0003f44070 */
[----:B------:R-:W-:Y:S01]  /*31c0*/  @!P2 IMAD.IADD R8, R8, 0x1, -R11 ;  /* 0x000000010808a824 */ /* 0x000fe200078e0a0b */
[----:B------:R-:W-:Y:S02]  /*31d0*/  @!P2 IADD3 R7, PT, PT, R7, 0x1, RZ ;  /* 0x000000010707a810 */ /* 0x000fe40007ffe0ff */
[----:B------:R-:W-:Y:S02]  /*31e0*/  ISETP.NE.AND P2, PT, R15, RZ, PT ;  /* 0x000000ff0f00720c */ /* 0x000fe40003f45270 */
[----:B------:R-:W-:Y:S02]  /*31f0*/  ISETP.GE.U32.AND P1, PT, R8, R11, PT ;  /* 0x0000000b0800720c */ /* 0x000fe40003f26070 */
[----:B------:R-:W-:-:S04]  /*3200*/  LOP3.LUT R8, R14, R15, RZ, 0x3c, !PT ;  /* 0x0000000f0e087212 */ /* 0x000fc800078e3cff */
[----:B------:R-:W-:Y:S01]  /*3210*/  ISETP.GE.AND P3, PT, R8, RZ, PT ;  /* 0x000000ff0800720c */ /* 0x000fe20003f66270 */
[--C-:B------:R-:W-:Y:S02]  /*3220*/  IMAD.MOV R8, RZ, RZ, -R6.reuse ;  /* 0x000000ffff087224 */ /* 0x100fe400078e0a06 */
[----:B------:R-:W-:Y:S02]  /*3230*/  IMAD R6, R3, R9, R6 ;  /* 0x0000000903067224 */ /* 0x000fe400078e0206 */
[----:B------:R-:W-:Y:S02]  /*3240*/  IMAD R8, R4, R8, R21 ;  /* 0x0000000804087224 */ /* 0x000fe400078e0215 */
[----:B------:R-:W-:Y:S02]  /*3250*/  @P1 VIADD R7, R7, 0x1 ;  /* 0x0000000107071836 */ /* 0x000fe40000000000 */
[----:B------:R-:W-:Y:S02]  /*3260*/  IMAD R8, R8, UR15, RZ ;  /* 0x0000000f08087c24 */ /* 0x000fe4000f8e02ff */
[----:B------:R-:W-:-:S02]  /*3270*/  IMAD R6, R6, UR14, RZ ;  /* 0x0000000e06067c24 */ /* 0x000fc4000f8e02ff */
[----:B------:R-:W-:Y:S01]  /*3280*/  @!P3 IMAD.MOV R7, RZ, RZ, -R7 ;  /* 0x000000ffff07b224 */ /* 0x000fe200078e0a07 */
[----:B------:R-:W-:Y:S01]  /*3290*/  @!P2 LOP3.LUT R7, RZ, R15, RZ, 0x33, !PT ;  /* 0x0000000fff07a212 */ /* 0x000fe200078e33ff */
[----:B------:R-:W-:-:S04]  /*32a0*/  IMAD.MOV.U32 R21, RZ, RZ, R0 ;  /* 0x000000ffff157224 */ /* 0x000fc800078e0000 */
[----:B------:R-:W-:Y:S02]  /*32b0*/  IMAD.MOV R11, RZ, RZ, -R7 ;  /* 0x000000ffff0b7224 */ /* 0x000fe400078e0a07 */
[----:B--2---:R-:W-:Y:S02]  /*32c0*/  IMAD R7, R7, UR4, RZ ;  /* 0x0000000407077c24 */ /* 0x004fe4000f8e02ff */
[----:B------:R-:W-:-:S04]  /*32d0*/  IMAD R3, R15, R11, R14 ;  /* 0x0000000b0f037224 */ /* 0x000fc800078e020e */
[----:B------:R-:W-:Y:S01]  /*32e0*/  IMAD R4, R3, UR12, RZ ;  /* 0x0000000c03047c24 */ /* 0x000fe2000f8e02ff */
[--C-:B------:R-:W-:Y:S02]  /*32f0*/  SHF.R.S32.HI R3, RZ, 0x1f, R8.reuse ;  /* 0x0000001fff037819 */ /* 0x100fe40000011408 */
[----:B------:R-:W-:Y:S02]  /*3300*/  IADD3 R8, P1, P2, R5, R6, R8 ;  /* 0x0000000605087210 */ /* 0x000fe40007a3e008 */
[----:B------:R-:W-:Y:S02]  /*3310*/  SHF.R.S32.HI R6, RZ, 0x1f, R6 ;  /* 0x0000001fff067819 */ /* 0x000fe40000011406 */
[----:B------:R-:W-:-:S04]  /*3320*/  SHF.R.S32.HI R5, RZ, 0x1f, R5 ;  /* 0x0000001fff057819 */ /* 0x000fc80000011405 */
[----:B------:R-:W-:Y:S02]  /*3330*/  IADD3.X R6, PT, PT, R5, R6, R3, P1, P2 ;  /* 0x0000000605067210 */ /* 0x000fe40000fe4403 */
[--C-:B------:R-:W-:Y:S02]  /*3340*/  IADD3 R3, P1, P2, R7, R8, R4.reuse ;  /* 0x0000000807037210 */ /* 0x100fe40007a3e004 */
[----:B------:R-:W-:Y:S02]  /*3350*/  SHF.R.S32.HI R7, RZ, 0x1f, R7 ;  /* 0x0000001fff077819 */ /* 0x000fe40000011407 */
[----:B------:R-:W-:-:S04]  /*3360*/  SHF.R.S32.HI R4, RZ, 0x1f, R4 ;  /* 0x0000001fff047819 */ /* 0x000fc80000011404 */
[----:B------:R-:W-:Y:S02]  /*3370*/  IADD3.X R6, PT, PT, R7, R6, R4, P1, P2 ;  /* 0x0000000607067210 */ /* 0x000fe40000fe4404 */
[----:B----4-:R-:W-:-:S04]  /*3380*/  LEA R4, P1, R3, UR6, 0x1 ;  /* 0x0000000603047c11 */ /* 0x010fc8000f8208ff */
[----:B------:R-:W-:-:S05]  /*3390*/  LEA.HI.X R5, R3, UR7, R6, 0x1, P1 ;  /* 0x0000000703057c11 */ /* 0x000fca00088f0c06 */
[----:B------:R0:W-:Y:S04]  /*33a0*/  STG.E.U16 desc[UR8][R4.64], RZ ;  /* 0x000000ff04007986 */ /* 0x0001e8000c101508 */
.L_x_203:
[----:B------:R-:W-:Y:S05]  /*33b0*/  BSYNC.RECONVERGENT B0 ;  /* 0x0000000000007941 */ /* 0x000fea0003800200 */
.L_x_202:
[----:B------:R-:W-:Y:S05]  /*33c0*/  @!P0 EXIT ;  /* 0x000000000000894d */ /* 0x000fea0003800000 */
[----:B------:R-:W1:Y:S01]  /*33d0*/  LDC R0, c[0x0][0x3c8] ;  /* 0x0000f200ff007b82 */ /* 0x000e620000000800 */
[----:B------:R-:W-:Y:S01]  /*33e0*/  IMAD.MOV.U32 R2, RZ, RZ, RZ ;  /* 0x000000ffff027224 */ /* 0x000fe200078e00ff */
[----:B------:R-:W2:Y:S01]  /*33f0*/  LDCU UR4, c[0x0][0x3cc] ;  /* 0x00007980ff0477ac */ /* 0x000ea20008000800 */
[----:B------:R-:W3:Y:S01]  /*3400*/  LDCU.64 UR6, c[0x0][0x3b0] ;  /* 0x00007600ff0677ac */ /* 0x000ee20008000a00 */
[----:B------:R-:W4:Y:S01]  /*3410*/  LDCU.128 UR12, c[0x0][0x3d0] ;  /* 0x00007a00ff0c77ac */ /* 0x000f220008000c00 */
[----:B-1----:R-:W-:-:S04]  /*3420*/  IABS R0, R0 ;  /* 0x0000000000007213 */ /* 0x002fc80000000000 */
[----:B0-----:R-:W0:Y:S08]  /*3430*/  I2F.RP R4, R0 ;  /* 0x0000000000047306 */ /* 0x001e300000209400 */
[----:B0-----:R-:W0:Y:S02]  /*3440*/  MUFU.RCP R4, R4 ;  /* 0x0000000400047308 */ /* 0x001e240000001000 */
[----:B0-----:R-:W-:-:S06]  /*3450*/  VIADD R3, R4, 0xffffffe ;  /* 0x0ffffffe04037836 */ /* 0x001fcc0000000000 */
[----:B------:R-:W0:Y:S02]  /*3460*/  F2I.FTZ.U32.TRUNC.NTZ R3, R3 ;  /* 0x0000000300037305 */ /* 0x000e24000021f000 */
[----:B0-----:R-:W-:-:S05]  /*3470*/  IADD3 R5, PT, PT, RZ, -R3, RZ ;  /* 0x80000003ff057210 */ /* 0x001fca0007ffe0ff */
[----:B------:R-:W-:-:S04]  /*3480*/  IMAD R5, R5, R0, RZ ;  /* 0x0000000005057224 */ /* 0x000fc800078e02ff */
[----:B--234-:R-:W-:-:S07]  /*3490*/  IMAD.HI.U32 R2, R3, R5, R2 ;  /* 0x0000000503027227 */ /* 0x01cfce00078e0002 */
.L_x_204:
[----:B0-----:R-:W0:Y:S01]  /*34a0*/  LDC R6, c[0x0][0x3c8] ;  /* 0x0000f200ff067b82 */ /* 0x001e220000000800 */
[-C--:B------:R-:W-:Y:S02]  /*34b0*/  IABS R5, R21.reuse ;  /* 0x0000001500057213 */ /* 0x080fe40000000000 */
[----:B------:R-:W-:-:S03]  /*34c0*/  IADD3 R3, P0, PT, R18, R21, RZ ;  /* 0x0000001512037210 */ /* 0x000fc60007f1e0ff */
[----:B------:R-:W-:Y:S01]  /*34d0*/  IMAD.HI.U32 R7, R2, R5, RZ ;  /* 0x0000000502077227 */ /* 0x000fe200078e00ff */
[----:B------:R-:W-:Y:S01]  /*34e0*/  IABS R12, R3 ;  /* 0x00000003000c7213 */ /* 0x000fe20000000000 */
[----:B------:R-:W1:Y:S02]  /*34f0*/  LDC R4, c[0x0][0x3c4] ;  /* 0x0000f100ff047b82 */ /* 0x000e640000000800 */
[----:B------:R-:W-:Y:S02]  /*3500*/  IMAD.MOV R2, RZ, RZ, -R7 ;  /* 0x000000ffff027224 */ /* 0x000fe400078e0a07 */
[----:B------:R-:W-:Y:S01]  /*3510*/  IMAD.X R19, RZ, RZ, R19, P0 ;  /* 0x000000ffff137224 */ /* 0x000fe200000e0613 */
[----:B0-----:R-:W-:-:S04]  /*3520*/  IABS R10, R6 ;  /* 0x00000006000a7213 */ /* 0x001fc80000000000 */
[----:B------:R-:W0:Y:S01]  /*3530*/  I2F.RP R11, R10 ;  /* 0x0000000a000b7306 */ /* 0x000e220000209400 */
[----:B------:R-:W-:Y:S01]  /*3540*/  IMAD R5, R10, R2, R5 ;  /* 0x000000020a057224 */ /* 0x000fe200078e0205 */
[----:B-1----:R-:W-:-:S04]  /*3550*/  IABS R23, R4 ;  /* 0x0000000400177213 */ /* 0x002fc80000000000 */
[----:B------:R-:W-:Y:S02]  /*3560*/  ISETP.GT.U32.AND P5, PT, R0, R5, PT ;  /* 0x000000050000720c */ /* 0x000fe40003fa4070 */
[----:B0-----:R-:W0:Y:S11]  /*3570*/  MUFU.RCP R11, R11 ;  /* 0x0000000b000b7308 */ /* 0x001e360000001000 */
[----:B------:R-:W-:-:S02]  /*3580*/  @!P5 IMAD.IADD R5, R5, 0x1, -R10 ;  /* 0x000000010505d824 */ /* 0x000fc400078e0a0a */
[----:B------:R-:W-:-:S03]  /*3590*/  @!P5 VIADD R7, R7, 0x1 ;  /* 0x000000010707d836 */ /* 0x000fc60000000000 */
[----:B------:R-:W-:Y:S01]  /*35a0*/  ISETP.GE.U32.AND P3, PT, R5, R0, PT ;  /* 0x000000000500720c */ /* 0x000fe20003f66070 */
[----:B------:R-:W-:Y:S01]  /*35b0*/  IMAD.MOV.U32 R0, RZ, RZ, R10 ;  /* 0x000000ffff007224 */ /* 0x000fe200078e000a */
[----:B------:R-:W1:Y:S01]  /*35c0*/  LDC R5, c[0x0][0x3c0] ;  /* 0x0000f000ff057b82 */ /* 0x000e620000000800 */
[----:B0-----:R-:W-:-:S04]  /*35d0*/  VIADD R8, R11, 0xffffffe ;  /* 0x0ffffffe0b087836 */ /* 0x001fc80000000000 */
[----:B------:R0:W2:Y:S06]  /*35e0*/  F2I.FTZ.U32.TRUNC.NTZ R9, R8 ;  /* 0x0000000800097305 */ /* 0x0000ac000021f000 */
[----:B------:R-:W-:Y:S01]  /*35f0*/  @P3 VIADD R7, R7, 0x1 ;  /* 0x0000000107073836 */ /* 0x000fe20000000000 */
[----:B------:R-:W-:Y:S01]  /*3600*/  ISETP.NE.AND P3, PT, R6, RZ, PT ;  /* 0x000000ff0600720c */ /* 0x000fe20003f65270 */
[----:B0-----:R-:W-:Y:S01]  /*3610*/  HFMA2 R8, -RZ, RZ, 0, 0 ;  /* 0x00000000ff087431 */ /* 0x001fe200000001ff */
[----:B-1----:R-:W-:Y:S01]  /*3620*/  IABS R14, R5 ;  /* 0x00000005000e7213 */ /* 0x002fe20000000000 */
[----:B--2---:R-:W-:-:S04]  /*3630*/  IMAD.MOV R13, RZ, RZ, -R9 ;  /* 0x000000ffff0d7224 */ /* 0x004fc800078e0a09 */
[----:B------:R-:W-:-:S04]  /*3640*/  IMAD R11, R13, R10, RZ ;  /* 0x0000000a0d0b7224 */ /* 0x000fc800078e02ff */
[----:B------:R-:W-:-:S04]  /*3650*/  IMAD.HI.U32 R2, R9, R11, R8 ;  /* 0x0000000b09027227 */ /* 0x000fc800078e0008 */
[----:B------:R-:W-:Y:S02]  /*3660*/  IMAD.MOV.U32 R11, RZ, RZ, R12 ;  /* 0x000000ffff0b7224 */ /* 0x000fe400078e000c */
[----:B------:R-:W0:Y:S02]  /*3670*/  I2F.RP R12, R23 ;  /* 0x00000017000c7306 */ /* 0x000e240000209400 */
[----:B------:R-:W-:-:S04]  /*3680*/  IMAD.HI.U32 R9, R2, R11, RZ ;  /* 0x0000000b02097227 */ /* 0x000fc800078e00ff */
[----:B------:R-:W-:-:S04]  /*3690*/  IMAD.MOV R8, RZ, RZ, -R9 ;  /* 0x000000ffff087224 */ /* 0x000fc800078e0a09 */
[----:B------:R-:W-:Y:S01]  /*36a0*/  IMAD R11, R10, R8, R11 ;  /* 0x000000080a0b7224 */ /* 0x000fe200078e020b */
[----:B------:R-:W-:-:S04]  /*36b0*/  LOP3.LUT R8, R21, R6, RZ, 0x3c, !PT ;  /* 0x0000000615087212 */ /* 0x000fc800078e3cff */
[----:B------:R-:W-:Y:S01]  /*36c0*/  ISETP.GT.U32.AND P6, PT, R0, R11, PT ;  /* 0x0000000b0000720c */ /* 0x000fe20003fc4070 */
[----:B0-----:R-:W0:Y:S01]  /*36d0*/  MUFU.RCP R12, R12 ;  /* 0x0000000c000c7308 */ /* 0x001e220000001000 */
[----:B------:R-:W-:-:S11]  /*36e0*/  ISETP.GE.AND P2, PT, R8, RZ, PT ;  /* 0x000000ff0800720c */ /* 0x000fd60003f46270 */
[----:B------:R-:W-:Y:S01]  /*36f0*/  @!P6 IADD3 R11, PT, PT, R11, -R10, RZ ;  /* 0x8000000a0b0be210 */ /* 0x000fe20007ffe0ff */
[----:B------:R-:W-:Y:S01]  /*3700*/  @!P6 VIADD R9, R9, 0x1 ;  /* 0x000000010909e836 */ /* 0x000fe20000000000 */
[----:B------:R-:W-:Y:S01]  /*3710*/  LOP3.LUT R10, R3, R6, RZ, 0x3c, !PT ;  /* 0x00000006030a7212 */ /* 0x000fe200078e3cff */
[----:B------:R-:W-:Y:S01]  /*3720*/  @!P2 IMAD.MOV R7, RZ, RZ, -R7 ;  /* 0x000000ffff07a224 */ /* 0x000fe200078e0a07 */
[----:B------:R-:W-:Y:S01]  /*3730*/  ISETP.GE.U32.AND P4, PT, R11, R0, PT ;  /* 0x000000000b00720c */ /* 0x000fe20003f86070 */
[----:B0-----:R-:W-:Y:S01]  /*3740*/  VIADD R13, R12, 0xffffffe ;  /* 0x0ffffffe0c0d7836 */ /* 0x001fe20000000000 */
[----:B------:R-:W-:Y:S02]  /*3750*/  ISETP.GE.AND P1, PT, R10, RZ, PT ;  /* 0x000000ff0a00720c */ /* 0x000fe40003f26270 */
[----:B------:R-:W-:Y:S01]  /*3760*/  LOP3.LUT R10, RZ, R6, RZ, 0x33, !PT ;  /* 0x00000006ff0a7212 */ /* 0x000fe200078e33ff */
[----:B------:R-:W0:Y:S08]  /*3770*/  F2I.FTZ.U32.TRUNC.NTZ R11, R13 ;  /* 0x0000000d000b7305 */ /* 0x000e30000021f000 */
[----:B------:R-:W-:-:S05]  /*3780*/  @P4 IADD3 R9, PT, PT, R9, 0x1, RZ ;  /* 0x0000000109094810 */ /* 0x000fca0007ffe0ff */
[----:B------:R-:W-:Y:S01]  /*3790*/  IMAD.MOV.U32 R8, RZ, RZ, R9 ;  /* 0x000000ffff087224 */ /* 0x000fe200078e0009 */
[----:B------:R-:W-:Y:S01]  /*37a0*/  SEL R9, R10, R7, !P3 ;  /* 0x000000070a097207 */ /* 0x000fe20005800000 */
[----:B0-----:R-:W-:Y:S02]  /*37b0*/  IMAD.MOV R12, RZ, RZ, -R11 ;  /* 0x000000ffff0c7224 */ /* 0x001fe400078e0a0b */
[----:B------:R-:W-:Y:S02]  /*37c0*/  @!P1 IMAD.MOV R8, RZ, RZ, -R8 ;  /* 0x000000ffff089224 */ /* 0x000fe400078e0a08 */
[----:B------:R-:W-:-:S03]  /*37d0*/  IMAD R13, R12, R23, RZ ;  /* 0x000000170c0d7224 */ /* 0x000fc600078e02ff */
[----:B------:R-:W-:Y:S02]  /*37e0*/  SEL R7, R10, R8, !P3 ;  /* 0x000000080a077207 */ /* 0x000fe40005800000 */
[----:B------:R-:W-:Y:S02]  /*37f0*/  MOV R10, RZ ;  /* 0x000000ff000a7202 */ /* 0x000fe40000000f00 */
[----:B------:R-:W-:Y:S02]  /*3800*/  IABS R8, R9 ;  /* 0x0000000900087213 */ /* 0x000fe40000000000 */
[----:B------:R-:W-:Y:S01]  /*3810*/  IABS R12, R7 ;  /* 0x00000007000c7213 */ /* 0x000fe20000000000 */
[----:B------:R-:W-:-:S04]  /*3820*/  IMAD.HI.U32 R13, R11, R13, R10 ;  /* 0x0000000d0b0d7227 */ /* 0x000fc800078e000a */
[----:B------:R-:W-:Y:S01]  /*3830*/  IMAD.MOV.U32 R11, RZ, RZ, R14 ;  /* 0x000000ffff0b7224 */ /* 0x000fe200078e000e */
[----:B------:R-:W-:Y:S01]  /*3840*/  LOP3.LUT R14, R7, R4, RZ, 0x3c, !PT ;  /* 0x00000004070e7212 */ /* 0x000fe200078e3cff */
[C---:B------:R-:W-:Y:S02]  /*3850*/  IMAD.HI.U32 R10, R13.reuse, R8, RZ ;  /* 0x000000080d0a7227 */ /* 0x040fe400078e00ff */
[----:B------:R-:W0:Y:S01]  /*3860*/  I2F.RP R16, R11 ;  /* 0x0000000b00107306 */ /* 0x000e220000209400 */
[----:B------:R-:W-:Y:S01]  /*3870*/  ISETP.GE.AND P1, PT, R14, RZ, PT ;  /* 0x000000ff0e00720c */ /* 0x000fe20003f26270 */
[----:B------:R-:W-:-:S04]  /*3880*/  IMAD.HI.U32 R13, R13, R12, RZ ;  /* 0x0000000c0d0d7227 */ /* 0x000fc800078e00ff */
[----:B------:R-:W-:Y:S02]  /*3890*/  IMAD.MOV R15, RZ, RZ, -R10 ;  /* 0x000000ffff0f7224 */ /* 0x000fe400078e0a0a */
[----:B------:R-:W-:Y:S02]  /*38a0*/  IMAD.MOV R17, RZ, RZ, -R13 ;  /* 0x000000ffff117224 */ /* 0x000fe400078e0a0d */
[C---:B------:R-:W-:Y:S02]  /*38b0*/  IMAD R8, R23.reuse, R15, R8 ;  /* 0x0000000f17087224 */ /* 0x040fe400078e0208 */
[C---:B------:R-:W-:Y:S01]  /*38c0*/  IMAD R12, R23.reuse, R17, R12 ;  /* 0x00000011170c7224 */ /* 0x040fe200078e020c */
[----:B0-----:R-:W0:Y:S02]  /*38d0*/  MUFU.RCP R16, R16 ;  /* 0x0000001000107308 */ /* 0x001e240000001000 */
[C---:B------:R-:W-:Y:S02]  /*38e0*/  ISETP.GT.U32.AND P5, PT, R23.reuse, R8, PT ;  /* 0x000000081700720c */ /* 0x040fe40003fa4070 */
[----:B------:R-:W-:-:S11]  /*38f0*/  ISETP.GT.U32.AND P6, PT, R23, R12, PT ;  /* 0x0000000c1700720c */ /* 0x000fd60003fc4070 */
[----:B------:R-:W-:Y:S02]  /*3900*/  @!P5 IMAD.IADD R8, R8, 0x1, -R23 ;  /* 0x000000010808d824 */ /* 0x000fe400078e0a17 */
[-C--:B------:R-:W-:Y:S01]  /*3910*/  @!P6 IADD3 R12, PT, PT, R12, -R23.reuse, RZ ;  /* 0x800000170c0ce210 */ /* 0x080fe20007ffe0ff */
[----:B0-----:R-:W-:Y:S02]  /*3920*/  VIADD R15, R16, 0xffffffe ;  /* 0x0ffffffe100f7836 */ /* 0x001fe40000000000 */
[-C--:B------:R-:W-:Y:S01]  /*3930*/  ISETP.GE.U32.AND P3, PT, R8, R23.reuse, PT ;  /* 0x000000170800720c */ /* 0x080fe20003f66070 */
[----:B------:R-:W-:Y:S01]  /*3940*/  @!P6 VIADD R13, R13, 0x1 ;  /* 0x000000010d0de836 */ /* 0x000fe20000000000 */
[----:B------:R-:W-:Y:S01]  /*3950*/  ISETP.GE.U32.AND P4, PT, R12, R23, PT ;  /* 0x000000170c00720c */ /* 0x000fe20003f86070 */
[----:B------:R-:W0:Y:S01]  /*3960*/  LDC R8, c[0x0][0x3bc] ;  /* 0x0000ef00ff087b82 */ /* 0x000e220000000800 */
[----:B------:R-:W-:Y:S01]  /*3970*/  LOP3.LUT R12, R9, R4, RZ, 0x3c, !PT ;  /* 0x00000004090c7212 */ /* 0x000fe200078e3cff */
[----:B------:R-:W1:Y:S01]  /*3980*/  F2I.FTZ.U32.TRUNC.NTZ R15, R15 ;  /* 0x0000000f000f7305 */ /* 0x000e62000021f000 */
[----:B------:R-:W-:-:S02]  /*3990*/  @!P5 VIADD R10, R10, 0x1 ;  /* 0x000000010a0ad836 */ /* 0x000fc40000000000 */
[----:B------:R-:W-:Y:S02]  /*39a0*/  ISETP.GE.AND P2, PT, R12, RZ, PT ;  /* 0x000000ff0c00720c */ /* 0x000fe40003f46270 */
[----:B------:R-:W-:-:S03]  /*39b0*/  LOP3.LUT R12, RZ, R4, RZ, 0x33, !PT ;  /* 0x00000004ff0c7212 */ /* 0x000fc600078e33ff */
[----:B------:R-:W-:Y:S01]  /*39c0*/  @P3 VIADD R10, R10, 0x1 ;  /* 0x000000010a0a3836 */ /* 0x000fe20000000000 */
[----:B------:R-:W-:Y:S02]  /*39d0*/  ISETP.NE.AND P3, PT, R4, RZ, PT ;  /* 0x000000ff0400720c */ /* 0x000fe40003f65270 */
[----:B------:R-:W-:Y:S01]  /*39e0*/  @P4 IADD3 R13, PT, PT, R13, 0x1, RZ ;  /* 0x000000010d0d4810 */ /* 0x000fe20007ffe0ff */
[----:B-1----:R-:W-:-:S04]  /*39f0*/  IMAD.MOV R14, RZ, RZ, -R15 ;  /* 0x000000ffff0e7224 */ /* 0x002fc800078e0a0f */
[----:B------:R-:W-:Y:S02]  /*3a00*/  @!P2 IMAD.MOV R10, RZ, RZ, -R10 ;  /* 0x000000ffff0aa224 */ /* 0x000fe400078e0a0a */
[----:B------:R-:W-:-:S03]  /*3a10*/  @!P1 IMAD.MOV R13, RZ, RZ, -R13 ;  /* 0x000000ffff0d9224 */ /* 0x000fc600078e0a0d */
[C---:B------:R-:W-:Y:S02]  /*3a20*/  SEL R10, R12.reuse, R10, !P3 ;  /* 0x0000000a0c0a7207 */ /* 0x040fe40005800000 */
[----:B------:R-:W-:Y:S01]  /*3a30*/  SEL R12, R12, R13, !P3 ;  /* 0x0000000d0c0c7207 */ /* 0x000fe20005800000 */
[----:B------:R-:W-:Y:S01]  /*3a40*/  IMAD R13, R14, R11, RZ ;  /* 0x0000000b0e0d7224 */ /* 0x000fe200078e02ff */
[----:B------:R-:W-:Y:S01]  /*3a50*/  IABS R16, R10 ;  /* 0x0000000a00107213 */ /* 0x000fe20000000000 */
[----:B------:R-:W-:Y:S01]  /*3a60*/  IMAD.MOV.U32 R14, RZ, RZ, RZ ;  /* 0x000000ffff0e7224 */ /* 0x000fe200078e00ff */
[----:B0-----:R-:W-:Y:S02]  /*3a70*/  IABS R24, R8 ;  /* 0x0000000800187213 */ /* 0x001fe40000000000 */
[----:B------:R-:W-:Y:S01]  /*3a80*/  IABS R20, R12 ;  /* 0x0000000c00147213 */ /* 0x000fe20000000000 */
[----:B------:R-:W-:Y:S01]  /*3a90*/  IMAD.HI.U32 R15, R15, R13, R14 ;  /* 0x0000000d0f0f7227 */ /* 0x000fe200078e000e */
[----:B------:R-:W-:Y:S01]  /*3aa0*/  MOV R14, R16 ;  /* 0x00000010000e7202 */ /* 0x000fe20000000f00 */
[----:B------:R-:W0:Y:S01]  /*3ab0*/  I2F.RP R22, R24 ;  /* 0x0000001800167306 */ /* 0x000e220000209400 */
[----:B------:R-:W-:-:S03]  /*3ac0*/  LOP3.LUT R25, RZ, R8, RZ, 0x33, !PT ;  /* 0x00000008ff197212 */ /* 0x000fc600078e33ff */
[----:B------:R-:W-:-:S04]  /*3ad0*/  IMAD.HI.U32 R13, R15, R14, RZ ;  /* 0x0000000e0f0d7227 */ /* 0x000fc800078e00ff */
[----:B------:R-:W-:-:S04]  /*3ae0*/  IMAD.HI.U32 R16, R15, R20, RZ ;  /* 0x000000140f107227 */ /* 0x000fc800078e00ff */
[----:B------:R-:W-:Y:S02]  /*3af0*/  IMAD.MOV R15, RZ, RZ, -R13 ;  /* 0x000000ffff0f7224 */ /* 0x000fe400078e0a0d */
[----:B------:R-:W-:Y:S01]  /*3b00*/  IMAD.MOV R17, RZ, RZ, -R16 ;  /* 0x000000ffff117224 */ /* 0x000fe200078e0a10 */
[----:B0-----:R-:W0:Y:S01]  /*3b10*/  MUFU.RCP R22, R22 ;  /* 0x0000001600167308 */ /* 0x001e220000001000 */
[C---:B------:R-:W-:Y:S02]  /*3b20*/  IMAD R14, R11.reuse, R15, R14 ;  /* 0x0000000f0b0e7224 */ /* 0x040fe400078e020e */
[----:B------:R-:W-:-:S03]  /*3b30*/  IMAD R20, R11, R17, R20 ;  /* 0x000000110b147224 */ /* 0x000fc600078e0214 */
[C---:B------:R-:W-:Y:S02]  /*3b40*/  ISETP.GT.U32.AND P5, PT, R11.reuse, R14, PT ;  /* 0x0000000e0b00720c */ /* 0x040fe40003fa4070 */
[----:B------:R-:W-:Y:S02]  /*3b50*/  ISETP.GT.U32.AND P6, PT, R11, R20, PT ;  /* 0x000000140b00720c */ /* 0x000fe40003fc4070 */
[----:B0-----:R-:W-:-:S09]  /*3b60*/  IADD3 R15, PT, PT, R22, 0xffffffe, RZ ;  /* 0x0ffffffe160f7810 */ /* 0x001fd20007ffe0ff */
[--C-:B------:R-:W-:Y:S02]  /*3b70*/  @!P5 IMAD.IADD R14, R14, 0x1, -R11.reuse ;  /* 0x000000010e0ed824 */ /* 0x100fe400078e0a0b */
[----:B------:R-:W-:Y:S01]  /*3b80*/  @!P6 IMAD.IADD R20, R20, 0x1, -R11 ;  /* 0x000000011414e824 */ /* 0x000fe200078e0a0b */
[----:B------:R-:W0:Y:S02]  /*3b90*/  F2I.FTZ.U32.TRUNC.NTZ R15, R15 ;  /* 0x0000000f000f7305 */ /* 0x000e24000021f000 */
[-C--:B------:R-:W-:Y:S01]  /*3ba0*/  ISETP.GE.U32.AND P3, PT, R14, R11.reuse, PT ;  /* 0x0000000b0e00720c */ /* 0x080fe20003f66070 */
[----:B------:R-:W-:Y:S01]  /*3bb0*/  @!P5 VIADD R13, R13, 0x1 ;  /* 0x000000010d0dd836 */ /* 0x000fe20000000000 */
[----:B------:R-:W-:Y:S01]  /*3bc0*/  ISETP.GE.U32.AND P4, PT, R20, R11, PT ;  /* 0x0000000b1400720c */ /* 0x000fe20003f86070 */
[----:B------:R-:W-:Y:S01]  /*3bd0*/  @!P6 VIADD R16, R16, 0x1 ;  /* 0x000000011010e836 */ /* 0x000fe20000000000 */
[-C--:B------:R-:W-:Y:S02]  /*3be0*/  LOP3.LUT R11, R10, R5.reuse, RZ, 0x3c, !PT ;  /* 0x000000050a0b7212 */ /* 0x080fe400078e3cff */
[----:B------:R-:W-:-:S02]  /*3bf0*/  LOP3.LUT R14, R12, R5, RZ, 0x3c, !PT ;  /* 0x000000050c0e7212 */ /* 0x000fc400078e3cff */
[----:B------:R-:W-:Y:S02]  /*3c00*/  ISETP.GE.AND P2, PT, R11, RZ, PT ;  /* 0x000000ff0b00720c */ /* 0x000fe40003f46270 */
[----:B------:R-:W-:Y:S02]  /*3c10*/  ISETP.GE.AND P1, PT, R14, RZ, PT ;  /* 0x000000ff0e00720c */ /* 0x000fe40003f26270 */
[----:B------:R-:W-:Y:S01]  /*3c20*/  LOP3.LUT R14, RZ, R5, RZ, 0x33, !PT ;  /* 0x00000005ff0e7212 */ /* 0x000fe200078e33ff */
[----:B------:R-:W-:Y:S01]  /*3c30*/  @P3 VIADD R13, R13, 0x1 ;  /* 0x000000010d0d3836 */ /* 0x000fe20000000000 */
[----:B------:R-:W-:Y:S01]  /*3c40*/  ISETP.NE.AND P3, PT, R5, RZ, PT ;  /* 0x000000ff0500720c */ /* 0x000fe20003f65270 */
[----:B------:R-:W-:Y:S01]  /*3c50*/  @P4 VIADD R16, R16, 0x1 ;  /* 0x0000000110104836 */ /* 0x000fe20000000000 */
[----:B0-----:R-:W-:-:S05]  /*3c60*/  IADD3 R17, PT, PT, RZ, -R15, RZ ;  /* 0x8000000fff117210 */ /* 0x001fca0007ffe0ff */
[----:B------:R-:W-:Y:S02]  /*3c70*/  @!P2 IMAD.MOV R13, RZ, RZ, -R13 ;  /* 0x000000ffff0da224 */ /* 0x000fe400078e0a0d */
[----:B------:R-:W-:Y:S02]  /*3c80*/  @!P1 IMAD.MOV R16, RZ, RZ, -R16 ;  /* 0x000000ffff109224 */ /* 0x000fe400078e0a10 */
[----:B------:R-:W-:Y:S01]  /*3c90*/  IMAD R17, R17, R24, RZ ;  /* 0x0000001811117224 */ /* 0x000fe200078e02ff */
[C---:B------:R-:W-:Y:S02]  /*3ca0*/  SEL R11, R14.reuse, R13, !P3 ;  /* 0x0000000d0e0b7207 */ /* 0x040fe40005800000 */
[----:B------:R-:W-:Y:S01]  /*3cb0*/  SEL R13, R14, R16, !P3 ;  /* 0x000000100e0d7207 */ /* 0x000fe20005800000 */
[----:B------:R-:W-:Y:S01]  /*3cc0*/  IMAD.MOV.U32 R14, RZ, RZ, RZ ;  /* 0x000000ffff0e7224 */ /* 0x000fe200078e00ff */
[----:B------:R-:W-:Y:S02]  /*3cd0*/  IABS R20, R11 ;  /* 0x0000000b00147213 */ /* 0x000fe40000000000 */
[----:B------:R-:W-:Y:S01]  /*3ce0*/  IABS R22, R13 ;  /* 0x0000000d00167213 */ /* 0x000fe20000000000 */
[----:B------:R-:W-:-:S03]  /*3cf0*/  IMAD.HI.U32 R16, R15, R17, R14 ;  /* 0x000000110f107227 */ /* 0x000fc600078e000e */
[----:B------:R-:W-:Y:S01]  /*3d00*/  MOV R17, R22 ;  /* 0x0000001600117202 */ /* 0x000fe20000000f00 */
[----:B------:R-:W-:-:S04]  /*3d10*/  IMAD.MOV.U32 R15, RZ, RZ, R20 ;  /* 0x000000ffff0f7224 */ /* 0x000fc800078e0014 */
[----:B------:R-:W-:-:S04]  /*3d20*/  IMAD.HI.U32 R14, R16, R15, RZ ;  /* 0x0000000f100e7227 */ /* 0x000fc800078e00ff */
[----:B------:R-:W-:-:S04]  /*3d30*/  IMAD.HI.U32 R16, R16, R17, RZ ;  /* 0x0000001110107227 */ /* 0x000fc800078e00ff */
[----:B------:R-:W-:Y:S02]  /*3d40*/  IMAD.MOV R20, RZ, RZ, -R14 ;  /* 0x000000ffff147224 */ /* 0x000fe400078e0a0e */
[----:B------:R-:W-:Y:S02]  /*3d50*/  IMAD.MOV R22, RZ, RZ, -R16 ;  /* 0x000000ffff167224 */ /* 0x000fe400078e0a10 */
[C---:B------:R-:W-:Y:S02]  /*3d60*/  IMAD R15, R24.reuse, R20, R15 ;  /* 0x00000014180f7224 */ /* 0x040fe400078e020f */
[----:B------:R-:W-:-:S03]  /*3d70*/  IMAD R17, R24, R22, R17 ;  /* 0x0000001618117224 */ /* 0x000fc600078e0211 */
[C---:B------:R-:W-:Y:S02]  /*3d80*/  ISETP.GT.U32.AND P5, PT, R24.reuse, R15, PT ;  /* 0x0000000f1800720c */ /* 0x040fe40003fa4070 */
[----:B------:R-:W-:-:S11]  /*3d90*/  ISETP.GT.U32.AND P6, PT, R24, R17, PT ;  /* 0x000000111800720c */ /* 0x000fd60003fc4070 */
[--C-:B------:R-:W-:Y:S02]  /*3da0*/  @!P5 IMAD.IADD R15, R15, 0x1, -R24.reuse ;  /* 0x000000010f0fd824 */ /* 0x100fe400078e0a18 */
[----:B------:R-:W-:Y:S02]  /*3db0*/  @!P6 IMAD.IADD R17, R17, 0x1, -R24 ;  /* 0x000000011111e824 */ /* 0x000fe400078e0a18 */
[----:B------:R-:W-:Y:S01]  /*3dc0*/  @!P5 VIADD R14, R14, 0x1 ;  /* 0x000000010e0ed836 */ /* 0x000fe20000000000 */
[----:B------:R-:W-:Y:S01]  /*3dd0*/  ISETP.GE.U32.AND P3, PT, R15, R24, PT ;  /* 0x000000180f00720c */ /* 0x000fe20003f66070 */
[----:B------:R-:W-:Y:S01]  /*3de0*/  @!P6 VIADD R16, R16, 0x1 ;  /* 0x000000011010e836 */ /* 0x000fe20000000000 */
[----:B------:R-:W-:Y:S02]  /*3df0*/  LOP3.LUT R15, R11, R8, RZ, 0x3c, !PT ;  /* 0x000000080b0f7212 */ /* 0x000fe400078e3cff */
[----:B------:R-:W-:Y:S02]  /*3e00*/  ISETP.GE.U32.AND P4, PT, R17, R24, PT ;  /* 0x000000181100720c */ /* 0x000fe40003f86070 */
[----:B------:R-:W-:-:S02]  /*3e10*/  LOP3.LUT R17, R13, R8, RZ, 0x3c, !PT ;  /* 0x000000080d117212 */ /* 0x000fc400078e3cff */
[----:B------:R-:W-:Y:S02]  /*3e20*/  ISETP.GE.AND P2, PT, R15, RZ, PT ;  /* 0x000000ff0f00720c */ /* 0x000fe40003f46270 */
[----:B------:R-:W-:Y:S02]  /*3e30*/  IADD3 R15, PT, PT, -R9, RZ, RZ ;  /* 0x000000ff090f7210 */ /* 0x000fe40007ffe1ff */
[----:B------:R-:W-:Y:S01]  /*3e40*/  ISETP.GE.AND P1, PT, R17, RZ, PT ;  /* 0x000000ff1100720c */ /* 0x000fe20003f26270 */
[----:B------:R-:W-:Y:S01]  /*3e50*/  @P3 VIADD R14, R14, 0x1 ;  /* 0x000000010e0e3836 */ /* 0x000fe20000000000 */
[----:B------:R-:W-:Y:S01]  /*3e60*/  IADD3 R17, PT, PT, -R7, RZ, RZ ;  /* 0x000000ff07117210 */ /* 0x000fe20007ffe1ff */
[----:B------:R-:W-:Y:S01]  /*3e70*/  IMAD R21, R6, R15, R21 ;  /* 0x0000000f06157224 */ /* 0x000fe200078e0215 */
[----:B------:R-:W-:Y:S01]  /*3e80*/  ISETP.NE.AND P3, PT, R8, RZ, PT ;  /* 0x000000ff0800720c */ /* 0x000fe20003f65270 */
[----:B------:R-:W-:Y:S02]  /*3e90*/  IMAD.MOV R15, RZ, RZ, -R10 ;  /* 0x000000ffff0f7224 */ /* 0x000fe400078e0a0a */
[----:B------:R-:W-:-:S02]  /*3ea0*/  @P4 VIADD R16, R16, 0x1 ;  /* 0x0000000110104836 */ /* 0x000fc40000000000 */
[----:B------:R-:W-:Y:S02]  /*3eb0*/  @!P2 IMAD.MOV R14, RZ, RZ, -R14 ;  /* 0x000000ffff0ea224 */ /* 0x000fe400078e0a0e */
[----:B------:R-:W-:Y:S01]  /*3ec0*/  IMAD R23, R6, R17, R3 ;  /* 0x0000001106177224 */ /* 0x000fe200078e0203 */
[----:B------:R-:W-:Y:S01]  /*3ed0*/  IADD3 R6, PT, PT, -R11, RZ, RZ ;  /* 0x000000ff0b067210 */ /* 0x000fe20007ffe1ff */
[----:B------:R-:W-:Y:S01]  /*3ee0*/  IMAD R22, R4, R15, R9 ;  /* 0x0000000f04167224 */ /* 0x000fe200078e0209 */
[----:B------:R-:W-:Y:S01]  /*3ef0*/  SEL R14, R25, R14, !P3 ;  /* 0x0000000e190e7207 */ /* 0x000fe20005800000 */
[----:B------:R-:W-:Y:S02]  /*3f00*/  IMAD.MOV R15, RZ, RZ, -R12 ;  /* 0x000000ffff0f7224 */ /* 0x000fe400078e0a0c */
[----:B------:R-:W-:Y:S02]  /*3f10*/  @!P1 IMAD.MOV R16, RZ, RZ, -R16 ;  /* 0x000000ffff109224 */ /* 0x000fe400078e0a10 */
[----:B------:R-:W-:-:S02]  /*3f20*/  IMAD.MOV R17, RZ, RZ, -R13 ;  /* 0x000000ffff117224 */ /* 0x000fc400078e0a0d */
[----:B------:R-:W-:Y:S01]  /*3f30*/  IMAD R15, R4, R15, R7 ;  /* 0x0000000f040f7224 */ /* 0x000fe200078e0207 */
[----:B------:R-:W-:Y:S01]  /*3f40*/  SEL R16, R25, R16, !P3 ;  /* 0x0000001019107207 */ /* 0x000fe20005800000 */
[C---:B------:R-:W-:Y:S02]  /*3f50*/  IMAD R4, R5.reuse, R6, R10 ;  /* 0x0000000605047224 */ /* 0x040fe400078e020a */
[----:B------:R-:W-:Y:S02]  /*3f60*/  IMAD.MOV R9, RZ, RZ, -R14 ;  /* 0x000000ffff097224 */ /* 0x000fe400078e0a0e */
[----:B------:R-:W-:Y:S02]  /*3f70*/  IMAD R7, R5, R17, R12 ;  /* 0x0000001105077224 */ /* 0x000fe400078e020c */
[----:B------:R-:W-:Y:S01]  /*3f80*/  IMAD R6, R21, UR15, RZ ;  /* 0x0000000f15067c24 */ /* 0x000fe2000f8e02ff */
[----:B------:R-:W-:Y:S01]  /*3f90*/  IADD3 R21, P0, PT, R18, R3, RZ ;  /* 0x0000000312157210 */ /* 0x000fe20007f1e0ff */
[----:B------:R-:W-:-:S02]  /*3fa0*/  IMAD R5, R22, UR14, RZ ;  /* 0x0000000e16057c24 */ /* 0x000fc4000f8e02ff */
[----:B------:R-:W-:Y:S01]  /*3fb0*/  IMAD R4, R4, UR13, RZ ;  /* 0x0000000d04047c24 */ /* 0x000fe2000f8e02ff */
[----:B------:R-:W-:Y:S01]  /*3fc0*/  SHF.R.S32.HI R12, RZ, 0x1f, R6 ;  /* 0x0000001fff0c7819 */ /* 0x000fe20000011406 */
[----:B------:R-:W-:Y:S01]  /*3fd0*/  IMAD.MOV R20, RZ, RZ, -R16 ;  /* 0x000000ffff147224 */ /* 0x000fe200078e0a10 */
[----:B------:R-:W-:Y:S01]  /*3fe0*/  IADD3.X R19, PT, PT, RZ, R19, RZ, P0, !PT ;  /* 0x00000013ff137210 */ /* 0x000fe200007fe4ff */
[----:B------:R-:W-:Y:S01]  /*3ff0*/  IMAD R11, R8, R9, R11 ;  /* 0x00000009080b7224 */ /* 0x000fe200078e020b */
[----:B------:R-:W-:Y:S01]  /*4000*/  IADD3 R6, P1, P2, R4, R5, R6 ;  /* 0x0000000504067210 */ /* 0x000fe20007a3e006 */
[----:B------:R-:W-:Y:S01]  /*4010*/  IMAD R9, R23, UR15, RZ ;  /* 0x0000000f17097c24 */ /* 0x000fe2000f8e02ff */
[----:B------:R-:W-:Y:S01]  /*4020*/  SHF.R.S32.HI R5, RZ, 0x1f, R5 ;  /* 0x0000001fff057819 */ /* 0x000fe20000011405 */
[----:B------:R-:W-:Y:S01]  /*4030*/  IMAD R10, R15, UR14, RZ ;  /* 0x0000000e0f0a7c24 */ /* 0x000fe2000f8e02ff */
[----:B------:R-:W-:Y:S01]  /*4040*/  SHF.R.S32.HI R4, RZ, 0x1f, R4 ;  /* 0x0000001fff047819 */ /* 0x000fe20000011404 */
[----:B------:R-:W-:Y:S01]  /*4050*/  IMAD R7, R7, UR13, RZ ;  /* 0x0000000d07077c24 */ /* 0x000fe2000f8e02ff */
[----:B------:R-:W-:Y:S01]  /*4060*/  ISETP.GE.U32.AND P0, PT, R21, UR5, PT ;  /* 0x0000000515007c0c */ /* 0x000fe2000bf06070 */
[----:B------:R-:W-:Y:S01]  /*4070*/  IMAD R8, R8, R20, R13 ;  /* 0x0000001408087224 */ /* 0x000fe200078e020d */
[--C-:B------:R-:W-:Y:S01]  /*4080*/  SHF.R.S32.HI R13, RZ, 0x1f, R9.reuse ;  /* 0x0000001fff0d7819 */ /* 0x100fe20000011409 */
[----:B------:R-:W-:Y:S01]  /*4090*/  IMAD R14, R14, UR4, RZ ;  /* 0x000000040e0e7c24 */ /* 0x000fe2000f8e02ff */
[----:B------:R-:W-:Y:S01]  /*40a0*/  IADD3 R9, P3, P4, R7, R10, R9 ;  /* 0x0000000a07097210 */ /* 0x000fe20007c7e009 */
[----:B------:R-:W-:Y:S01]  /*40b0*/  IMAD R11, R11, UR12, RZ ;  /* 0x0000000c0b0b7c24 */ /* 0x000fe2000f8e02ff */
[----:B------:R-:W-:Y:S01]  /*40c0*/  IADD3.X R4, PT, PT, R4, R5, R12, P1, P2 ;  /* 0x0000000504047210 */ /* 0x000fe20000fe440c */
[----:B------:R-:W-:Y:S01]  /*40d0*/  IMAD R16, R16, UR4, RZ ;  /* 0x0000000410107c24 */ /* 0x000fe2000f8e02ff */
[----:B------:R-:W-:Y:S01]  /*40e0*/  SHF.R.S32.HI R10, RZ, 0x1f, R10 ;  /* 0x0000001fff0a7819 */ /* 0x000fe2000001140a */
[----:B------:R-:W-:Y:S01]  /*40f0*/  IMAD R5, R8, UR12, RZ ;  /* 0x0000000c08057c24 */ /* 0x000fe2000f8e02ff */
[----:B------:R-:W-:-:S02]  /*4100*/  SHF.R.S32.HI R7, RZ, 0x1f, R7 ;  /* 0x0000001fff077819 */ /* 0x000fc40000011407 */
[----:B------:R-:W-:Y:S02]  /*4110*/  IADD3 R8, P1, P2, R14, R6, R11 ;  /* 0x000000060e087210 */ /* 0x000fe40007a3e00b */
[----:B------:R-:W-:Y:S02]  /*4120*/  IADD3.X R10, PT, PT, R7, R10, R13, P3, P4 ;  /* 0x0000000a070a7210 */ /* 0x000fe40001fe840d */
[----:B------:R-:W-:Y:S02]  /*4130*/  SHF.R.S32.HI R14, RZ, 0x1f, R14 ;  /* 0x0000001fff0e7819 */ /* 0x000fe4000001140e */
[----:B------:R-:W-:Y:S02]  /*4140*/  SHF.R.S32.HI R11, RZ, 0x1f, R11 ;  /* 0x0000001fff0b7819 */ /* 0x000fe4000001140b */
[----:B------:R-:W-:Y:S02]  /*4150*/  IADD3 R7, P3, P4, R16, R9, R5 ;  /* 0x0000000910077210 */ /* 0x000fe40007c7e005 */
[----:B------:R-:W-:-:S02]  /*4160*/  SHF.R.S32.HI R16, RZ, 0x1f, R16 ;  /* 0x0000001fff107819 */ /* 0x000fc40000011410 */
[----:B------:R-:W-:Y:S02]  /*4170*/  SHF.R.S32.HI R5, RZ, 0x1f, R5 ;  /* 0x0000001fff057819 */ /* 0x000fe40000011405 */
[----:B------:R-:W-:Y:S02]  /*4180*/  IADD3.X R11, PT, PT, R14, R4, R11, P1, P2 ;  /* 0x000000040e0b7210 */ /* 0x000fe40000fe440b */
[----:B------:R-:W-:Y:S02]  /*4190*/  LEA R4, P1, R8, UR6, 0x1 ;  /* 0x0000000608047c11 */ /* 0x000fe4000f8208ff */
[----:B------:R-:W-:Y:S02]  /*41a0*/  IADD3.X R16, PT, PT, R16, R10, R5, P3, P4 ;  /* 0x0000000a10107210 */ /* 0x000fe40001fe8405 */
[----:B------:R-:W-:Y:S02]  /*41b0*/  LEA R6, P2, R7, UR6, 0x1 ;  /* 0x0000000607067c11 */ /* 0x000fe4000f8408ff */
[----:B------:R-:W-:-:S02]  /*41c0*/  LEA.HI.X R5, R8, UR7, R11, 0x1, P1 ;  /* 0x0000000708057c11 */ /* 0x000fc400088f0c0b */
[----:B------:R-:W-:Y:S02]  /*41d0*/  LEA.HI.X R7, R7, UR7, R16, 0x1, P2 ;  /* 0x0000000707077c11 */ /* 0x000fe400090f0c10 */
[----:B------:R-:W-:Y:S01]  /*41e0*/  ISETP.GE.AND.EX P0, PT, R19, UR10, PT, P0 ;  /* 0x0000000a13007c0c */ /* 0x000fe2000bf06300 */
[----:B------:R0:W-:Y:S04]  /*41f0*/  STG.E.U16 desc[UR8][R4.64], RZ ;  /* 0x000000ff04007986 */ /* 0x0001e8000c101508 */
[----:B------:R0:W-:Y:S08]  /*4200*/  STG.E.U16 desc[UR8][R6.64], RZ ;  /* 0x000000ff06007986 */ /* 0x0001f0000c101508 */
[----:B------:R-:W-:Y:S05]  /*4210*/  @!P0 BRA `(.L_x_204) ;  /* 0xfffffff000a08947 */ /* 0x000fea000383ffff */
[----:B------:R-:W-:Y:S05]  /*4220*/  EXIT ;  /* 0x000000000000794d */ /* 0x000fea0003800000 */
.L_x_188:
        /* <DEDUP_REMOVED lines=19> */
[----:B------:R-:W-:Y:S01]  /*4360*/  IMAD.MOV R9, RZ, RZ, -R18 ;  /* 0x000000ffff097224 */ /* 0x000fe200078e0a12 */
[----:B------:R-:W-:Y:S01]  /*4370*/  ISETP.NE.U32.AND P2, PT, R18, RZ, PT ;  /* 0x000000ff1200720c */ /* 0x000fe20003f45070 */
[----:B------:R-:W-:-:S05]  /*4380*/  IMAD.MOV.U32 R4, RZ, RZ, RZ ;  /* 0x000000ffff047224 */ /* 0x000fca00078e00ff */
[----:B0-----:R-:W0:Y:S02]  /*4390*/  MUFU.RCP R7, R7 ;  /* 0x0000000700077308 */ /* 0x001e240000001000 */
[----:B0-----:R-:W-:-:S06]  /*43a0*/  VIADD R8, R7, 0xffffffe ;  /* 0x0ffffffe07087836 */ /* 0x001fcc0000000000 */
[----:B------:R-:W0:Y:S02]  /*43b0*/  F2I.FTZ.U32.TRUNC.NTZ R5, R8 ;  /* 0x0000000800057305 */ /* 0x000e24000021f000 */
[----:B0-----:R-:W-:-:S04]  /*43c0*/  IMAD R9, R9, R5, RZ ;  /* 0x0000000509097224 */ /* 0x001fc800078e02ff */
[----:B------:R-:W-:-:S06]  /*43d0*/  IMAD.HI.U32 R9, R5, R9, R4 ;  /* 0x0000000905097227 */ /* 0x000fcc00078e0004 */
[----:B------:R-:W-:-:S05]  /*43e0*/  IMAD.HI.U32 R4, R9, R6, RZ ;  /* 0x0000000609047227 */ /* 0x000fca00078e00ff */
[----:B------:R-:W-:-:S05]  /*43f0*/  IADD3 R5, PT, PT, -R4, RZ, RZ ;  /* 0x000000ff04057210 */ /* 0x000fca0007ffe1ff */
[----:B------:R-:W-:-:S05]  /*4400*/  IMAD R5, R18, R5, R6 ;  /* 0x0000000512057224 */ /* 0x000fca00078e0206 */
[----:B------:R-:W-:-:S13]  /*4410*/  ISETP.GE.U32.AND P0, PT, R5, R18, PT ;  /* 0x000000120500720c */ /* 0x000fda0003f06070 */
[----:B------:R-:W-:Y:S02]  /*4420*/  @P0 IMAD.IADD R5, R5, 0x1, -R18 ;  /* 0x0000000105050824 */ /* 0x000fe400078e0a12 */
[----:B------:R-:W-:-:S03]  /*4430*/  @P0 VIADD R4, R4, 0x1 ;  /* 0x0000000104040836 */ /* 0x000fc60000000000 */
[----:B------:R-:W-:Y:S01]  /*4440*/  ISETP.GE.U32.AND P1, PT, R5, R18, PT ;  /* 0x000000120500720c */ /* 0x000fe20003f26070 */
[----:B------:R-:W-:-:S12]  /*4450*/  IMAD.MOV.U32 R5, RZ, RZ, RZ ;  /* 0x000000ffff057224 */ /* 0x000fd800078e00ff */
[----:B------:R-:W-:Y:S01]  /*4460*/  @P1 VIADD R4, R4, 0x1 ;  /* 0x0000000104041836 */ /* 0x000fe20000000000 */
[----:B------:R-:W-:Y:S01]  /*4470*/  @!P2 LOP3.LUT R4, RZ, R18, RZ, 0x33, !PT ;  /* 0x00000012ff04a212 */ /* 0x000fe200078e33ff */
[----:B------:R-:W-:Y:S06]  /*4480*/  BRA `(.L_x_207) ;  /* 0x0000000000187947 */ /* 0x000fec0003800000 */
.L_x_206:
[----:B------:R-:W-:Y:S01]  /*4490*/  MOV R5, R6 ;  /* 0x0000000600057202 */ /* 0x000fe20000000f00 */
[----:B------:R-:W-:Y:S01]  /*44a0*/  IMAD.MOV.U32 R6, RZ, RZ, R4 ;  /* 0x000000ffff067224 */ /* 0x000fe200078e0004 */
[----:B------:R-:W-:-:S07]  /*44b0*/  MOV R4, 0x44d0 ;  /* 0x000044d000047802 */ /* 0x000fce0000000f00 */
[----:B-1----:R-:W-:Y:S05]  /*44c0*/  CALL.REL.NOINC `($__internal_0_$__cuda_sm20_div_u64) ;  /* 0x0000004800fc7944 */ /* 0x002fea0003c00000 */
[----:B------:R-:W-:Y:S02]  /*44d0*/  IMAD.MOV.U32 R4, RZ, RZ, R6 ;  /* 0x000000ffff047224 */ /* 0x000fe400078e0006 */
[----:B------:R-:W-:-:S07]  /*44e0*/  IMAD.MOV.U32 R5, RZ, RZ, R7 ;  /* 0x000000ffff057224 */ /* 0x000fce00078e0007 */
.L_x_207:
[----:B-1----:R-:W-:Y:S05]  /*44f0*/  BSYNC.RECONVERGENT B0 ;  /* 0x0000000000007941 */ /* 0x002fea0003800200 */
.L_x_205:
[----:B------:R-:W-:Y:S01]  /*4500*/  IADD3 R3, P0, PT, R4, R3, RZ ;  /* 0x0000000304037210 */ /* 0x000fe20007f1e0ff */
[----:B------:R-:W-:Y:S03]  /*4510*/  BSSY.RECONVERGENT B0, `(.L_x_208) ;  /* 0x000008d000007945 */ /* 0x000fe60003800200 */
[C---:B------:R-:W-:Y:S01]  /*4520*/  LOP3.LUT R6, R3.reuse, 0x1, RZ, 0xc0, !PT ;  /* 0x0000000103067812 */ /* 0x040fe200078ec0ff */
[----:B------:R-:W-:Y:S01]  /*4530*/  IMAD.X R4, RZ, RZ, R5, P0 ;  /* 0x000000ffff047224 */ /* 0x000fe200000e0605 */
[----:B------:R-:W-:Y:S02]  /*4540*/  ISETP.NE.U32.AND P0, PT, R3, RZ, PT ;  /* 0x000000ff0300720c */ /* 0x000fe40003f05070 */
[----:B------:R-:W-:Y:S02]  /*4550*/  ISETP.NE.U32.AND P1, PT, R6, 0x1, PT ;  /* 0x000000010600780c */ /* 0x000fe40003f25070 */
[----:B------:R-:W-:-:S02]  /*4560*/  ISETP.NE.AND.EX P0, PT, R4, RZ, PT, P0 ;  /* 0x000000ff0400720c */ /* 0x000fc40003f05300 */
[----:B------:R-:W-:-:S13]  /*4570*/  ISETP.NE.U32.AND.EX P1, PT, RZ, RZ, PT, P1 ;  /* 0x000000ffff00720c */ /* 0x000fda0003f25110 */
        /* <DEDUP_REMOVED lines=12> */
[----:B0-----:R-:W0:Y:S02]  /*4640*/  MUFU.RCP R8, R8 ;  /* 0x0000000800087308 */ /* 0x001e240000001000 */
[----:B0-----:R-:W-:-:S06]  /*4650*/  IADD3 R6, PT, PT, R8, 0xffffffe, RZ ;  /* 0x0ffffffe08067810 */ /* 0x001fcc0007ffe0ff */
[----:B------:R0:W3:Y:S02]  /*4660*/  F2I.FTZ.U32.TRUNC.NTZ R7, R6 ;  /* 0x0000000600077305 */ /* 0x0000e4000021f000 */
[----:B0-----:R-:W-:Y:S02]  /*4670*/  IMAD.MOV.U32 R6, RZ, RZ, RZ ;  /* 0x000000ffff067224 */ /* 0x001fe400078e00ff */
[----:B---3--:R-:W-:-:S04]  /*4680*/  IMAD.MOV R10, RZ, RZ, -R7 ;  /* 0x000000ffff0a7224 */ /* 0x008fc800078e0a07 */
[----:B------:R-:W-:Y:S02]  /*4690*/  IMAD R9, R10, R5, RZ ;  /* 0x000000050a097224 */ /* 0x000fe400078e02ff */
[----:B------:R-:W-:Y:S02]  /*46a0*/  IMAD.MOV.U32 R10, RZ, RZ, R11 ;  /* 0x000000ffff0a7224 */ /* 0x000fe400078e000b */
[----:B------:R-:W-:-:S04]  /*46b0*/  IMAD.HI.U32 R9, R7, R9, R6 ;  /* 0x0000000907097227 */ /* 0x000fc800078e0006 */
[----:B------:R-:W-:Y:S02]  /*46c0*/  IMAD.MOV.U32 R11, RZ, RZ, R12 ;  /* 0x000000ffff0b7224 */ /* 0x000fe400078e000c */
[----:B------:R-:W-:Y:S02]  /*46d0*/  IMAD.HI.U32 R6, R9, R10, RZ ;  /* 0x0000000a09067227 */ /* 0x000fe400078e00ff */
[----:B------:R-:W0:Y:S03]  /*46e0*/  I2F.RP R12, R11 ;  /* 0x0000000b000c7306 */ /* 0x000e260000209400 */
[----:B------:R-:W-:-:S05]  /*46f0*/  IADD3 R7, PT, PT, -R6, RZ, RZ ;  /* 0x000000ff06077210 */ /* 0x000fca0007ffe1ff */
[----:B------:R-:W-:Y:S01]  /*4700*/  IMAD R10, R5, R7, R10 ;  /* 0x00000007050a7224 */ /* 0x000fe200078e020a */
[----:B------:R-:W-:-:S04]  /*4710*/  LOP3.LUT R7, R21, R4, RZ, 0x3c, !PT ;  /* 0x0000000415077212 */ /* 0x000fc800078e3cff */
[----:B------:R-:W-:Y:S01]  /*4720*/  ISETP.GT.U32.AND P1, PT, R5, R10, PT ;  /* 0x0000000a0500720c */ /* 0x000fe20003f24070 */
[----:B0-----:R-:W0:Y:S01]  /*4730*/  MUFU.RCP R12, R12 ;  /* 0x0000000c000c7308 */ /* 0x001e220000001000 */
[----:B------:R-:W-:-:S11]  /*4740*/  ISETP.GE.AND P3, PT, R7, RZ, PT ;  /* 0x000000ff0700720c */ /* 0x000fd60003f66270 */
[----:B------:R-:W-:Y:S02]  /*4750*/  @!P1 IMAD.IADD R10, R10, 0x1, -R5 ;  /* 0x000000010a0a9824 */ /* 0x000fe400078e0a05 */
[----:B------:R-:W-:Y:S01]  /*4760*/  @!P1 VIADD R6, R6, 0x1 ;  /* 0x0000000106069836 */ /* 0x000fe20000000000 */
[----:B------:R-:W-:Y:S02]  /*4770*/  ISETP.NE.AND P1, PT, R4, RZ, PT ;  /* 0x000000ff0400720c */ /* 0x000fe40003f25270 */
[----:B------:R-:W-:Y:S01]  /*4780*/  ISETP.GE.U32.AND P2, PT, R10, R5, PT ;  /* 0x000000050a00720c */ /* 0x000fe20003f46070 */
[----:B0-----:R-:W-:Y:S01]  /*4790*/  VIADD R8, R12, 0xffffffe ;  /* 0x0ffffffe0c087836 */ /* 0x001fe20000000000 */
[----:B------:R-:W0:Y:S03]  /*47a0*/  LDC R5, c[0x0][0x3c0] ;  /* 0x0000f000ff057b82 */ /* 0x000e260000000800 */
[----:B------:R3:W1:Y:S08]  /*47b0*/  F2I.FTZ.U32.TRUNC.NTZ R9, R8 ;  /* 0x0000000800097305 */ /* 0x000670000021f000 */
[----:B------:R-:W-:-:S02]  /*47c0*/  @P2 VIADD R6, R6, 0x1 ;  /* 0x0000000106062836 */ /* 0x000fc40000000000 */
[----:B---3--:R-:W-:Y:S02]  /*47d0*/  IMAD.MOV.U32 R8, RZ, RZ, RZ ;  /* 0x000000ffff087224 */ /* 0x008fe400078e00ff */
[----:B------:R-:W-:Y:S01]  /*47e0*/  @!P3 IMAD.MOV R6, RZ, RZ, -R6 ;  /* 0x000000ffff06b224 */ /* 0x000fe200078e0a06 */
[----:B------:R-:W-:Y:S02]  /*47f0*/  @!P1 LOP3.LUT R6, RZ, R4, RZ, 0x33, !PT ;  /* 0x00000004ff069212 */ /* 0x000fe400078e33ff */
[----:B-1----:R-:W-:-:S05]  /*4800*/  IADD3 R10, PT, PT, RZ, -R9, RZ ;  /* 0x80000009ff0a7210 */ /* 0x002fca0007ffe0ff */
[----:B------:R-:W-:Y:S01]  /*4810*/  IMAD R7, R10, R11, RZ ;  /* 0x0000000b0a077224 */ /* 0x000fe200078e02ff */
[----:B------:R-:W-:Y:S02]  /*4820*/  IABS R10, R6 ;  /* 0x00000006000a7213 */ /* 0x000fe40000000000 */
[----:B0-----:R-:W-:Y:S01]  /*4830*/  IABS R13, R5 ;  /* 0x00000005000d7213 */ /* 0x001fe20000000000 */
[----:B------:R-:W-:-:S04]  /*4840*/  IMAD.HI.U32 R7, R9, R7, R8 ;  /* 0x0000000709077227 */ /* 0x000fc800078e0008 */
[----:B------:R-:W-:Y:S02]  /*4850*/  IMAD.MOV.U32 R8, RZ, RZ, R10 ;  /* 0x000000ffff087224 */ /* 0x000fe400078e000a */
[----:B------:R-:W0:Y:S02]  /*4860*/  I2F.RP R10, R13 ;  /* 0x0000000d000a7306 */ /* 0x000e240000209400 */
[----:B------:R-:W-:-:S04]  /*4870*/  IMAD.HI.U32 R7, R7, R8, RZ ;  /* 0x0000000807077227 */ /* 0x000fc800078e00ff */
[----:B------:R-:W-:-:S04]  /*4880*/  IMAD.MOV R9, RZ, RZ, -R7 ;  /* 0x000000ffff097224 */ /* 0x000fc800078e0a07 */
[C---:B------:R-:W-:Y:S01]  /*4890*/  IMAD R8, R11.reuse, R9, R8 ;  /* 0x000000090b087224 */ /* 0x040fe200078e0208 */
[----:B0-----:R-:W0:Y:S04]  /*48a0*/  MUFU.RCP R10, R10 ;  /* 0x0000000a000a7308 */ /* 0x001e280000001000 */
[----:B------:R-:W-:-:S13]  /*48b0*/  ISETP.GT.U32.AND P2, PT, R11, R8, PT ;  /* 0x000000080b00720c */ /* 0x000fda0003f44070 */
[-C--:B------:R-:W-:Y:S01]  /*48c0*/  @!P2 IADD3 R8, PT, PT, R8, -R11.reuse, RZ ;  /* 0x8000000b0808a210 */ /* 0x080fe20007ffe0ff */
[----:B------:R-:W-:Y:S01]  /*48d0*/  @!P2 VIADD R7, R7, 0x1 ;  /* 0x000000010707a836 */ /* 0x000fe20000000000 */
[----:B------:R-:W-:Y:S01]  /*48e0*/  ISETP.NE.AND P2, PT, R3, RZ, PT ;  /* 0x000000ff0300720c */ /* 0x000fe20003f45270 */
[----:B0-----:R-:W-:Y:S01]  /*48f0*/  VIADD R9, R10, 0xffffffe ;  /* 0x0ffffffe0a097836 */ /* 0x001fe20000000000 */
[----:B------:R-:W-:Y:S02]  /*4900*/  ISETP.GE.U32.AND P1, PT, R8, R11, PT ;  /* 0x0000000b0800720c */ /* 0x000fe40003f26070 */
[----:B------:R-:W-:Y:S02]  /*4910*/  LOP3.LUT R8, R6, R3, RZ, 0x3c, !PT ;  /* 0x0000000306087212 */ /* 0x000fe400078e3cff */
[----:B-----5:R-:W-:Y:S01]  /*4920*/  IABS R11, R15 ;  /* 0x0000000f000b7213 */ /* 0x020fe20000000000 */
[----:B------:R-:W0:Y:S01]  /*4930*/  F2I.FTZ.U32.TRUNC.NTZ R9, R9 ;  /* 0x0000000900097305 */ /* 0x000e22000021f000 */
[----:B------:R-:W-:-:S07]  /*4940*/  ISETP.GE.AND P3, PT, R8, RZ, PT ;  /* 0x000000ff0800720c */ /* 0x000fce0003f66270 */
[----:B------:R-:W-:-:S04]  /*4950*/  @P1 VIADD R7, R7, 0x1 ;  /* 0x0000000107071836 */ /* 0x000fc80000000000 */
[----:B------:R-:W-:Y:S01]  /*4960*/  IMAD.MOV.U32 R12, RZ, RZ, R7 ;  /* 0x000000ffff0c7224 */ /* 0x000fe200078e0007 */
[----:B0-----:R-:W-:-:S03]  /*4970*/  IADD3 R8, PT, PT, RZ, -R9, RZ ;  /* 0x80000009ff087210 */ /* 0x001fc60007ffe0ff */
[----:B------:R-:W-:Y:S01]  /*4980*/  @!P3 IMAD.MOV R12, RZ, RZ, -R12 ;  /* 0x000000ffff0cb224 */ /* 0x000fe200078e0a0c */
[----:B------:R-:W-:Y:S01]  /*4990*/  @!P2 LOP3.LUT R12, RZ, R3, RZ, 0x33, !PT ;  /* 0x00000003ff0ca212 */ /* 0x000fe200078e33ff */
[----:B------:R-:W-:-:S03]  /*49a0*/  IMAD R7, R8, R13, RZ ;  /* 0x0000000d08077224 */ /* 0x000fc600078e02ff */
[----:B------:R-:W-:Y:S01]  /*49b0*/  IABS R10, R12 ;  /* 0x0000000c000a7213 */ /* 0x000fe20000000000 */
[----:B------:R-:W-:-:S04]  /*49c0*/  IMAD.MOV.U32 R8, RZ, RZ, RZ ;  /* 0x000000ffff087224 */ /* 0x000fc800078e00ff */
        /* <DEDUP_REMOVED lines=13> */
[----:B------:R-:W-:-:S03]  /*4aa0*/  LOP3.LUT R8, R12, R5, RZ, 0x3c, !PT ;  /* 0x000000050c087212 */ /* 0x000fc600078e3cff */
        /* <DEDUP_REMOVED lines=12> */
[----:B------:R-:W-:Y:S02]  /*4b70*/  IMAD.MOV R10, RZ, RZ, -R14 ;  /* 0x000000ffff0a7224 */ /* 0x000fe400078e0a0e */
[----:B------:R-:W-:-:S04]  /*4b80*/  IMAD.HI.U32 R7, R7, R8, RZ ;  /* 0x0000000807077227 */ /* 0x000fc800078e00ff */
[----:B------:R-:W-:Y:S02]  /*4b90*/  IMAD.MOV R9, RZ, RZ, -R7 ;  /* 0x000000ffff097224 */ /* 0x000fe400078e0a07 */
[----:B------:R-:W-:Y:S02]  /*4ba0*/  IMAD R5, R5, R10, R12 ;  /* 0x0000000a05057224 */ /* 0x000fe400078e020c */
[----:B------:R-:W-:Y:S01]  /*4bb0*/  IMAD R8, R11, R9, R8 ;  /* 0x000000090b087224 */ /* 0x000fe200078e0208 */
[----:B------:R-:W-:Y:S01]  /*4bc0*/  IADD3 R9, PT, PT, -R12, RZ, RZ ;  /* 0x000000ff0c097210 */ /* 0x000fe20007ffe1ff */
[----:B------:R-:W-:-:S03]  /*4bd0*/  IMAD R5, R5, UR13, RZ ;  /* 0x0000000d05057c24 */ /* 0x000fc6000f8e02ff */
[----:B------:R-:W-:-:S13]  /*4be0*/  ISETP.GT.U32.AND P2, PT, R11, R8, PT ;  /* 0x000000080b00720c */ /* 0x000fda0003f44070 */
[-C--:B------:R-:W-:Y:S01]  /*4bf0*/  @!P2 IADD3 R8, PT, PT, R8, -R11.reuse, RZ ;  /* 0x8000000b0808a210 */ /* 0x080fe20007ffe0ff */
[----:B------:R-:W-:Y:S01]  /*4c00*/  @!P2 VIADD R7, R7, 0x1 ;  /* 0x000000010707a836 */ /* 0x000fe20000000000 */
        /* <DEDUP_REMOVED lines=29> */
.L_x_209:
[----:B------:R-:W-:Y:S05]  /*4de0*/  BSYNC.RECONVERGENT B0 ;  /* 0x0000000000007941 */ /* 0x000fea0003800200 */
.L_x_208:
        /* <DEDUP_REMOVED lines=9> */
[----:B0-----:R-:W-:-:S06]  /*4e80*/  IADD3 R3, PT, PT, R4, 0xffffffe, RZ ;  /* 0x0ffffffe04037810 */ /* 0x001fcc0007ffe0ff */
[----:B------:R-:W0:Y:S02]  /*4e90*/  F2I.FTZ.U32.TRUNC.NTZ R3, R3 ;  /* 0x0000000300037305 */ /* 0x000e24000021f000 */
[----:B0-----:R-:W-:-:S04]  /*4ea0*/  IMAD.MOV R5, RZ, RZ, -R3 ;  /* 0x000000ffff057224 */ /* 0x001fc800078e0a03 */
[----:B------:R-:W-:-:S04]  /*4eb0*/  IMAD R5, R5, R0, RZ ;  /* 0x0000000005057224 */ /* 0x000fc800078e02ff */
[----:B--234-:R-:W-:-:S07]  /*4ec0*/  IMAD.HI.U32 R2, R3, R5, R2 ;  /* 0x0000000503027227 */ /* 0x01cfce00078e0002 */
.L_x_210:
[----:B------:R-:W0:Y:S01]  /*4ed0*/  LDC R6, c[0x0][0x3c8] ;  /* 0x0000f200ff067b82 */ /* 0x000e220000000800 */
[-C--:B------:R-:W-:Y:S02]  /*4ee0*/  IABS R5, R21.reuse ;  /* 0x0000001500057213 */ /* 0x080fe40000000000 */
[----:B------:R-:W-:-:S03]  /*4ef0*/  IADD3 R3, P0, PT, R18, R21, RZ ;  /* 0x0000001512037210 */ /* 0x000fc60007f1e0ff */
[----:B------:R-:W-:Y:S01]  /*4f00*/  IMAD.HI.U32 R7, R2, R5, RZ ;  /* 0x0000000502077227 */ /* 0x000fe200078e00ff */
[----:B------:R-:W-:Y:S01]  /*4f10*/  IABS R12, R3 ;  /* 0x00000003000c7213 */ /* 0x000fe20000000000 */
[----:B------:R-:W1:Y:S01]  /*4f20*/  LDC R4, c[0x0][0x3c4] ;  /* 0x0000f100ff047b82 */ /* 0x000e620000000800 */
[----:B------:R-:W-:Y:S02]  /*4f30*/  IADD3.X R19, PT, PT, RZ, R19, RZ, P0, !PT ;  /* 0x00000013ff137210 */ /* 0x000fe400007fe4ff */
[----:B------:R-:W-:Y:S02]  /*4f40*/  IADD3 R2, PT, PT, -R7, RZ, RZ ;  /* 0x000000ff07027210 */ /* 0x000fe40007ffe1ff */
        /* <DEDUP_REMOVED lines=8> */
[----:B------:R-:W-:Y:S02]  /*4fd0*/  ISETP.GE.U32.AND P3, PT, R5, R0, PT ;  /* 0x000000000500720c */ /* 0x000fe40003f66070 */
[----:B------:R-:W-:Y:S01]  /*4fe0*/  MOV R0, R10 ;  /* 0x0000000a00007202 */ /* 0x000fe20000000f00 */
[----:B------:R-:W1:Y:S01]  /*4ff0*/  LDC R5, c[0x0][0x3c0] ;  /* 0x0000f000ff057b82 */ /* 0x000e620000000800 */
[----:B0-----:R-:W-:-:S04]  /*5000*/  VIADD R8, R11, 0xffffffe ;  /* 0x0ffffffe0b087836 */ /* 0x001fc80000000000 */
[----:B------:R0:W2:Y:S05]  /*5010*/  F2I.FTZ.U32.TRUNC.NTZ R9, R8 ;  /* 0x0000000800097305 */ /* 0x0000aa000021f000 */
[----:B------:R-:W-:Y:S02]  /*5020*/  @P3 IADD3 R7, PT, PT, R7, 0x1, RZ ;  /* 0x0000000107073810 */ /* 0x000fe40007ffe0ff */
[----:B------:R-:W-:Y:S01]  /*5030*/  ISETP.NE.AND P3, PT, R6, RZ, PT ;  /* 0x000000ff0600720c */ /* 0x000fe20003f65270 */
[----:B0-----:R-:W-:Y:S02]  /*5040*/  IMAD.MOV.U32 R8, RZ, RZ, RZ ;  /* 0x000000ffff087224 */ /* 0x001fe400078e00ff */
[----:B--2---:R-:W-:Y:S01]  /*5050*/  IMAD.MOV R13, RZ, RZ, -R9 ;  /* 0x000000ffff0d7224 */ /* 0x004fe200078e0a09 */
[----:B-1----:R-:W-:-:S03]  /*5060*/  IABS R14, R5 ;  /* 0x00000005000e7213 */ /* 0x002fc60000000000 */
        /* <DEDUP_REMOVED lines=11> */
[----:B------:R-:W-:Y:S01]  /*5120*/  @!P6 IMAD.IADD R11, R11, 0x1, -R10 ;  /* 0x000000010b0be824 */ /* 0x000fe200078e0a0a */
[----:B------:R-:W-:Y:S01]  /*5130*/  LOP3.LUT R10, R3, R6, RZ, 0x3c, !PT ;  /* 0x00000006030a7212 */ /* 0x000fe200078e3cff */
[----:B------:R-:W-:Y:S02]  /*5140*/  @!P6 VIADD R9, R9, 0x1 ;  /* 0x000000010909e836 */ /* 0x000fe40000000000 */
[----:B------:R-:W-:Y:S01]  /*5150*/  @!P2 IMAD.MOV R7, RZ, RZ, -R7 ;  /* 0x000000ffff07a224 */ /* 0x000fe200078e0a07 */
[----:B------:R-:W-:Y:S01]  /*5160*/  ISETP.GE.U32.AND P4, PT, R11, R0, PT ;  /* 0x000000000b00720c */ /* 0x000fe20003f86070 */
[----:B0-----:R-:W-:Y:S01]  /*5170*/  VIADD R13, R12, 0xffffffe ;  /* 0x0ffffffe0c0d7836 */ /* 0x001fe20000000000 */
[----:B------:R-:W-:Y:S02]  /*5180*/  ISETP.GE.AND P1, PT, R10, RZ, PT ;  /* 0x000000ff0a00720c */ /* 0x000fe40003f26270 */
[----:B------:R-:W-:Y:S01]  /*5190*/  LOP3.LUT R10, RZ, R6, RZ, 0x33, !PT ;  /* 0x00000006ff0a7212 */ /* 0x000fe200078e33ff */
[----:B------:R-:W0:Y:S08]  /*51a0*/  F2I.FTZ.U32.TRUNC.NTZ R11, R13 ;  /* 0x0000000d000b7305 */ /* 0x000e30000021f000 */
[----:B------:R-:W-:-:S04]  /*51b0*/  @P4 VIADD R9, R9, 0x1 ;  /* 0x0000000109094836 */ /* 0x000fc80000000000 */
[----:B------:R-:W-:Y:S01]  /*51c0*/  IMAD.MOV.U32 R8, RZ, RZ, R9 ;  /* 0x000000ffff087224 */ /* 0x000fe200078e0009 */
[----:B------:R-:W-:Y:S01]  /*51d0*/  SEL R9, R10, R7, !P3 ;  /* 0x000000070a097207 */ /* 0x000fe20005800000 */
[----:B0-----:R-:W-:-:S03]  /*51e0*/  IMAD.MOV R12, RZ, RZ, -R11 ;  /* 0x000000ffff0c7224 */ /* 0x001fc600078e0a0b */
[----:B------:R-:W-:Y:S01]  /*51f0*/  @!P1 IADD3 R8, PT, PT, -R8, RZ, RZ ;  /* 0x000000ff08089210 */ /* 0x000fe20007ffe1ff */
[----:B------:R-:W-:-:S03]  /*5200*/  IMAD R13, R12, R23, RZ ;  /* 0x000000170c0d7224 */ /* 0x000fc600078e02ff */
[----:B------:R-:W-:Y:S01]  /*5210*/  SEL R7, R10, R8, !P3 ;  /* 0x000000080a077207 */ /* 0x000fe20005800000 */
[----:B------:R-:W-:Y:S01]  /*5220*/  IMAD.MOV.U32 R10, RZ, RZ, RZ ;  /* 0x000000ffff0a7224 */ /* 0x000fe200078e00ff */
        /* <DEDUP_REMOVED lines=12> */
[----:B------:R-:W-:-:S03]  /*52f0*/  IMAD R8, R23, R15, R8 ;  /* 0x0000000f17087224 */ /* 0x000fc600078e0208 */
[C---:B------:R-:W-:Y:S01]  /*5300*/  ISETP.GT.U32.AND P6, PT, R23.reuse, R12, PT ;  /* 0x0000000c1700720c */ /* 0x040fe20003fc4070 */
[----:B0-----:R-:W0:Y:S01]  /*5310*/  MUFU.RCP R16, R16 ;  /* 0x0000001000107308 */ /* 0x001e220000001000 */
[----:B------:R-:W-:-:S11]  /*5320*/  ISETP.GT.U32.AND P5, PT, R23, R8, PT ;  /* 0x000000081700720c */ /* 0x000fd60003fa4070 */
[----:B------:R-:W-:Y:S02]  /*5330*/  @!P6 IMAD.IADD R12, R12, 0x1, -R23 ;  /* 0x000000010c0ce824 */ /* 0x000fe400078e0a17 */
[-C--:B------:R-:W-:Y:S01]  /*5340*/  @!P5 IADD3 R8, PT, PT, R8, -R23.reuse, RZ ;  /* 0x800000170808d210 */ /* 0x080fe20007ffe0ff */
[----:B------:R-:W-:Y:S02]  /*5350*/  @!P5 VIADD R10, R10, 0x1 ;  /* 0x000000010a0ad836 */ /* 0x000fe40000000000 */
[----:B0-----:R-:W-:Y:S01]  /*5360*/  VIADD R15, R16, 0xffffffe ;  /* 0x0ffffffe100f7836 */ /* 0x001fe20000000000 */
[-C--:B------:R-:W-:Y:S01]  /*5370*/  ISETP.GE.U32.AND P3, PT, R8, R23.reuse, PT ;  /* 0x000000170800720c */ /* 0x080fe20003f66070 */
[----:B------:R-:W-:Y:S01]  /*5380*/  @!P6 VIADD R13, R13, 0x1 ;  /* 0x000000010d0de836 */ /* 0x000fe20000000000 */
[----:B------:R-:W-:Y:S01]  /*5390*/  ISETP.GE.U32.AND P4, PT, R12, R23, PT ;  /* 0x000000170c00720c */ /* 0x000fe20003f86070 */
[----:B------:R-:W0:Y:S01]  /*53a0*/  LDC R8, c[0x0][0x3bc] ;  /* 0x0000ef00ff087b82 */ /* 0x000e220000000800 */
[----:B------:R-:W-:Y:S01]  /*53b0*/  LOP3.LUT R12, R9, R4, RZ, 0x3c, !PT ;  /* 0x00000004090c7212 */ /* 0x000fe200078e3cff */
[----:B------:R-:W1:Y:S03]  /*53c0*/  F2I.FTZ.U32.TRUNC.NTZ R15, R15 ;  /* 0x0000000f000f7305 */ /* 0x000e66000021f000 */
[----:B------:R-:W-:-:S02]  /*53d0*/  ISETP.GE.AND P2, PT, R12, RZ, PT ;  /* 0x000000ff0c00720c */ /* 0x000fc40003f46270 */
[----:B------:R-:W-:-:S03]  /*53e0*/  LOP3.LUT R12, RZ, R4, RZ, 0x33, !PT ;  /* 0x00000004ff0c7212 */ /* 0x000fc600078e33ff */
[----:B------:R-:W-:Y:S02]  /*53f0*/  @P3 IADD3 R10, PT, PT, R10, 0x1, RZ ;  /* 0x000000010a0a3810 */ /* 0x000fe40007ffe0ff */
[----:B------:R-:W-:Y:S01]  /*5400*/  @P4 VIADD R13, R13, 0x1 ;  /* 0x000000010d0d4836 */ /* 0x000fe20000000000 */
[----:B------:R-:W-:-:S03]  /*5410*/  ISETP.NE.AND P3, PT, R4, RZ, PT ;  /* 0x000000ff0400720c */ /* 0x000fc60003f65270 */
[----:B------:R-:W-:Y:S02]  /*5420*/  @!P1 IMAD.MOV R13, RZ, RZ, -R13 ;  /* 0x000000ffff0d9224 */ /* 0x000fe400078e0a0d */
[----:B------:R-:W-:Y:S02]  /*5430*/  @!P2 IMAD.MOV R10, RZ, RZ, -R10 ;  /* 0x000000ffff0aa224 */ /* 0x000fe400078e0a0a */
[----:B-1----:R-:W-:-:S03]  /*5440*/  IMAD.MOV R14, RZ, RZ, -R15 ;  /* 0x000000ffff0e7224 */ /* 0x002fc600078e0a0f */
[C---:B------:R-:W-:Y:S02]  /*5450*/  SEL R10, R12.reuse, R10, !P3 ;  /* 0x0000000a0c0a7207 */ /* 0x040fe40005800000 */
[----:B------:R-:W-:Y:S01]  /*5460*/  SEL R12, R12, R13, !P3 ;  /* 0x0000000d0c0c7207 */ /* 0x000fe20005800000 */
[----:B------:R-:W-:Y:S02]  /*5470*/  IMAD R13, R14, R11, RZ ;  /* 0x0000000b0e0d7224 */ /* 0x000fe400078e02ff */
[----:B------:R-:W-:Y:S01]  /*5480*/  HFMA2 R14, -RZ, RZ, 0, 0 ;  /* 0x00000000ff0e7431 */ /* 0x000fe200000001ff */
[----:B------:R-:W-:Y:S02]  /*5490*/  IABS R16, R10 ;  /* 0x0000000a00107213 */ /* 0x000fe40000000000 */
[----:B0-----:R-:W-:Y:S02]  /*54a0*/  IABS R24, R8 ;  /* 0x0000000800187213 */ /* 0x001fe40000000000 */
[----:B------:R-:W-:-:S02]  /*54b0*/  IABS R20, R12 ;  /* 0x0000000c00147213 */ /* 0x000fc40000000000 */
[----:B------:R-:W0:Y:S01]  /*54c0*/  I2F.RP R22, R24 ;  /* 0x0000001800167306 */ /* 0x000e220000209400 */
[----:B------:R-:W-:Y:S01]  /*54d0*/  LOP3.LUT R25, RZ, R8, RZ, 0x33, !PT ;  /* 0x00000008ff197212 */ /* 0x000fe200078e33ff */
[----:B------:R-:W-:-:S04]  /*54e0*/  IMAD.HI.U32 R15, R15, R13, R14 ;  /* 0x0000000d0f0f7227 */ /* 0x000fc800078e000e */
[----:B------:R-:W-:Y:S02]  /*54f0*/  IMAD.MOV.U32 R14, RZ, RZ, R16 ;  /* 0x000000ffff0e7224 */ /* 0x000fe400078e0010 */
[----:B------:R-:W-:-:S04]  /*5500*/  IMAD.HI.U32 R16, R15, R20, RZ ;  /* 0x000000140f107227 */ /* 0x000fc800078e00ff */
[----:B------:R-:W-:Y:S01]  /*5510*/  IMAD.HI.U32 R13, R15, R14, RZ ;  /* 0x0000000e0f0d7227 */ /* 0x000fe200078e00ff */
[----:B0-----:R-:W0:Y:S03]  /*5520*/  MUFU.RCP R22, R22 ;  /* 0x0000001600167308 */ /* 0x001e260000001000 */
[----:B------:R-:W-:Y:S02]  /*5530*/  IMAD.MOV R15, RZ, RZ, -R13 ;  /* 0x000000ffff0f7224 */ /* 0x000fe400078e0a0d */
[----:B------:R-:W-:Y:S02]  /*5540*/  IMAD.MOV R17, RZ, RZ, -R16 ;  /* 0x000000ffff117224 */ /* 0x000fe400078e0a10 */
[C---:B------:R-:W-:Y:S02]  /*5550*/  IMAD R14, R11.reuse, R15, R14 ;  /* 0x0000000f0b0e7224 */ /* 0x040fe400078e020e */
[----:B------:R-:W-:-:S03]  /*5560*/  IMAD R20, R11, R17, R20 ;  /* 0x000000110b147224 */ /* 0x000fc600078e0214 */
[C---:B------:R-:W-:Y:S02]  /*5570*/  ISETP.GT.U32.AND P5, PT, R11.reuse, R14, PT ;  /* 0x0000000e0b00720c */ /* 0x040fe40003fa4070 */
[----:B------:R-:W-:Y:S01]  /*5580*/  ISETP.GT.U32.AND P6, PT, R11, R20, PT ;  /* 0x000000140b00720c */ /* 0x000fe20003fc4070 */
[----:B0-----:R-:W-:-:S06]  /*5590*/  VIADD R15, R22, 0xffffffe ;  /* 0x0ffffffe160f7836 */ /* 0x001fcc0000000000 */
[----:B------:R-:W0:Y:S04]  /*55a0*/  F2I.FTZ.U32.TRUNC.NTZ R15, R15 ;  /* 0x0000000f000f7305 */ /* 0x000e28000021f000 */
[----:B------:R-:W-:Y:S02]  /*55b0*/  @!P5 IMAD.IADD R14, R14, 0x1, -R11 ;  /* 0x000000010e0ed824 */ /* 0x000fe400078e0a0b */
[-C--:B------:R-:W-:Y:S01]  /*55c0*/  @!P6 IADD3 R20, PT, PT, R20, -R11.reuse, RZ ;  /* 0x8000000b1414e210 */ /* 0x080fe20007ffe0ff */
[----:B------:R-:W-:Y:S02]  /*55d0*/  @!P5 VIADD R13, R13, 0x1 ;  /* 0x000000010d0dd836 */ /* 0x000fe40000000000 */
[-C--:B------:R-:W-:Y:S01]  /*55e0*/  ISETP.GE.U32.AND P3, PT, R14, R11.reuse, PT ;  /* 0x0000000b0e00720c */ /* 0x080fe20003f66070 */
[----:B------:R-:W-:Y:S01]  /*55f0*/  @!P6 VIADD R16, R16, 0x1 ;  /* 0x000000011010e836 */ /* 0x000fe20000000000 */
[----:B------:R-:W-:-:S02]  /*5600*/  ISETP.GE.U32.AND P4, PT, R20, R11, PT ;  /* 0x0000000b1400720c */ /* 0x000fc40003f86070 */
[-C--:B------:R-:W-:Y:S02]  /*5610*/  LOP3.LUT R11, R10, R5.reuse, RZ, 0x3c, !PT ;  /* 0x000000050a0b7212 */ /* 0x080fe400078e3cff */
[-C--:B------:R-:W-:Y:S02]  /*5620*/  LOP3.LUT R14, R12, R5.reuse, RZ, 0x3c, !PT ;  /* 0x000000050c0e7212 */ /* 0x080fe400078e3cff */
[----:B------:R-:W-:Y:S01]  /*5630*/  ISETP.GE.AND P2, PT, R11, RZ, PT ;  /* 0x000000ff0b00720c */ /* 0x000fe20003f46270 */
[----:B0-----:R-:W-:Y:S01]  /*5640*/  IMAD.MOV R17, RZ, RZ, -R15 ;  /* 0x000000ffff117224 */ /* 0x001fe200078e0a0f */
[----:B------:R-:W-:Y:S02]  /*5650*/  ISETP.GE.AND P1, PT, R14, RZ, PT ;  /* 0x000000ff0e00720c */ /* 0x000fe40003f26270 */
[----:B------:R-:W-:Y:S01]  /*5660*/  LOP3.LUT R14, RZ, R5, RZ, 0x33, !PT ;  /* 0x00000005ff0e7212 */ /* 0x000fe200078e33ff */
[----:B------:R-:W-:Y:S01]  /*5670*/  @P3 VIADD R13, R13, 0x1 ;  /* 0x000000010d0d3836 */ /* 0x000fe20000000000 */
[----:B------:R-:W-:Y:S01]  /*5680*/  ISETP.NE.AND P3, PT, R5, RZ, PT ;  /* 0x000000ff0500720c */ /* 0x000fe20003f65270 */
[----:B------:R-:W-:Y:S01]  /*5690*/  IMAD R17, R17, R24, RZ ;  /* 0x0000001811117224 */ /* 0x000fe200078e02ff */
[----:B------:R-:W-:-:S05]  /*56a0*/  @P4 IADD3 R16, PT, PT, R16, 0x1, RZ ;  /* 0x0000000110104810 */ /* 0x000fca0007ffe0ff */
[----:B------:R-:W-:Y:S02]  /*56b0*/  @!P2 IMAD.MOV R13, RZ, RZ, -R13 ;  /* 0x000000ffff0da224 */ /* 0x000fe400078e0a0d */
[----:B------:R-:W-:-:S03]  /*56c0*/  @!P1 IMAD.MOV R16, RZ, RZ, -R16 ;  /* 0x000000ffff109224 */ /* 0x000fc600078e0a10 */
[C---:B------:R-:W-:Y:S02]  /*56d0*/  SEL R11, R14.reuse, R13, !P3 ;  /* 0x0000000d0e0b7207 */ /* 0x040fe40005800000 */
[----:B------:R-:W-:Y:S01]  /*56e0*/  SEL R13, R14, R16, !P3 ;  /* 0x000000100e0d7207 */ /* 0x000fe20005800000 */
[----:B------:R-:W-:Y:S01]  /*56f0*/  IMAD.MOV.U32 R14, RZ, RZ, RZ ;  /* 0x000000ffff0e7224 */ /* 0x000fe200078e00ff */
[----:B------:R-:W-:Y:S02]  /*5700*/  IABS R20, R11 ;  /* 0x0000000b00147213 */ /* 0x000fe40000000000 */
[----:B------:R-:W-:Y:S01]  /*5710*/  IABS R22, R13 ;  /* 0x0000000d00167213 */ /* 0x000fe20000000000 */
[----:B------:R-:W-:Y:S01]  /*5720*/  IMAD.HI.U32 R16, R15, R17, R14 ;  /* 0x000000110f107227 */ /* 0x000fe200078e000e */
[----:B------:R-:W-:-:S03]  /*5730*/  MOV R15, R20 ;  /* 0x00000014000f7202 */ /* 0x000fc60000000f00 */
[----:B------:R-:W-:Y:S02]  /*5740*/  IMAD.MOV.U32 R17, RZ, RZ, R22 ;  /* 0x000000ffff117224 */ /* 0x000fe400078e0016 */
[----:B------:R-:W-:-:S04]  /*5750*/  IMAD.HI.U32 R14, R16, R15, RZ ;  /* 0x0000000f100e7227 */ /* 0x000fc800078e00ff */
[----:B------:R-:W-:Y:S02]  /*5760*/  IMAD.MOV R20, RZ, RZ, -R14 ;  /* 0x000000ffff147224 */ /* 0x000fe400078e0a0e */
[----:B------:R-:W-:-:S04]  /*5770*/  IMAD.HI.U32 R16, R16, R17, RZ ;  /* 0x0000001110107227 */ /* 0x000fc800078e00ff */
[----:B------:R-:W-:Y:S02]  /*5780*/  IMAD R15, R24, R20, R15 ;  /* 0x00000014180f7224 */ /* 0x000fe400078e020f */
[----:B------:R-:W-:-:S03]  /*5790*/  IMAD.MOV R22, RZ, RZ, -R16 ;  /* 0x000000ffff167224 */ /* 0x000fc600078e0a10 */
[C---:B------:R-:W-:Y:S01]  /*57a0*/  ISETP.GT.U32.AND P5, PT, R24.reuse, R15, PT ;  /* 0x0000000f1800720c */ /* 0x040fe20003fa4070 */
[----:B------:R-:W-:-:S05]  /*57b0*/  IMAD R17, R24, R22, R17 ;  /* 0x0000001618117224 */ /* 0x000fca00078e0211 */
[----:B------:R-:W-:-:S07]  /*57c0*/  ISETP.GT.U32.AND P6, PT, R24, R17, PT ;  /* 0x000000111800720c */ /* 0x000fce0003fc4070 */
[----:B------:R-:W-:Y:S02]  /*57d0*/  @!P5 IMAD.IADD R15, R15, 0x1, -R24 ;  /* 0x000000010f0fd824 */ /* 0x000fe400078e0a18 */
[----:B------:R-:W-:-:S03]  /*57e0*/  @!P5 VIADD R14, R14, 0x1 ;  /* 0x000000010e0ed836 */ /* 0x000fc60000000000 */
[-C--:B------:R-:W-:Y:S01]  /*57f0*/  ISETP.GE.U32.AND P3, PT, R15, R24.reuse, PT ;  /* 0x000000180f00720c */ /* 0x080fe20003f66070 */
[----:B------:R-:W-:Y:S01]  /*5800*/  @!P6 VIADD R16, R16, 0x1 ;  /* 0x000000011010e836 */ /* 0x000fe20000000000 */
[----:B------:R-:W-:Y:S02]  /*5810*/  @!P6 IADD3 R17, PT, PT, R17, -R24, RZ ;  /* 0x800000181111e210 */ /* 0x000fe40007ffe0ff */
[----:B------:R-:W-:Y:S02]  /*5820*/  LOP3.LUT R15, R11, R8, RZ, 0x3c, !PT ;  /* 0x000000080b0f7212 */ /* 0x000fe400078e3cff */
[----:B------:R-:W-:Y:S02]  /*5830*/  ISETP.GE.U32.AND P4, PT, R17, R24, PT ;  /* 0x000000181100720c */ /* 0x000fe40003f86070 */
[----:B------:R-:W-:Y:S02]  /*5840*/  LOP3.LUT R17, R13, R8, RZ, 0x3c, !PT ;  /* 0x000000080d117212 */ /* 0x000fe400078e3cff */
[----:B------:R-:W-:Y:S01]  /*5850*/  ISETP.GE.AND P2, PT, R15, RZ, PT ;  /* 0x000000ff0f00720c */ /* 0x000fe20003f46270 */
[----:B------:R-:W-:Y:S01]  /*5860*/  IMAD.MOV R15, RZ, RZ, -R9 ;  /* 0x000000ffff0f7224 */ /* 0x000fe200078e0a09 */
[----:B------:R-:W-:Y:S01]  /*5870*/  ISETP.GE.AND P1, PT, R17, RZ, PT ;  /* 0x000000ff1100720c */ /* 0x000fe20003f26270 */
[----:B------:R-:W-:Y:S01]  /*5880*/  @P3 VIADD R14, R14, 0x1 ;  /* 0x000000010e0e3836 */ /* 0x000fe20000000000 */
[----:B------:R-:W-:Y:S01]  /*5890*/  ISETP.NE.AND P3, PT, R8, RZ, PT ;  /* 0x000000ff0800720c */ /* 0x000fe20003f65270 */
[----:B------:R-:W-:-:S02]  /*58a0*/  IMAD R21, R6, R15, R21 ;  /* 0x0000000f06157224 */ /* 0x000fc400078e0215 */
[----:B------:R-:W-:Y:S02]  /*58b0*/  IMAD.MOV R15, RZ, RZ, -R10 ;  /* 0x000000ffff0f7224 */ /* 0x000fe400078e0a0a */
[----:B------:R-:W-:Y:S01]  /*58c0*/  IMAD.MOV R17, RZ, RZ, -R7 ;  /* 0x000000ffff117224 */ /* 0x000fe200078e0a07 */
[----:B------:R-:W-:Y:S01]  /*58d0*/  @P4 IADD3 R16, PT, PT, R16, 0x1, RZ ;  /* 0x0000000110104810 */ /* 0x000fe20007ffe0ff */
[----:B------:R-:W-:Y:S01]  /*58e0*/  IMAD R22, R4, R15, R9 ;  /* 0x0000000f04167224 */ /* 0x000fe200078e0209 */
[----:B------:R-:W-:Y:S01]  /*58f0*/  IADD3 R15, PT, PT, -R12, RZ, RZ ;  /* 0x000000ff0c0f7210 */ /* 0x000fe20007ffe1ff */
[----:B------:R-:W-:Y:S02]  /*5900*/  @!P2 IMAD.MOV R14, RZ, RZ, -R14 ;  /* 0x000000ffff0ea224 */ /* 0x000fe400078e0a0e */
[----:B------:R-:W-:Y:S02]  /*5910*/  IMAD R23, R6, R17, R3 ;  /* 0x0000001106177224 */ /* 0x000fe400078e0203 */
[----:B------:R-:W-:Y:S01]  /*5920*/  IMAD.MOV R6, RZ, RZ, -R11 ;  /* 0x000000ffff067224 */ /* 0x000fe200078e0a0b */
[----:B------:R-:W-:Y:S01]  /*5930*/  SEL R14, R25, R14, !P3 ;  /* 0x0000000e190e7207 */ /* 0x000fe20005800000 */
[----:B------:R-:W-:-:S02]  /*5940*/  @!P1 IMAD.MOV R16, RZ, RZ, -R16 ;  /* 0x000000ffff109224 */ /* 0x000fc400078e0a10 */
[----:B------:R-:W-:Y:S02]  /*5950*/  IMAD.MOV R17, RZ, RZ, -R13 ;  /* 0x000000ffff117224 */ /* 0x000fe400078e0a0d */
        /* <DEDUP_REMOVED lines=10> */
[----:B------:R-:W-:Y:S02]  /*5a00*/  IMAD.MOV R20, RZ, RZ, -R16 ;  /* 0x000000ffff147224 */ /* 0x000fe400078e0a10 */
[----:B------:R-:W-:Y:S01]  /*5a10*/  IMAD R11, R8, R9, R11 ;  /* 0x00000009080b7224 */ /* 0x000fe200078e020b */
[----:B------:R-:W-:Y:S01]  /*5a20*/  IADD3 R6, P1, P2, R4, R5, R6 ;  /* 0x0000000504067210 */ /* 0x000fe20007a3e006 */
[----:B------:R-:W-:Y:S01]  /*5a30*/  IMAD R9, R23, UR15, RZ ;  /* 0x0000000f17097c24 */ /* 0x000fe2000f8e02ff */
[----:B------:R-:W-:Y:S01]  /*5a40*/  SHF.R.S32.HI R5, RZ, 0x1f, R5 ;  /* 0x0000001fff057819 */ /* 0x000fe20000011405 */
[----:B------:R-:W-:Y:S01]  /*5a50*/  IMAD R10, R15, UR14, RZ ;  /* 0x0000000e0f0a7c24 */ /* 0x000fe2000f8e02ff */
[----:B------:R-:W-:Y:S01]  /*5a60*/  SHF.R.S32.HI R4, RZ, 0x1f, R4 ;  /* 0x0000001fff047819 */ /* 0x000fe20000011404 */
[----:B------:R-:W-:-:S02]  /*5a70*/  IMAD R7, R7, UR13, RZ ;  /* 0x0000000d07077c24 */ /* 0x000fc4000f8e02ff */
        /* <DEDUP_REMOVED lines=9> */
[----:B------:R-:W-:Y:S01]  /*5b10*/  SHF.R.S32.HI R7, RZ, 0x1f, R7 ;  /* 0x0000001fff077819 */ /* 0x000fe20000011407 */
[----:B------:R-:W-:Y:S01]  /*5b20*/  IMAD.X R19, RZ, RZ, R19, P0 ;  /* 0x000000ffff137224 */ /* 0x000fe200000e0613 */
[----:B------:R-:W-:-:S02]  /*5b30*/  IADD3 R8, P1, P2, R14, R6, R11 ;  /* 0x000000060e087210 */ /* 0x000fc40007a3e00b */
[----:B------:R-:W-:Y:S02]  /*5b40*/  IADD3.X R10, PT, PT, R7, R10, R13, P3, P4 ;  /* 0x0000000a070a7210 */ /* 0x000fe40001fe840d */
[----:B------:R-:W-:Y:S02]  /*5b50*/  SHF.R.S32.HI R14, RZ, 0x1f, R14 ;  /* 0x0000001fff0e7819 */ /* 0x000fe4000001140e */
[----:B------:R-:W-:Y:S02]  /*5b60*/  SHF.R.S32.HI R11, RZ, 0x1f, R11 ;  /* 0x0000001fff0b7819 */ /* 0x000fe4000001140b */
[--C-:B------:R-:W-:Y:S02]  /*5b70*/  IADD3 R7, P3, P4, R16, R9, R5.reuse ;  /* 0x0000000910077210 */ /* 0x100fe40007c7e005 */
[----:B------:R-:W-:Y:S02]  /*5b80*/  SHF.R.S32.HI R16, RZ, 0x1f, R16 ;  /* 0x0000001fff107819 */ /* 0x000fe40000011410 */
[----:B------:R-:W-:-:S02]  /*5b90*/  SHF.R.S32.HI R5, RZ, 0x1f, R5 ;  /* 0x0000001fff057819 */ /* 0x000fc40000011405 */
[----:B------:R-:W-:Y:S02]  /*5ba0*/  IADD3.X R11, PT, PT, R14, R4, R11, P1, P2 ;  /* 0x000000040e0b7210 */ /* 0x000fe40000fe440b */
[----:B------:R-:W-:Y:S02]  /*5bb0*/  LEA R4, P1, R8, UR6, 0x1 ;  /* 0x0000000608047c11 */ /* 0x000fe4000f8208ff */
[----:B------:R-:W-:Y:S02]  /*5bc0*/  IADD3.X R16, PT, PT, R16, R10, R5, P3, P4 ;  /* 0x0000000a10107210 */ /* 0x000fe40001fe8405 */
[C---:B------:R-:W-:Y:S02]  /*5bd0*/  LEA R6, P2, R7.reuse, UR6, 0x1 ;  /* 0x0000000607067c11 */ /* 0x040fe4000f8408ff */
[----:B------:R-:W-:Y:S02]  /*5be0*/  LEA.HI.X R5, R8, UR7, R11, 0x1, P1 ;  /* 0x0000000708057c11 */ /* 0x000fe400088f0c0b */
[----:B------:R-:W-:-:S02]  /*5bf0*/  LEA.HI.X R7, R7, UR7, R16, 0x1, P2 ;  /* 0x0000000707077c11 */ /* 0x000fc400090f0c10 */
[----:B------:R-:W-:Y:S01]  /*5c00*/  ISETP.GE.U32.AND P0, PT, R21, UR5, PT ;  /* 0x0000000515007c0c */ /* 0x000fe2000bf06070 */
[----:B------:R0:W-:Y:S03]  /*5c10*/  STG.E.U16 desc[UR8][R4.64], RZ ;  /* 0x000000ff04007986 */ /* 0x0001e6000c101508 */
[----:B------:R-:W-:Y:S01]  /*5c20*/  ISETP.GE.AND.EX P0, PT, R19, UR10, PT, P0 ;  /* 0x0000000a13007c0c */ /* 0x000fe2000bf06300 */
[----:B------:R0:W-:-:S12]  /*5c30*/  STG.E.U16 desc[UR8][R6.64], RZ ;  /* 0x000000ff06007986 */ /* 0x0001d8000c101508 */
[----:B0-----:R-:W-:Y:S05]  /*5c40*/  @!P0 BRA `(.L_x_210) ;  /* 0xfffffff000a08947 */ /* 0x001fea000383ffff */
[----:B------:R-:W-:Y:S05]  /*5c50*/  EXIT ;  /* 0x000000000000794d */ /* 0x000fea0003800000 */
.L_x_187:
        /* <DEDUP_REMOVED lines=19> */
[----:B------:R-:W-:Y:S02]  /*5d90*/  HFMA2 R4, -RZ, RZ, 0, 0 ;  /* 0x00000000ff047431 */ /* 0x000fe400000001ff */
[----:B------:R-:W-:Y:S01]  /*5da0*/  IMAD.MOV R9, RZ, RZ, -R18 ;  /* 0x000000ffff097224 */ /* 0x000fe200078e0a12 */
[----:B------:R-:W-:-:S04]  /*5db0*/  ISETP.NE.U32.AND P2, PT, R18, RZ, PT ;  /* 0x000000ff1200720c */ /* 0x000fc80003f45070 */
[----:B0-----:R-:W0:Y:S02]  /*5dc0*/  MUFU.RCP R7, R7 ;  /* 0x0000000700077308 */ /* 0x001e240000001000 */
[----:B0-----:R-:W-:-:S06]  /*5dd0*/  VIADD R8, R7, 0xffffffe ;  /* 0x0ffffffe07087836 */ /* 0x001fcc0000000000 */
[----:B------:R-:W0:Y:S02]  /*5de0*/  F2I.FTZ.U32.TRUNC.NTZ R5, R8 ;  /* 0x0000000800057305 */ /* 0x000e24000021f000 */
[----:B0-----:R-:W-:-:S04]  /*5df0*/  IMAD R9, R9, R5, RZ ;  /* 0x0000000509097224 */ /* 0x001fc800078e02ff */
[----:B------:R-:W-:-:S06]  /*5e00*/  IMAD.HI.U32 R9, R5, R9, R4 ;  /* 0x0000000905097227 */ /* 0x000fcc00078e0004 */
[----:B------:R-:W-:-:S04]  /*5e10*/  IMAD.HI.U32 R4, R9, R6, RZ ;  /* 0x0000000609047227 */ /* 0x000fc800078e00ff */
[----:B------:R-:W-:-:S04]  /*5e20*/  IMAD.MOV R5, RZ, RZ, -R4 ;  /* 0x000000ffff057224 */ /* 0x000fc800078e0a04 */
[----:B------:R-:W-:-:S05]  /*5e30*/  IMAD R5, R18, R5, R6 ;  /* 0x0000000512057224 */ /* 0x000fca00078e0206 */
[----:B------:R-:W-:-:S13]  /*5e40*/  ISETP.GE.U32.AND P0, PT, R5, R18, PT ;  /* 0x000000120500720c */ /* 0x000fda0003f06070 */
[----:B------:R-:W-:Y:S02]  /*5e50*/  @P0 IMAD.IADD R5, R5, 0x1, -R18 ;  /* 0x0000000105050824 */ /* 0x000fe400078e0a12 */
[----:B------:R-:W-:-:S03]  /*5e60*/  @P0 VIADD R4, R4, 0x1 ;  /* 0x0000000104040836 */ /* 0x000fc60000000000 */
[----:B------:R-:W-:Y:S02]  /*5e70*/  ISETP.GE.U32.AND P1, PT, R5, R18, PT ;  /* 0x000000120500720c */ /* 0x000fe40003f26070 */
[----:B------:R-:W-:-:S11]  /*5e80*/  MOV R5, RZ ;  /* 0x000000ff00057202 */ /* 0x000fd60000000f00 */
[----:B------:R-:W-:Y:S01]  /*5e90*/  @P1 VIADD R4, R4, 0x1 ;  /* 0x0000000104041836 */ /* 0x000fe20000000000 */
[----:B------:R-:W-:Y:S01]  /*5ea0*/  @!P2 LOP3.LUT R4, RZ, R18, RZ, 0x33, !PT ;  /* 0x00000012ff04a212 */ /* 0x000fe200078e33ff */
[----:B------:R-:W-:Y:S06]  /*5eb0*/  BRA `(.L_x_213) ;  /* 0x0000000000187947 */ /* 0x000fec0003800000 */
.L_x_212:
[----:B------:R-:W-:Y:S02]  /*5ec0*/  IMAD.MOV.U32 R5, RZ, RZ, R6 ;  /* 0x000000ffff057224 */ /* 0x000fe400078e0006 */
[----:B------:R-:W-:Y:S01]  /*5ed0*/  IMAD.MOV.U32 R6, RZ, RZ, R4 ;  /* 0x000000ffff067224 */ /* 0x000fe200078e0004 */
[----:B------:R-:W-:-:S07]  /*5ee0*/  MOV R4, 0x5f00 ;  /* 0x00005f0000047802 */ /* 0x000fce0000000f00 */
[----:B-1----:R-:W-:Y:S05]  /*5ef0*/  CALL.REL.NOINC `($__internal_0_$__cuda_sm20_div_u64) ;  /* 0x0000003000707944 */ /* 0x002fea0003c00000 */
[----:B------:R-:W-:Y:S02]  /*5f00*/  IMAD.MOV.U32 R4, RZ, RZ, R6 ;  /* 0x000000ffff047224 */ /* 0x000fe400078e0006 */
[----:B------:R-:W-:-:S07]  /*5f10*/  IMAD.MOV.U32 R5, RZ, RZ, R7 ;  /* 0x000000ffff057224 */ /* 0x000fce00078e0007 */
.L_x_213:
[----:B-1----:R-:W-:Y:S05]  /*5f20*/  BSYNC.RECONVERGENT B0 ;  /* 0x0000000000007941 */ /* 0x002fea0003800200 */
.L_x_211:
        /* <DEDUP_REMOVED lines=21> */
[----:B0-----:R-:W-:-:S06]  /*6080*/  VIADD R6, R8, 0xffffffe ;  /* 0x0ffffffe08067836 */ /* 0x001fcc0000000000 */
[----:B------:R0:W3:Y:S02]  /*6090*/  F2I.FTZ.U32.TRUNC.NTZ R7, R6 ;  /* 0x0000000600077305 */ /* 0x0000e4000021f000 */
[----:B0-----:R-:W-:Y:S02]  /*60a0*/  IMAD.MOV.U32 R6, RZ, RZ, RZ ;  /* 0x000000ffff067224 */ /* 0x001fe400078e00ff */
[----:B---3--:R-:W-:-:S04]  /*60b0*/  IMAD.MOV R10, RZ, RZ, -R7 ;  /* 0x000000ffff0a7224 */ /* 0x008fc800078e0a07 */
[----:B------:R-:W-:Y:S02]  /*60c0*/  IMAD R9, R10, R5, RZ ;  /* 0x000000050a097224 */ /* 0x000fe400078e02ff */
[----:B------:R-:W-:Y:S01]  /*60d0*/  IMAD.MOV.U32 R10, RZ, RZ, R11 ;  /* 0x000000ffff0a7224 */ /* 0x000fe200078e000b */
[----:B------:R-:W-:Y:S01]  /*60e0*/  MOV R11, R12 ;  /* 0x0000000c000b7202 */ /* 0x000fe20000000f00 */
[----:B------:R-:W-:-:S03]  /*60f0*/  IMAD.HI.U32 R9, R7, R9, R6 ;  /* 0x0000000907097227 */ /* 0x000fc600078e0006 */
[----:B------:R-:W0:Y:S03]  /*6100*/  I2F.RP R12, R11 ;  /* 0x0000000b000c7306 */ /* 0x000e260000209400 */
[----:B------:R-:W-:-:S04]  /*6110*/  IMAD.HI.U32 R6, R9, R10, RZ ;  /* 0x0000000a09067227 */ /* 0x000fc800078e00ff */
[----:B------:R-:W-:-:S04]  /*6120*/  IMAD.MOV R7, RZ, RZ, -R6 ;  /* 0x000000ffff077224 */ /* 0x000fc800078e0a06 */
[----:B------:R-:W-:Y:S01]  /*6130*/  IMAD R10, R5, R7, R10 ;  /* 0x00000007050a7224 */ /* 0x000fe200078e020a */
[----:B------:R-:W-:Y:S01]  /*6140*/  LOP3.LUT R7, R21, R4, RZ, 0x3c, !PT ;  /* 0x0000000415077212 */ /* 0x000fe200078e3cff */
[----:B0-----:R-:W0:Y:S03]  /*6150*/  MUFU.RCP R12, R12 ;  /* 0x0000000c000c7308 */ /* 0x001e260000001000 */
[----:B------:R-:W-:Y:S02]  /*6160*/  ISETP.GT.U32.AND P1, PT, R5, R10, PT ;  /* 0x0000000a0500720c */ /* 0x000fe40003f24070 */
[----:B------:R-:W-:-:S11]  /*6170*/  ISETP.GE.AND P3, PT, R7, RZ, PT ;  /* 0x000000ff0700720c */ /* 0x000fd60003f66270 */
[----:B------:R-:W-:Y:S02]  /*6180*/  @!P1 IMAD.IADD R10, R10, 0x1, -R5 ;  /* 0x000000010a0a9824 */ /* 0x000fe400078e0a05 */
[----:B------:R-:W-:Y:S01]  /*6190*/  @!P1 VIADD R6, R6, 0x1 ;  /* 0x0000000106069836 */ /* 0x000fe20000000000 */
[----:B------:R-:W-:Y:S01]  /*61a0*/  ISETP.NE.AND P1, PT, R4, RZ, PT ;  /* 0x000000ff0400720c */ /* 0x000fe20003f25270 */
[----:B0-----:R-:W-:Y:S01]  /*61b0*/  VIADD R8, R12, 0xffffffe ;  /* 0x0ffffffe0c087836 */ /* 0x001fe20000000000 */
[----:B------:R-:W-:Y:S02]  /*61c0*/  ISETP.GE.U32.AND P2, PT, R10, R5, PT ;  /* 0x000000050a00720c */ /* 0x000fe40003f46070 */
[----:B------:R-:W0:Y:S01]  /*61d0*/  LDC R5, c[0x0][0x3c0] ;  /* 0x0000f000ff057b82 */ /* 0x000e220000000800 */
[----:B------:R3:W1:Y:S02]  /*61e0*/  F2I.FTZ.U32.TRUNC.NTZ R9, R8 ;  /* 0x0000000800097305 */ /* 0x000664000021f000 */
[----:B---3--:R-:W-:-:S08]  /*61f0*/  IMAD.MOV.U32 R8, RZ, RZ, RZ ;  /* 0x000000ffff087224 */ /* 0x008fd000078e00ff */
[----:B------:R-:W-:Y:S01]  /*6200*/  @P2 IADD3 R6, PT, PT, R6, 0x1, RZ ;  /* 0x0000000106062810 */ /* 0x000fe20007ffe0ff */
[----:B-1----:R-:W-:-:S04]  /*6210*/  IMAD.MOV R10, RZ, RZ, -R9 ;  /* 0x000000ffff0a7224 */ /* 0x002fc800078e0a09 */
[----:B------:R-:W-:Y:S01]  /*6220*/  @!P3 IMAD.MOV R6, RZ, RZ, -R6 ;  /* 0x000000ffff06b224 */ /* 0x000fe200078e0a06 */
[----:B------:R-:W-:Y:S01]  /*6230*/  @!P1 LOP3.LUT R6, RZ, R4, RZ, 0x33, !PT ;  /* 0x00000004ff069212 */ /* 0x000fe200078e33ff */
[----:B------:R-:W-:-:S03]  /*6240*/  IMAD R7, R10, R11, RZ ;  /* 0x0000000b0a077224 */ /* 0x000fc600078e02ff */
[----:B------:R-:W-:Y:S01]  /*6250*/  IABS R10, R6 ;  /* 0x00000006000a7213 */ /* 0x000fe20000000000 */
[----:B------:R-:W-:Y:S01]  /*6260*/  IMAD.HI.U32 R7, R9, R7, R8 ;  /* 0x0000000709077227 */ /* 0x000fe200078e0008 */
[----:B0-----:R-:W-:-:S03]  /*6270*/  IABS R13, R5 ;  /* 0x00000005000d7213 */ /* 0x001fc60000000000 */
[----:B------:R-:W-:Y:S02]  /*6280*/  IMAD.MOV.U32 R8, RZ, RZ, R10 ;  /* 0x000000ffff087224 */ /* 0x000fe400078e000a */
[----:B------:R-:W0:Y:S02]  /*6290*/  I2F.RP R10, R13 ;  /* 0x0000000d000a7306 */ /* 0x000e240000209400 */
[----:B------:R-:W-:-:S05]  /*62a0*/  IMAD.HI.U32 R7, R7, R8, RZ ;  /* 0x0000000807077227 */ /* 0x000fca00078e00ff */
[----:B------:R-:W-:-:S05]  /*62b0*/  IADD3 R9, PT, PT, -R7, RZ, RZ ;  /* 0x000000ff07097210 */ /* 0x000fca0007ffe1ff */
[C---:B------:R-:W-:Y:S01]  /*62c0*/  IMAD R8, R11.reuse, R9, R8 ;  /* 0x000000090b087224 */ /* 0x040fe200078e0208 */
[----:B0-----:R-:W0:Y:S04]  /*62d0*/  MUFU.RCP R10, R10 ;  /* 0x0000000a000a7308 */ /* 0x001e280000001000 */
[----:B------:R-:W-:-:S13]  /*62e0*/  ISETP.GT.U32.AND P2, PT, R11, R8, PT ;  /* 0x000000080b00720c */ /* 0x000fda0003f44070 */
[----:B------:R-:W-:Y:S02]  /*62f0*/  @!P2 IMAD.IADD R8, R8, 0x1, -R11 ;  /* 0x000000010808a824 */ /* 0x000fe400078e0a0b */
[----:B0-----:R-:W-:Y:S02]  /*6300*/  VIADD R9, R10, 0xffffffe ;  /* 0x0ffffffe0a097836 */ /* 0x001fe40000000000 */
[----:B------:R-:W-:Y:S01]  /*6310*/  @!P2 VIADD R7, R7, 0x1 ;  /* 0x000000010707a836 */ /* 0x000fe20000000000 */
[----:B------:R-:W-:Y:S02]  /*6320*/  ISETP.GE.U32.AND P1, PT, R8, R11, PT ;  /* 0x0000000b0800720c */ /* 0x000fe40003f26070 */
[----:B------:R-:W-:Y:S01]  /*6330*/  LOP3.LUT R8, R6, R3, RZ, 0x3c, !PT ;  /* 0x0000000306087212 */ /* 0x000fe200078e3cff */
[----:B------:R-:W0:Y:S01]  /*6340*/  F2I.FTZ.U32.TRUNC.NTZ R9, R9 ;  /* 0x0000000900097305 */ /* 0x000e22000021f000 */
[----:B------:R-:W-:Y:S02]  /*6350*/  ISETP.NE.AND P2, PT, R3, RZ, PT ;  /* 0x000000ff0300720c */ /* 0x000fe40003f45270 */
[----:B------:R-:W-:-:S02]  /*6360*/  ISETP.GE.AND P3, PT, R8, RZ, PT ;  /* 0x000000ff0800720c */ /* 0x000fc40003f66270 */
[----:B-----5:R-:W-:-:S05]  /*6370*/  IABS R11, R15 ;  /* 0x0000000f000b7213 */ /* 0x020fca0000000000 */
[----:B------:R-:W-:-:S05]  /*6380*/  @P1 VIADD R7, R7, 0x1 ;  /* 0x0000000107071836 */ /* 0x000fca0000000000 */
[----:B------:R-:W-:Y:S01]  /*6390*/  MOV R12, R7 ;  /* 0x00000007000c7202 */ /* 0x000fe20000000f00 */
[----:B0-----:R-:W-:-:S04]  /*63a0*/  IMAD.MOV R8, RZ, RZ, -R9 ;  /* 0x000000ffff087224 */ /* 0x001fc800078e0a09 */
[----:B------:R-:W-:Y:S01]  /*63b0*/  @!P3 IMAD.MOV R12, RZ, RZ, -R12 ;  /* 0x000000ffff0cb224 */ /* 0x000fe200078e0a0c */
[----:B------:R-:W-:Y:S01]  /*63c0*/  @!P2 LOP3.LUT R12, RZ, R3, RZ, 0x33, !PT ;  /* 0x00000003ff0ca212 */ /* 0x000fe200078e33ff */
[----:B------:R-:W-:Y:S02]  /*63d0*/  IMAD R7, R8, R13, RZ ;  /* 0x0000000d08077224 */ /* 0x000fe400078e02ff */
[----:B------:R-:W-:Y:S01]  /*63e0*/  IMAD.MOV.U32 R8, RZ, RZ, RZ ;  /* 0x000000ffff087224 */ /* 0x000fe200078e00ff */
[----:B------:R-:W-:-:S03]  /*63f0*/  IABS R10, R12 ;  /* 0x0000000c000a7213 */ /* 0x000fc60000000000 */
[----:B------:R-:W-:-:S04]  /*6400*/  IMAD.HI.U32 R7, R9, R7, R8 ;  /* 0x0000000709077227 */ /* 0x000fc800078e0008 */
        /* <DEDUP_REMOVED lines=14> */
[----:B------:R-:W-:-:S07]  /*64f0*/  ISETP.GE.AND P3, PT, R8, RZ, PT ;  /* 0x000000ff0800720c */ /* 0x000fce0003f66270 */
        /* <DEDUP_REMOVED lines=10> */
[----:B------:R-:W-:Y:S02]  /*65a0*/  IMAD.MOV R10, RZ, RZ, -R14 ;  /* 0x000000ffff0a7224 */ /* 0x000fe400078e0a0e */
[----:B------:R-:W-:-:S04]  /*65b0*/  IMAD.HI.U32 R7, R7, R8, RZ ;  /* 0x0000000807077227 */ /* 0x000fc800078e00ff */
[----:B------:R-:W-:Y:S01]  /*65c0*/  IMAD R5, R5, R10, R12 ;  /* 0x0000000a05057224 */ /* 0x000fe200078e020c */
[----:B------:R-:W-:-:S03]  /*65d0*/  IADD3 R9, PT, PT, -R7, RZ, RZ ;  /* 0x000000ff07097210 */ /* 0x000fc60007ffe1ff */
[----:B------:R-:W-:Y:S02]  /*65e0*/  IMAD R5, R5, UR13, RZ ;  /* 0x0000000d05057c24 */ /* 0x000fe4000f8e02ff */
[----:B------:R-:W-:Y:S02]  /*65f0*/  IMAD R8, R11, R9, R8 ;  /* 0x000000090b087224 */ /* 0x000fe400078e0208 */
[----:B------:R-:W-:-:S03]  /*6600*/  IMAD.MOV R9, RZ, RZ, -R12 ;  /* 0x000000ffff097224 */ /* 0x000fc600078e0a0c */
[----:B------:R-:W-:-:S13]  /*6610*/  ISETP.GT.U32.AND P2, PT, R11, R8, PT ;  /* 0x000000080b00720c */ /* 0x000fda0003f44070 */
[----:B------:R-:W-:Y:S02]  /*6620*/  @!P2 IMAD.IADD R8, R8, 0x1, -R11 ;  /* 0x000000010808a824 */ /* 0x000fe400078e0a0b */
[----:B------:R-:W-:Y:S01]  /*6630*/  @!P2 VIADD R7, R7, 0x1 ;  /* 0x000000010707a836 */ /* 0x000fe20000000000 */
[----:B------:R-:W-:Y:S02]  /*6640*/  ISETP.NE.AND P2, PT, R15, RZ, PT ;  /* 0x000000ff0f00720c */ /* 0x000fe40003f45270 */
[----:B------:R-:W-:Y:S02]  /*6650*/  ISETP.GE.U32.AND P1, PT, R8, R11, PT ;  /* 0x0000000b0800720c */ /* 0x000fe40003f26070 */
[----:B------:R-:W-:-:S04]  /*6660*/  LOP3.LUT R8, R14, R15, RZ, 0x3c, !PT ;  /* 0x0000000f0e087212 */ /* 0x000fc800078e3cff */
[----:B------:R-:W-:Y:S02]  /*6670*/  ISETP.GE.AND P3, PT, R8, RZ, PT ;  /* 0x000000ff0800720c */ /* 0x000fe40003f66270 */
[----:B------:R-:W-:Y:S01]  /*6680*/  IADD3 R8, PT, PT, -R6, RZ, RZ ;  /* 0x000000ff06087210 */ /* 0x000fe20007ffe1ff */
[----:B------:R-:W-:-:S04]  /*6690*/  IMAD R6, R3, R9, R6 ;  /* 0x0000000903067224 */ /* 0x000fc800078e0206 */
[----:B------:R-:W-:Y:S02]  /*66a0*/  @P1 VIADD R7, R7, 0x1 ;  /* 0x0000000107071836 */ /* 0x000fe40000000000 */
[----:B------:R-:W-:Y:S01]  /*66b0*/  IMAD R8, R4, R8, R21 ;  /* 0x0000000804087224 */ /* 0x000fe200078e0215 */
[----:B------:R-:W-:Y:S01]  /*66c0*/  MOV R21, R0 ;  /* 0x0000000000157202 */ /* 0x000fe20000000f00 */
[----:B------:R-:W-:Y:S02]  /*66d0*/  IMAD R6, R6, UR14, RZ ;  /* 0x0000000e06067c24 */ /* 0x000fe4000f8e02ff */
[----:B------:R-:W-:Y:S01]  /*66e0*/  @!P3 IMAD.MOV R7, RZ, RZ, -R7 ;  /* 0x000000ffff07b224 */ /* 0x000fe200078e0a07 */
[----:B------:R-:W-:Y:S01]  /*66f0*/  @!P2 LOP3.LUT R7, RZ, R15, RZ, 0x33, !PT ;  /* 0x0000000fff07a212 */ /* 0x000fe200078e33ff */
[----:B------:R-:W-:-:S04]  /*6700*/  IMAD R8, R8, UR15, RZ ;  /* 0x0000000f08087c24 */ /* 0x000fc8000f8e02ff */
        /* <DEDUP_REMOVED lines=16> */
.L_x_215:
[----:B------:R-:W-:Y:S05]  /*6810*/  BSYNC.RECONVERGENT B0 ;  /* 0x0000000000007941 */ /* 0x000fea0003800200 */
.L_x_214:
        /* <DEDUP_REMOVED lines=11> */
[----:B0-----:R-:W-:-:S04]  /*68d0*/  IMAD.MOV R5, RZ, RZ, -R3 ;  /* 0x000000ffff057224 */ /* 0x001fc800078e0a03 */
[----:B------:R-:W-:-:S04]  /*68e0*/  IMAD R5, R5, R0, RZ ;  /* 0x0000000005057224 */ /* 0x000fc800078e02ff */
[----:B--234-:R-:W-:-:S07]  /*68f0*/  IMAD.HI.U32 R2, R3, R5, R2 ;  /* 0x0000000503027227 */ /* 0x01cfce00078e0002 */
.L_x_216:
[----:B------:R-:W0:Y:S01]  /*6900*/  LDC R6, c[0x0][0x3c8] ;  /* 0x0000f200ff067b82 */ /* 0x000e220000000800 */
        /* <DEDUP_REMOVED lines=22> */
[----:B0-----:R-:W-:Y:S01]  /*6a70*/  IMAD.MOV.U32 R8, RZ, RZ, RZ ;  /* 0x000000ffff087224 */ /* 0x001fe200078e00ff */
[----:B-1----:R-:W-:Y:S02]  /*6a80*/  IABS R14, R5 ;  /* 0x00000005000e7213 */ /* 0x002fe40000000000 */
[----:B--2---:R-:W-:-:S05]  /*6a90*/  IADD3 R13, PT, PT, RZ, -R9, RZ ;  /* 0x80000009ff0d7210 */ /* 0x004fca0007ffe0ff */
[----:B------:R-:W-:-:S04]  /*6aa0*/  IMAD R11, R13, R10, RZ ;  /* 0x0000000a0d0b7224 */ /* 0x000fc800078e02ff */
[----:B------:R-:W-:-:S04]  /*6ab0*/  IMAD.HI.U32 R2, R9, R11, R8 ;  /* 0x0000000b09027227 */ /* 0x000fc800078e0008 */
[----:B------:R-:W-:Y:S02]  /*6ac0*/  IMAD.MOV.U32 R11, RZ, RZ, R12 ;  /* 0x000000ffff0b7224 */ /* 0x000fe400078e000c */
[----:B------:R-:W0:Y:S02]  /*6ad0*/  I2F.RP R12, R23 ;  /* 0x00000017000c7306 */ /* 0x000e240000209400 */
[----:B------:R-:W-:-:S05]  /*6ae0*/  IMAD.HI.U32 R9, R2, R11, RZ ;  /* 0x0000000b02097227 */ /* 0x000fca00078e00ff */
[----:B------:R-:W-:-:S05]  /*6af0*/  IADD3 R8, PT, PT, -R9, RZ, RZ ;  /* 0x000000ff09087210 */ /* 0x000fca0007ffe1ff */
[----:B------:R-:W-:Y:S01]  /*6b00*/  IMAD R11, R10, R8, R11 ;  /* 0x000000080a0b7224 */ /* 0x000fe200078e020b */
[----:B------:R-:W-:Y:S01]  /*6b10*/  LOP3.LUT R8, R21, R6, RZ, 0x3c, !PT ;  /* 0x0000000615087212 */ /* 0x000fe200078e3cff */
[----:B0-----:R-:W0:Y:S03]  /*6b20*/  MUFU.RCP R12, R12 ;  /* 0x0000000c000c7308 */ /* 0x001e260000001000 */
[----:B------:R-:W-:Y:S02]  /*6b30*/  ISETP.GT.U32.AND P6, PT, R0, R11, PT ;  /* 0x0000000b0000720c */ /* 0x000fe40003fc4070 */
[----:B------:R-:W-:-:S11]  /*6b40*/  ISETP.GE.AND P2, PT, R8, RZ, PT ;  /* 0x000000ff0800720c */ /* 0x000fd60003f46270 */
[----:B------:R-:W-:Y:S01]  /*6b50*/  @!P6 IMAD.IADD R11, R11, 0x1, -R10 ;  /* 0x000000010b0be824 */ /* 0x000fe200078e0a0a */
[----:B------:R-:W-:Y:S01]  /*6b60*/  LOP3.LUT R10, R3, R6, RZ, 0x3c, !PT ;  /* 0x00000006030a7212 */ /* 0x000fe200078e3cff */
[----:B0-----:R-:W-:Y:S01]  /*6b70*/  VIADD R13, R12, 0xffffffe ;  /* 0x0ffffffe0c0d7836 */ /* 0x001fe20000000000 */
[----:B------:R-:W-:Y:S02]  /*6b80*/  @!P6 IADD3 R9, PT, PT, R9, 0x1, RZ ;  /* 0x000000010909e810 */ /* 0x000fe40007ffe0ff */
[----:B------:R-:W-:Y:S02]  /*6b90*/  ISETP.GE.U32.AND P4, PT, R11, R0, PT ;  /* 0x000000000b00720c */ /* 0x000fe40003f86070 */
[----:B------:R-:W0:Y:S01]  /*6ba0*/  F2I.FTZ.U32.TRUNC.NTZ R11, R13 ;  /* 0x0000000d000b7305 */ /* 0x000e22000021f000 */
[----:B------:R-:W-:Y:S02]  /*6bb0*/  ISETP.GE.AND P1, PT, R10, RZ, PT ;  /* 0x000000ff0a00720c */ /* 0x000fe40003f26270 */
[----:B------:R-:W-:-:S02]  /*6bc0*/  LOP3.LUT R10, RZ, R6, RZ, 0x33, !PT ;  /* 0x00000006ff0a7212 */ /* 0x000fc400078e33ff */
[----:B------:R-:W-:-:S06]  /*6bd0*/  @!P2 IADD3 R7, PT, PT, -R7, RZ, RZ ;  /* 0x000000ff0707a210 */ /* 0x000fcc0007ffe1ff */
[----:B------:R-:W-:-:S04]  /*6be0*/  @P4 VIADD R9, R9, 0x1 ;  /* 0x0000000109094836 */ /* 0x000fc80000000000 */
[----:B------:R-:W-:Y:S01]  /*6bf0*/  IMAD.MOV.U32 R8, RZ, RZ, R9 ;  /* 0x000000ffff087224 */ /* 0x000fe200078e0009 */
[----:B------:R-:W-:Y:S01]  /*6c00*/  SEL R9, R10, R7, !P3 ;  /* 0x000000070a097207 */ /* 0x000fe20005800000 */
[----:B0-----:R-:W-:Y:S02]  /*6c10*/  IMAD.MOV R12, RZ, RZ, -R11 ;  /* 0x000000ffff0c7224 */ /* 0x001fe400078e0a0b */
[----:B------:R-:W-:Y:S02]  /*6c20*/  @!P1 IMAD.MOV R8, RZ, RZ, -R8 ;  /* 0x000000ffff089224 */ /* 0x000fe400078e0a08 */
        /* <DEDUP_REMOVED lines=12> */
[----:B------:R-:W-:Y:S01]  /*6cf0*/  IMAD.MOV R15, RZ, RZ, -R10 ;  /* 0x000000ffff0f7224 */ /* 0x000fe200078e0a0a */
[----:B------:R-:W-:-:S03]  /*6d00*/  IADD3 R17, PT, PT, -R13, RZ, RZ ;  /* 0x000000ff0d117210 */ /* 0x000fc60007ffe1ff */
[C---:B------:R-:W-:Y:S02]  /*6d10*/  IMAD R8, R23.reuse, R15, R8 ;  /* 0x0000000f17087224 */ /* 0x040fe400078e0208 */
[C---:B------:R-:W-:Y:S01]  /*6d20*/  IMAD R12, R23.reuse, R17, R12 ;  /* 0x00000011170c7224 */ /* 0x040fe200078e020c */
[----:B0-----:R-:W0:Y:S02]  /*6d30*/  MUFU.RCP R16, R16 ;  /* 0x0000001000107308 */ /* 0x001e240000001000 */
[C---:B------:R-:W-:Y:S02]  /*6d40*/  ISETP.GT.U32.AND P5, PT, R23.reuse, R8, PT ;  /* 0x000000081700720c */ /* 0x040fe40003fa4070 */
[----:B------:R-:W-:-:S11]  /*6d50*/  ISETP.GT.U32.AND P6, PT, R23, R12, PT ;  /* 0x0000000c1700720c */ /* 0x000fd60003fc4070 */
[--C-:B------:R-:W-:Y:S02]  /*6d60*/  @!P5 IMAD.IADD R8, R8, 0x1, -R23.reuse ;  /* 0x000000010808d824 */ /* 0x100fe400078e0a17 */
[----:B------:R-:W-:Y:S01]  /*6d70*/  @!P6 IMAD.IADD R12, R12, 0x1, -R23 ;  /* 0x000000010c0ce824 */ /* 0x000fe200078e0a17 */
[----:B------:R-:W-:Y:S01]  /*6d80*/  @!P6 IADD3 R13, PT, PT, R13, 0x1, RZ ;  /* 0x000000010d0de810 */ /* 0x000fe20007ffe0ff */
        /* <DEDUP_REMOVED lines=9> */
[----:B------:R-:W-:Y:S01]  /*6e20*/  @P3 VIADD R10, R10, 0x1 ;  /* 0x000000010a0a3836 */ /* 0x000fe20000000000 */
[----:B------:R-:W-:Y:S01]  /*6e30*/  ISETP.NE.AND P3, PT, R4, RZ, PT ;  /* 0x000000ff0400720c */ /* 0x000fe20003f65270 */
[----:B------:R-:W-:-:S05]  /*6e40*/  @P4 VIADD R13, R13, 0x1 ;  /* 0x000000010d0d4836 */ /* 0x000fca0000000000 */
[----:B------:R-:W-:Y:S01]  /*6e50*/  @!P1 IADD3 R13, PT, PT, -R13, RZ, RZ ;  /* 0x000000ff0d0d9210 */ /* 0x000fe20007ffe1ff */
[----:B------:R-:W-:Y:S02]  /*6e60*/  @!P2 IMAD.MOV R10, RZ, RZ, -R10 ;  /* 0x000000ffff0aa224 */ /* 0x000fe400078e0a0a */
[----:B-1----:R-:W-:-:S03]  /*6e70*/  IMAD.MOV R14, RZ, RZ, -R15 ;  /* 0x000000ffff0e7224 */ /* 0x002fc600078e0a0f */
[C---:B------:R-:W-:Y:S02]  /*6e80*/  SEL R10, R12.reuse, R10, !P3 ;  /* 0x0000000a0c0a7207 */ /* 0x040fe40005800000 */
[----:B------:R-:W-:Y:S01]  /*6e90*/  SEL R12, R12, R13, !P3 ;  /* 0x0000000d0c0c7207 */ /* 0x000fe20005800000 */
[----:B------:R-:W-:Y:S01]  /*6ea0*/  IMAD R13, R14, R11, RZ ;  /* 0x0000000b0e0d7224 */ /* 0x000fe200078e02ff */
[----:B------:R-:W-:Y:S01]  /*6eb0*/  IABS R16, R10 ;  /* 0x0000000a00107213 */ /* 0x000fe20000000000 */
[----:B------:R-:W-:Y:S01]  /*6ec0*/  IMAD.MOV.U32 R14, RZ, RZ, RZ ;  /* 0x000000ffff0e7224 */ /* 0x000fe200078e00ff */
[----:B------:R-:W-:Y:S02]  /*6ed0*/  IABS R20, R12 ;  /* 0x0000000c00147213 */ /* 0x000fe40000000000 */
[-C--:B0-----:R-:W-:Y:S01]  /*6ee0*/  IABS R24, R8.reuse ;  /* 0x0000000800187213 */ /* 0x081fe20000000000 */
[----:B------:R-:W-:Y:S01]  /*6ef0*/  IMAD.HI.U32 R15, R15, R13, R14 ;  /* 0x0000000d0f0f7227 */ /* 0x000fe200078e000e */
[----:B------:R-:W-:-:S02]  /*6f00*/  LOP3.LUT R25, RZ, R8, RZ, 0x33, !PT ;  /* 0x00000008ff197212 */ /* 0x000fc400078e33ff */
[----:B------:R-:W0:Y:S01]  /*6f10*/  I2F.RP R22, R24 ;  /* 0x0000001800167306 */ /* 0x000e220000209400 */
[----:B------:R-:W-:Y:S02]  /*6f20*/  IMAD.MOV.U32 R14, RZ, RZ, R16 ;  /* 0x000000ffff0e7224 */ /* 0x000fe400078e0010 */
[----:B------:R-:W-:-:S04]  /*6f30*/  IMAD.HI.U32 R16, R15, R20, RZ ;  /* 0x000000140f107227 */ /* 0x000fc800078e00ff */
[----:B------:R-:W-:-:S04]  /*6f40*/  IMAD.HI.U32 R13, R15, R14, RZ ;  /* 0x0000000e0f0d7227 */ /* 0x000fc800078e00ff */
[----:B------:R-:W-:Y:S02]  /*6f50*/  IMAD.MOV R17, RZ, RZ, -R16 ;  /* 0x000000ffff117224 */ /* 0x000fe400078e0a10 */
[----:B------:R-:W-:Y:S02]  /*6f60*/  IMAD.MOV R15, RZ, RZ, -R13 ;  /* 0x000000ffff0f7224 */ /* 0x000fe400078e0a0d */
[C---:B------:R-:W-:Y:S01]  /*6f70*/  IMAD R20, R11.reuse, R17, R20 ;  /* 0x000000110b147224 */ /* 0x040fe200078e0214 */
[----:B0-----:R-:W0:Y:S01]  /*6f80*/  MUFU.RCP R22, R22 ;  /* 0x0000001600167308 */ /* 0x001e220000001000 */
[----:B------:R-:W-:-:S03]  /*6f90*/  IMAD R14, R11, R15, R14 ;  /* 0x0000000f0b0e7224 */ /* 0x000fc600078e020e */
        /* <DEDUP_REMOVED lines=8> */
[----:B------:R-:W-:Y:S01]  /*7020*/  @!P6 VIADD R16, R16, 0x1 ;  /* 0x000000011010e836 */ /* 0x000fe20000000000 */
[-C--:B------:R-:W-:Y:S01]  /*7030*/  LOP3.LUT R11, R10, R5.reuse, RZ, 0x3c, !PT ;  /* 0x000000050a0b7212 */ /* 0x080fe200078e3cff */
[----:B------:R-:W0:Y:S01]  /*7040*/  F2I.FTZ.U32.TRUNC.NTZ R15, R15 ;  /* 0x0000000f000f7305 */ /* 0x000e22000021f000 */
[----:B------:R-:W-:-:S02]  /*7050*/  LOP3.LUT R14, R12, R5, RZ, 0x3c, !PT ;  /* 0x000000050c0e7212 */ /* 0x000fc400078e3cff */
[----:B------:R-:W-:Y:S02]  /*7060*/  ISETP.GE.AND P2, PT, R11, RZ, PT ;  /* 0x000000ff0b00720c */ /* 0x000fe40003f46270 */
[----:B------:R-:W-:Y:S02]  /*7070*/  ISETP.GE.AND P1, PT, R14, RZ, PT ;  /* 0x000000ff0e00720c */ /* 0x000fe40003f26270 */
[----:B------:R-:W-:Y:S01]  /*7080*/  LOP3.LUT R14, RZ, R5, RZ, 0x33, !PT ;  /* 0x00000005ff0e7212 */ /* 0x000fe200078e33ff */
[----:B------:R-:W-:Y:S02]  /*7090*/  @P4 VIADD R16, R16, 0x1 ;  /* 0x0000000110104836 */ /* 0x000fe40000000000 */
[----:B------:R-:W-:Y:S02]  /*70a0*/  @P3 IADD3 R13, PT, PT, R13, 0x1, RZ ;  /* 0x000000010d0d3810 */ /* 0x000fe40007ffe0ff */
[----:B------:R-:W-:Y:S01]  /*70b0*/  ISETP.NE.AND P3, PT, R5, RZ, PT ;  /* 0x000000ff0500720c */ /* 0x000fe20003f65270 */
[----:B0-----:R-:W-:-:S03]  /*70c0*/  IMAD.MOV R17, RZ, RZ, -R15 ;  /* 0x000000ffff117224 */ /* 0x001fc600078e0a0f */
[----:B------:R-:W-:Y:S02]  /*70d0*/  @!P2 IMAD.MOV R13, RZ, RZ, -R13 ;  /* 0x000000ffff0da224 */ /* 0x000fe400078e0a0d */
[----:B------:R-:W-:Y:S02]  /*70e0*/  @!P1 IMAD.MOV R16, RZ, RZ, -R16 ;  /* 0x000000ffff109224 */ /* 0x000fe400078e0a10 */
[----:B------:R-:W-:Y:S01]  /*70f0*/  IMAD R17, R17, R24, RZ ;  /* 0x0000001811117224 */ /* 0x000fe200078e02ff */
[C---:B------:R-:W-:Y:S02]  /*7100*/  SEL R11, R14.reuse, R13, !P3 ;  /* 0x0000000d0e0b7207 */ /* 0x040fe40005800000 */
[----:B------:R-:W-:Y:S01]  /*7110*/  SEL R13, R14, R16, !P3 ;  /* 0x000000100e0d7207 */ /* 0x000fe20005800000 */
[----:B------:R-:W-:Y:S01]  /*7120*/  HFMA2 R14, -RZ, RZ, 0, 0 ;  /* 0x00000000ff0e7431 */ /* 0x000fe200000001ff */
[----:B------:R-:W-:Y:S02]  /*7130*/  IABS R20, R11 ;  /* 0x0000000b00147213 */ /* 0x000fe40000000000 */
[----:B------:R-:W-:-:S02]  /*7140*/  IABS R22, R13 ;  /* 0x0000000d00167213 */ /* 0x000fc40000000000 */
[----:B------:R-:W-:-:S04]  /*7150*/  IMAD.HI.U32 R16, R15, R17, R14 ;  /* 0x000000110f107227 */ /* 0x000fc800078e000e */
[----:B------:R-:W-:Y:S02]  /*7160*/  IMAD.MOV.U32 R15, RZ, RZ, R20 ;  /* 0x000000ffff0f7224 */ /* 0x000fe400078e0014 */
[----:B------:R-:W-:Y:S02]  /*7170*/  IMAD.MOV.U32 R17, RZ, RZ, R22 ;  /* 0x000000ffff117224 */ /* 0x000fe400078e0016 */
        /* <DEDUP_REMOVED lines=8> */
[-C--:B------:R-:W-:Y:S01]  /*7200*/  @!P5 IADD3 R15, PT, PT, R15, -R24.reuse, RZ ;  /* 0x800000180f0fd210 */ /* 0x080fe20007ffe0ff */
[----:B------:R-:W-:Y:S02]  /*7210*/  @!P5 VIADD R14, R14, 0x1 ;  /* 0x000000010e0ed836 */ /* 0x000fe40000000000 */
[----:B------:R-:W-:Y:S01]  /*7220*/  @!P6 IMAD.IADD R17, R17, 0x1, -R24 ;  /* 0x000000011111e824 */ /* 0x000fe200078e0a18 */
[----:B------:R-:W-:Y:S01]  /*7230*/  ISETP.GE.U32.AND P3, PT, R15, R24, PT ;  /* 0x000000180f00720c */ /* 0x000fe20003f66070 */
[----:B------:R-:W-:Y:S01]  /*7240*/  @!P6 VIADD R16, R16, 0x1 ;  /* 0x000000011010e836 */ /* 0x000fe20000000000 */
[----:B------:R-:W-:Y:S02]  /*7250*/  LOP3.LUT R15, R11, R8, RZ, 0x3c, !PT ;  /* 0x000000080b0f7212 */ /* 0x000fe400078e3cff */
[----:B------:R-:W-:Y:S02]  /*7260*/  ISETP.GE.U32.AND P4, PT, R17, R24, PT ;  /* 0x000000181100720c */ /* 0x000fe40003f86070 */
[----:B------:R-:W-:Y:S01]  /*7270*/  ISETP.GE.AND P2, PT, R15, RZ, PT ;  /* 0x000000ff0f00720c */ /* 0x000fe20003f46270 */
[----:B------:R-:W-:Y:S01]  /*7280*/  IMAD.MOV R15, RZ, RZ, -R9 ;  /* 0x000000ffff0f7224 */ /* 0x000fe200078e0a09 */
[----:B------:R-:W-:-:S03]  /*7290*/  LOP3.LUT R17, R13, R8, RZ, 0x3c, !PT ;  /* 0x000000080d117212 */ /* 0x000fc600078e3cff */
[----:B------:R-:W-:Y:S01]  /*72a0*/  IMAD R21, R6, R15, R21 ;  /* 0x0000000f06157224 */ /* 0x000fe200078e0215 */
[----:B------:R-:W-:Y:S01]  /*72b0*/  ISETP.GE.AND P1, PT, R17, RZ, PT ;  /* 0x000000ff1100720c */ /* 0x000fe20003f26270 */
[----:B------:R-:W-:Y:S01]  /*72c0*/  IMAD.MOV R15, RZ, RZ, -R10 ;  /* 0x000000ffff0f7224 */ /* 0x000fe200078e0a0a */
[----:B------:R-:W-:Y:S01]  /*72d0*/  @P3 IADD3 R14, PT, PT, R14, 0x1, RZ ;  /* 0x000000010e0e3810 */ /* 0x000fe20007ffe0ff */
[----:B------:R-:W-:Y:S01]  /*72e0*/  IMAD.MOV R17, RZ, RZ, -R7 ;  /* 0x000000ffff117224 */ /* 0x000fe200078e0a07 */
[----:B------:R-:W-:Y:S01]  /*72f0*/  ISETP.NE.AND P3, PT, R8, RZ, PT ;  /* 0x000000ff0800720c */ /* 0x000fe20003f65270 */
[----:B------:R-:W-:Y:S02]  /*7300*/  @P4 VIADD R16, R16, 0x1 ;  /* 0x0000000110104836 */ /* 0x000fe40000000000 */
[----:B------:R-:W-:Y:S02]  /*7310*/  @!P2 IMAD.MOV R14, RZ, RZ, -R14 ;  /* 0x000000ffff0ea224 */ /* 0x000fe400078e0a0e */
[----:B------:R-:W-:-:S02]  /*7320*/  IMAD R22, R4, R15, R9 ;  /* 0x0000000f04167224 */ /* 0x000fc400078e0209 */
[----:B------:R-:W-:Y:S01]  /*7330*/  IMAD R23, R6, R17, R3 ;  /* 0x0000001106177224 */ /* 0x000fe200078e0203 */
[C---:B------:R-:W-:Y:S01]  /*7340*/  SEL R14, R25.reuse, R14, !P3 ;  /* 0x0000000e190e7207 */ /* 0x040fe20005800000 */
[----:B------:R-:W-:Y:S01]  /*7350*/  IMAD.MOV R15, RZ, RZ, -R12 ;  /* 0x000000ffff0f7224 */ /* 0x000fe200078e0a0c */
[----:B------:R-:W-:Y:S01]  /*7360*/  @!P1 IADD3 R16, PT, PT, -R16, RZ, RZ ;  /* 0x000000ff10109210 */ /* 0x000fe20007ffe1ff */
[----:B------:R-:W-:Y:S02]  /*7370*/  IMAD.MOV R6, RZ, RZ, -R11 ;  /* 0x000000ffff067224 */ /* 0x000fe400078e0a0b */
[----:B------:R-:W-:Y:S01]  /*7380*/  IMAD.MOV R17, RZ, RZ, -R13 ;  /* 0x000000ffff117224 */ /* 0x000fe200078e0a0d */
[----:B------:R-:W-:Y:S01]  /*7390*/  SEL R16, R25, R16, !P3 ;  /* 0x0000001019107207 */ /* 0x000fe20005800000 */
[----:B------:R-:W-:Y:S02]  /*73a0*/  IMAD R15, R4, R15, R7 ;  /* 0x0000000f040f7224 */ /* 0x000fe400078e0207 */
[----:B------:R-:W-:Y:S01]  /*73b0*/  IMAD R4, R5, R6, R10 ;  /* 0x0000000605047224 */ /* 0x000fe200078e020a */
[----:B------:R-:W-:Y:S01]  /*73c0*/  IADD3 R20, PT, PT, -R16, RZ, RZ ;  /* 0x000000ff10147210 */ /* 0x000fe20007ffe1ff */
[----:B------:R-:W-:-:S02]  /*73d0*/  IMAD.MOV R9, RZ, RZ, -R14 ;  /* 0x000000ffff097224 */ /* 0x000fc400078e0a0e */
[----:B------:R-:W-:Y:S02]  /*73e0*/  IMAD R7, R5, R17, R12 ;  /* 0x0000001105077224 */ /* 0x000fe400078e020c */
[----:B------:R-:W-:Y:S01]  /*73f0*/  IMAD R6, R21, UR15, RZ ;  /* 0x0000000f15067c24 */ /* 0x000fe2000f8e02ff */
[----:B------:R-:W-:Y:S01]  /*7400*/  IADD3 R21, P0, PT, R18, R3, RZ ;  /* 0x0000000312157210 */ /* 0x000fe20007f1e0ff */
[----:B------:R-:W-:Y:S02]  /*7410*/  IMAD R5, R22, UR14, RZ ;  /* 0x0000000e16057c24 */ /* 0x000fe4000f8e02ff */
[----:B------:R-:W-:Y:S01]  /*7420*/  IMAD R4, R4, UR13, RZ ;  /* 0x0000000d04047c24 */ /* 0x000fe2000f8e02ff */
[--C-:B------:R-:W-:Y:S01]  /*7430*/  SHF.R.S32.HI R12, RZ, 0x1f, R6.reuse ;  /* 0x0000001fff0c7819 */ /* 0x100fe20000011406 */
[----:B------:R-:W-:Y:S02]  /*7440*/  IMAD R11, R8, R9, R11 ;  /* 0x00000009080b7224 */ /* 0x000fe400078e020b */
[----:B------:R-:W-:Y:S01]  /*7450*/  IMAD R9, R23, UR15, RZ ;  /* 0x0000000f17097c24 */ /* 0x000fe2000f8e02ff */
[----:B------:R-:W-:Y:S01]  /*7460*/  IADD3 R6, P1, P2, R4, R5, R6 ;  /* 0x0000000504067210 */ /* 0x000fe20007a3e006 */
[----:B------:R-:W-:Y:S01]  /*7470*/  IMAD R10, R15, UR14, RZ ;  /* 0x0000000e0f0a7c24 */ /* 0x000fe2000f8e02ff */
[----:B------:R-:W-:Y:S01]  /*7480*/  SHF.R.S32.HI R5, RZ, 0x1f, R5 ;  /* 0x0000001fff057819 */ /* 0x000fe20000011405 */
[----:B------:R-:W-:Y:S01]  /*7490*/  IMAD R7, R7, UR13, RZ ;  /* 0x0000000d07077c24 */ /* 0x000fe2000f8e02ff */
[----:B------:R-:W-:Y:S01]  /*74a0*/  SHF.R.S32.HI R4, RZ, 0x1f, R4 ;  /* 0x0000001fff047819 */ /* 0x000fe20000011404 */
        /* <DEDUP_REMOVED lines=30> */
.L_x_186:
        /* <DEDUP_REMOVED lines=19> */
[----:B------:R-:W-:Y:S01]  /*77c0*/  IADD3 R9, PT, PT, RZ, -R18, RZ ;  /* 0x80000012ff097210 */ /* 0x000fe20007ffe0ff */
[----:B------:R-:W-:Y:S01]  /*77d0*/  IMAD.MOV.U32 R4, RZ, RZ, RZ ;  /* 0x000000ffff047224 */ /* 0x000fe200078e00ff */
[----:B------:R-:W-:-:S05]  /*77e0*/  ISETP.NE.U32.AND P2, PT, R18, RZ, PT ;  /* 0x000000ff1200720c */ /* 0x000fca0003f45070 */
        /* <DEDUP_REMOVED lines=16> */
.L_x_218:
[----:B------:R-:W-:Y:S02]  /*78f0*/  IMAD.MOV.U32 R5, RZ, RZ, R6 ;  /* 0x000000ffff057224 */ /* 0x000fe400078e0006 */
[----:B------:R-:W-:Y:S01]  /*7900*/  IMAD.MOV.U32 R6, RZ, RZ, R4 ;  /* 0x000000ffff067224 */ /* 0x000fe200078e0004 */
[----:B------:R-:W-:-:S07]  /*7910*/  MOV R4, 0x7930 ;  /* 0x0000793000047802 */ /* 0x000fce0000000f00 */
[----:B-1----:R-:W-:Y:S05]  /*7920*/  CALL.REL.NOINC `($__internal_0_$__cuda_sm20_div_u64) ;  /* 0x0000001400e47944 */ /* 0x002fea0003c00000 */
[----:B------:R-:W-:Y:S01]  /*7930*/  IMAD.MOV.U32 R4, RZ, RZ, R6 ;  /* 0x000000ffff047224 */ /* 0x000fe200078e0006 */
[----:B------:R-:W-:-:S07]  /*7940*/  MOV R5, R7 ;  /* 0x0000000700057202 */ /* 0x000fce0000000f00 */
.L_x_219:
[----:B-1----:R-:W-:Y:S05]  /*7950*/  BSYNC.RECONVERGENT B0 ;  /* 0x0000000000007941 */ /* 0x002fea0003800200 */
.L_x_217:
        /* <DEDUP_REMOVED lines=12> */
[----:B------:R-:W-:Y:S01]  /*7a20*/  MOV R19, R2 ;  /* 0x0000000200137202 */ /* 0x000fe20000000f00 */
        /* <DEDUP_REMOVED lines=10> */
[----:B0-----:R-:W-:Y:S02]  /*7ad0*/  HFMA2 R6, -RZ, RZ, 0, 0 ;  /* 0x00000000ff067431 */ /* 0x001fe400000001ff */
[----:B---3--:R-:W-:-:S04]  /*7ae0*/  IMAD.MOV R10, RZ, RZ, -R7 ;  /* 0x000000ffff0a7224 */ /* 0x008fc800078e0a07 */
[----:B------:R-:W-:Y:S02]  /*7af0*/  IMAD R9, R10, R5, RZ ;  /* 0x000000050a097224 */ /* 0x000fe400078e02ff */
[----:B------:R-:W-:Y:S02]  /*7b00*/  IMAD.MOV.U32 R10, RZ, RZ, R11 ;  /* 0x000000ffff0a7224 */ /* 0x000fe400078e000b */
[----:B------:R-:W-:Y:S02]  /*7b10*/  IMAD.MOV.U32 R11, RZ, RZ, R12 ;  /* 0x000000ffff0b7224 */ /* 0x000fe400078e000c */
[----:B------:R-:W-:Y:S02]  /*7b20*/  IMAD.HI.U32 R9, R7, R9, R6 ;  /* 0x0000000907097227 */ /* 0x000fe400078e0006 */
[----:B------:R-:W0:Y:S04]  /*7b30*/  I2F.RP R12, R11 ;  /* 0x0000000b000c7306 */ /* 0x000e280000209400 */
[----:B------:R-:W-:-:S04]  /*7b40*/  IMAD.HI.U32 R6, R9, R10, RZ ;  /* 0x0000000a09067227 */ /* 0x000fc800078e00ff */
[----:B------:R-:W-:-:S04]  /*7b50*/  IMAD.MOV R7, RZ, RZ, -R6 ;  /* 0x000000ffff077224 */ /* 0x000fc800078e0a06 */
[----:B------:R-:W-:Y:S01]  /*7b60*/  IMAD R10, R5, R7, R10 ;  /* 0x00000007050a7224 */ /* 0x000fe200078e020a */
[----:B------:R-:W-:Y:S01]  /*7b70*/  LOP3.LUT R7, R21, R4, RZ, 0x3c, !PT ;  /* 0x0000000415077212 */ /* 0x000fe200078e3cff */
[----:B0-----:R-:W0:Y:S03]  /*7b80*/  MUFU.RCP R12, R12 ;  /* 0x0000000c000c7308 */ /* 0x001e260000001000 */
[----:B------:R-:W-:Y:S02]  /*7b90*/  ISETP.GT.U32.AND P1, PT, R5, R10, PT ;  /* 0x0000000a0500720c */ /* 0x000fe40003f24070 */
[----:B------:R-:W-:-:S11]  /*7ba0*/  ISETP.GE.AND P3, PT, R7, RZ, PT ;  /* 0x000000ff0700720c */ /* 0x000fd60003f66270 */
[----:B------:R-:W-:Y:S01]  /*7bb0*/  @!P1 IMAD.IADD R10, R10, 0x1, -R5 ;  /* 0x000000010a0a9824 */ /* 0x000fe200078e0a05 */
[----:B------:R-:W-:Y:S01]  /*7bc0*/  @!P1 IADD3 R6, PT, PT, R6, 0x1, RZ ;  /* 0x0000000106069810 */ /* 0x000fe20007ffe0ff */
[----:B0-----:R-:W-:Y:S01]  /*7bd0*/  VIADD R8, R12, 0xffffffe ;  /* 0x0ffffffe0c087836 */ /* 0x001fe20000000000 */
[----:B------:R-:W-:Y:S02]  /*7be0*/  ISETP.NE.AND P1, PT, R4, RZ, PT ;  /* 0x000000ff0400720c */ /* 0x000fe40003f25270 */
[----:B------:R-:W-:Y:S01]  /*7bf0*/  ISETP.GE.U32.AND P2, PT, R10, R5, PT ;  /* 0x000000050a00720c */ /* 0x000fe20003f46070 */
[----:B------:R0:W3:Y:S01]  /*7c00*/  F2I.FTZ.U32.TRUNC.NTZ R9, R8 ;  /* 0x0000000800097305 */ /* 0x0000e2000021f000 */
[----:B------:R-:W1:Y:S01]  /*7c10*/  LDC R5, c[0x0][0x3c0] ;  /* 0x0000f000ff057b82 */ /* 0x000e620000000800 */
[----:B0-----:R-:W-:-:S10]  /*7c20*/  IMAD.MOV.U32 R8, RZ, RZ, RZ ;  /* 0x000000ffff087224 */ /* 0x001fd400078e00ff */
[----:B------:R-:W-:Y:S02]  /*7c30*/  @P2 VIADD R6, R6, 0x1 ;  /* 0x0000000106062836 */ /* 0x000fe40000000000 */
[----:B---3--:R-:W-:Y:S02]  /*7c40*/  IMAD.MOV R10, RZ, RZ, -R9 ;  /* 0x000000ffff0a7224 */ /* 0x008fe400078e0a09 */
[----:B------:R-:W-:Y:S01]  /*7c50*/  @!P3 IMAD.MOV R6, RZ, RZ, -R6 ;  /* 0x000000ffff06b224 */ /* 0x000fe200078e0a06 */
[----:B------:R-:W-:Y:S01]  /*7c60*/  @!P1 LOP3.LUT R6, RZ, R4, RZ, 0x33, !PT ;  /* 0x00000004ff069212 */ /* 0x000fe200078e33ff */
[----:B------:R-:W-:-:S03]  /*7c70*/  IMAD R7, R10, R11, RZ ;  /* 0x0000000b0a077224 */ /* 0x000fc600078e02ff */
[----:B------:R-:W-:Y:S01]  /*7c80*/  IABS R10, R6 ;  /* 0x00000006000a7213 */ /* 0x000fe20000000000 */
[----:B------:R-:W-:Y:S01]  /*7c90*/  IMAD.HI.U32 R7, R9, R7, R8 ;  /* 0x0000000709077227 */ /* 0x000fe200078e0008 */
[----:B-1----:R-:W-:Y:S02]  /*7ca0*/  IABS R13, R5 ;  /* 0x00000005000d7213 */ /* 0x002fe40000000000 */
[----:B------:R-:W-:Y:S02]  /*7cb0*/  MOV R8, R10 ;  /* 0x0000000a00087202 */ /* 0x000fe40000000f00 */
[----:B------:R-:W0:Y:S03]  /*7cc0*/  I2F.RP R10, R13 ;  /* 0x0000000d000a7306 */ /* 0x000e260000209400 */
[----:B------:R-:W-:-:S04]  /*7cd0*/  IMAD.HI.U32 R7, R7, R8, RZ ;  /* 0x0000000807077227 */ /* 0x000fc800078e00ff */
[----:B------:R-:W-:-:S04]  /*7ce0*/  IMAD.MOV R9, RZ, RZ, -R7 ;  /* 0x000000ffff097224 */ /* 0x000fc800078e0a07 */
[C---:B------:R-:W-:Y:S01]  /*7cf0*/  IMAD R8, R11.reuse, R9, R8 ;  /* 0x000000090b087224 */ /* 0x040fe200078e0208 */
[----:B0-----:R-:W0:Y:S04]  /*7d00*/  MUFU.RCP R10, R10 ;  /* 0x0000000a000a7308 */ /* 0x001e280000001000 */
[----:B------:R-:W-:-:S13]  /*7d10*/  ISETP.GT.U32.AND P2, PT, R11, R8, PT ;  /* 0x000000080b00720c */ /* 0x000fda0003f44070 */
[----:B------:R-:W-:Y:S02]  /*7d20*/  @!P2 IMAD.IADD R8, R8, 0x1, -R11 ;  /* 0x000000010808a824 */ /* 0x000fe400078e0a0b */
        /* <DEDUP_REMOVED lines=8> */
[----:B------:R-:W-:-:S05]  /*7db0*/  @P1 IADD3 R7, PT, PT, R7, 0x1, RZ ;  /* 0x0000000107071810 */ /* 0x000fca0007ffe0ff */
[----:B------:R-:W-:Y:S02]  /*7dc0*/  IMAD.MOV.U32 R12, RZ, RZ, R7 ;  /* 0x000000ffff0c7224 */ /* 0x000fe400078e0007 */
[----:B0-----:R-:W-:Y:S02]  /*7dd0*/  IMAD.MOV R8, RZ, RZ, -R9 ;  /* 0x000000ffff087224 */ /* 0x001fe400078e0a09 */
[----:B------:R-:W-:Y:S01]  /*7de0*/  @!P3 IMAD.MOV R12, RZ, RZ, -R12 ;  /* 0x000000ffff0cb224 */ /* 0x000fe200078e0a0c */
[----:B------:R-:W-:Y:S01]  /*7df0*/  @!P2 LOP3.LUT R12, RZ, R3, RZ, 0x33, !PT ;  /* 0x00000003ff0ca212 */ /* 0x000fe200078e33ff */
[----:B------:R-:W-:Y:S02]  /*7e00*/  IMAD R7, R8, R13, RZ ;  /* 0x0000000d08077224 */ /* 0x000fe400078e02ff */
[----:B------:R-:W-:Y:S01]  /*7e10*/  IMAD.MOV.U32 R8, RZ, RZ, RZ ;  /* 0x000000ffff087224 */ /* 0x000fe200078e00ff */
[----:B------:R-:W-:-:S03]  /*7e20*/  IABS R10, R12 ;  /* 0x0000000c000a7213 */ /* 0x000fc60000000000 */
[----:B------:R-:W-:Y:S01]  /*7e30*/  IMAD.HI.U32 R7, R9, R7, R8 ;  /* 0x0000000709077227 */ /* 0x000fe200078e0008 */
        /* <DEDUP_REMOVED lines=12> */
[----:B------:R-:W-:-:S03]  /*7f00*/  LOP3.LUT R8, R12, R5, RZ, 0x3c, !PT ;  /* 0x000000050c087212 */ /* 0x000fc600078e3cff */
        /* <DEDUP_REMOVED lines=11> */
[----:B------:R-:W-:-:S03]  /*7fc0*/  MOV R8, R10 ;  /* 0x0000000a00087202 */ /* 0x000fc60000000f00 */
[----:B------:R-:W-:Y:S02]  /*7fd0*/  IMAD.MOV R10, RZ, RZ, -R14 ;  /* 0x000000ffff0a7224 */ /* 0x000fe400078e0a0e */
[----:B------:R-:W-:-:S04]  /*7fe0*/  IMAD.HI.U32 R7, R7, R8, RZ ;  /* 0x0000000807077227 */ /* 0x000fc800078e00ff */
[----:B------:R-:W-:Y:S02]  /*7ff0*/  IMAD.MOV R9, RZ, RZ, -R7 ;  /* 0x000000ffff097224 */ /* 0x000fe400078e0a07 */
[----:B------:R-:W-:Y:S02]  /*8000*/  IMAD R5, R5, R10, R12 ;  /* 0x0000000a05057224 */ /* 0x000fe400078e020c */
[----:B------:R-:W-:Y:S02]  /*8010*/  IMAD R8, R11, R9, R8 ;  /* 0x000000090b087224 */ /* 0x000fe400078e0208 */
[----:B------:R-:W-:Y:S02]  /*8020*/  IMAD.MOV R9, RZ, RZ, -R12 ;  /* 0x000000ffff097224 */ /* 0x000fe400078e0a0c */
[----:B------:R-:W-:Y:S01]  /*8030*/  IMAD R5, R5, UR13, RZ ;  /* 0x0000000d05057c24 */ /* 0x000fe2000f8e02ff */
[----:B------:R-:W-:-:S13]  /*8040*/  ISETP.GT.U32.AND P2, PT, R11, R8, PT ;  /* 0x000000080b00720c */ /* 0x000fda0003f44070 */
[----:B------:R-:W-:Y:S02]  /*8050*/  @!P2 IMAD.IADD R8, R8, 0x1, -R11 ;  /* 0x000000010808a824 */ /* 0x000fe400078e0a0b */
        /* <DEDUP_REMOVED lines=11> */
[----:B------:R-:W-:Y:S01]  /*8110*/  @!P3 IADD3 R7, PT, PT, -R7, RZ, RZ ;  /* 0x000000ff0707b210 */ /* 0x000fe20007ffe1ff */
[----:B------:R-:W-:Y:S01]  /*8120*/  IMAD.MOV.U32 R21, RZ, RZ, R0 ;  /* 0x000000ffff157224 */ /* 0x000fe200078e0000 */
[----:B------:R-:W-:-:S05]  /*8130*/  @!P2 LOP3.LUT R7, RZ, R15, RZ, 0x33, !PT ;  /* 0x0000000fff07a212 */ /* 0x000fca00078e33ff */
        /* <DEDUP_REMOVED lines=16> */
.L_x_221:
[----:B------:R-:W-:Y:S05]  /*8240*/  BSYNC.RECONVERGENT B0 ;  /* 0x0000000000007941 */ /* 0x000fea0003800200 */
.L_x_220:
        /* <DEDUP_REMOVED lines=14> */
.L_x_222:
        /* <DEDUP_REMOVED lines=14> */
[----:B------:R-:W-:-:S02]  /*8410*/  @!P5 IADD3 R5, PT, PT, R5, -R10, RZ ;  /* 0x8000000a0505d210 */ /* 0x000fc40007ffe0ff */
[----:B------:R-:W-:Y:S02]  /*8420*/  @!P5 IADD3 R7, PT, PT, R7, 0x1, RZ ;  /* 0x000000010707d810 */ /* 0x000fe40007ffe0ff */
[----:B------:R-:W-:Y:S01]  /*8430*/  ISETP.GE.U32.AND P3, PT, R5, R0, PT ;  /* 0x000000000500720c */ /* 0x000fe20003f66070 */
[----:B------:R-:W-:Y:S01]  /*8440*/  IMAD.MOV.U32 R0, RZ, RZ, R10 ;  /* 0x000000ffff007224 */ /* 0x000fe200078e000a */
[----:B------:R-:W1:Y:S01]  /*8450*/  LDC R5, c[0x0][0x3c0] ;  /* 0x0000f000ff057b82 */ /* 0x000e620000000800 */
[----:B0-----:R-:W-:-:S04]  /*8460*/  IADD3 R8, PT, PT, R11, 0xffffffe, RZ ;  /* 0x0ffffffe0b087810 */ /* 0x001fc80007ffe0ff */
[----:B------:R0:W2:Y:S06]  /*8470*/  F2I.FTZ.U32.TRUNC.NTZ R9, R8 ;  /* 0x0000000800097305 */ /* 0x0000ac000021f000 */
[----:B------:R-:W-:Y:S01]  /*8480*/  @P3 VIADD R7, R7, 0x1 ;  /* 0x0000000107073836 */ /* 0x000fe20000000000 */
[----:B------:R-:W-:Y:S01]  /*8490*/  ISETP.NE.AND P3, PT, R6, RZ, PT ;  /* 0x000000ff0600720c */ /* 0x000fe20003f65270 */
[----:B0-----:R-:W-:Y:S01]  /*84a0*/  IMAD.MOV.U32 R8, RZ, RZ, RZ ;  /* 0x000000ffff087224 */ /* 0x001fe200078e00ff */
        /* <DEDUP_REMOVED lines=24> */
[----:B------:R-:W-:Y:S02]  /*8630*/  SEL R9, R10, R7, !P3 ;  /* 0x000000070a097207 */ /* 0x000fe40005800000 */
[----:B0-----:R-:W-:Y:S01]  /*8640*/  IADD3 R12, PT, PT, RZ, -R11, RZ ;  /* 0x8000000bff0c7210 */ /* 0x001fe20007ffe0ff */
[----:B------:R-:W-:-:S04]  /*8650*/  @!P1 IMAD.MOV R8, RZ, RZ, -R8 ;  /* 0x000000ffff089224 */ /* 0x000fc800078e0a08 */
[----:B------:R-:W-:Y:S01]  /*8660*/  IMAD R13, R12, R23, RZ ;  /* 0x000000170c0d7224 */ /* 0x000fe200078e02ff */
        /* <DEDUP_REMOVED lines=10> */
[----:B------:R-:W-:Y:S01]  /*8710*/  IMAD.HI.U32 R13, R13, R12, RZ ;  /* 0x0000000c0d0d7227 */ /* 0x000fe200078e00ff */
[----:B------:R-:W-:-:S03]  /*8720*/  IADD3 R15, PT, PT, -R10, RZ, RZ ;  /* 0x000000ff0a0f7210 */ /* 0x000fc60007ffe1ff */
[----:B------:R-:W-:Y:S02]  /*8730*/  IMAD.MOV R17, RZ, RZ, -R13 ;  /* 0x000000ffff117224 */ /* 0x000fe400078e0a0d */
[C---:B------:R-:W-:Y:S02]  /*8740*/  IMAD R8, R23.reuse, R15, R8 ;  /* 0x0000000f17087224 */ /* 0x040fe400078e0208 */
[----:B------:R-:W-:-:S03]  /*8750*/  IMAD R12, R23, R17, R12 ;  /* 0x00000011170c7224 */ /* 0x000fc600078e020c */
[C---:B------:R-:W-:Y:S01]  /*8760*/  ISETP.GT.U32.AND P5, PT, R23.reuse, R8, PT ;  /* 0x000000081700720c */ /* 0x040fe20003fa4070 */
[----:B0-----:R-:W0:Y:S01]  /*8770*/  MUFU.RCP R16, R16 ;  /* 0x0000001000107308 */ /* 0x001e220000001000 */
[----:B------:R-:W-:-:S11]  /*8780*/  ISETP.GT.U32.AND P6, PT, R23, R12, PT ;  /* 0x0000000c1700720c */ /* 0x000fd60003fc4070 */
[--C-:B------:R-:W-:Y:S01]  /*8790*/  @!P5 IMAD.IADD R8, R8, 0x1, -R23.reuse ;  /* 0x000000010808d824 */ /* 0x100fe200078e0a17 */
[----:B------:R-:W-:Y:S01]  /*87a0*/  @!P5 IADD3 R10, PT, PT, R10, 0x1, RZ ;  /* 0x000000010a0ad810 */ /* 0x000fe20007ffe0ff */
[----:B------:R-:W-:-:S03]  /*87b0*/  @!P6 IMAD.IADD R12, R12, 0x1, -R23 ;  /* 0x000000010c0ce824 */ /* 0x000fc600078e0a17 */
[-C--:B------:R-:W-:Y:S01]  /*87c0*/  ISETP.GE.U32.AND P3, PT, R8, R23.reuse, PT ;  /* 0x000000170800720c */ /* 0x080fe20003f66070 */
[----:B0-----:R-:W-:Y:S01]  /*87d0*/  VIADD R15, R16, 0xffffffe ;  /* 0x0ffffffe100f7836 */ /* 0x001fe20000000000 */
[----:B------:R-:W0:Y:S01]  /*87e0*/  LDC R8, c[0x0][0x3bc] ;  /* 0x0000ef00ff087b82 */ /* 0x000e220000000800 */
[----:B------:R-:W-:Y:S01]  /*87f0*/  ISETP.GE.U32.AND P4, PT, R12, R23, PT ;  /* 0x000000170c00720c */ /* 0x000fe20003f86070 */
[----:B------:R-:W-:Y:S01]  /*8800*/  @!P6 VIADD R13, R13, 0x1 ;  /* 0x000000010d0de836 */ /* 0x000fe20000000000 */
[-C--:B------:R-:W-:Y:S02]  /*8810*/  LOP3.LUT R12, R9, R4.reuse, RZ, 0x3c, !PT ;  /* 0x00000004090c7212 */ /* 0x080fe400078e3cff */
[----:B------:R-:W1:Y:S02]  /*8820*/  F2I.FTZ.U32.TRUNC.NTZ R15, R15 ;  /* 0x0000000f000f7305 */ /* 0x000e64000021f000 */
[----:B------:R-:W-:Y:S02]  /*8830*/  ISETP.GE.AND P2, PT, R12, RZ, PT ;  /* 0x000000ff0c00720c */ /* 0x000fe40003f46270 */
[----:B------:R-:W-:-:S02]  /*8840*/  LOP3.LUT R12, RZ, R4, RZ, 0x33, !PT ;  /* 0x00000004ff0c7212 */ /* 0x000fc400078e33ff */
[----:B------:R-:W-:Y:S01]  /*8850*/  @P3 VIADD R10, R10, 0x1 ;  /* 0x000000010a0a3836 */ /* 0x000fe20000000000 */
[----:B------:R-:W-:Y:S02]  /*8860*/  ISETP.NE.AND P3, PT, R4, RZ, PT ;  /* 0x000000ff0400720c */ /* 0x000fe40003f65270 */
[----:B------:R-:W-:-:S04]  /*8870*/  @P4 VIADD R13, R13, 0x1 ;  /* 0x000000010d0d4836 */ /* 0x000fc80000000000 */
[----:B------:R-:W-:Y:S02]  /*8880*/  @!P1 IMAD.MOV R13, RZ, RZ, -R13 ;  /* 0x000000ffff0d9224 */ /* 0x000fe400078e0a0d */
[----:B------:R-:W-:Y:S01]  /*8890*/  @!P2 IADD3 R10, PT, PT, -R10, RZ, RZ ;  /* 0x000000ff0a0aa210 */ /* 0x000fe20007ffe1ff */
        /* <DEDUP_REMOVED lines=13> */
[----:B------:R-:W-:Y:S01]  /*8970*/  IMAD.HI.U32 R13, R15, R14, RZ ;  /* 0x0000000e0f0d7227 */ /* 0x000fe200078e00ff */
[----:B------:R-:W-:-:S03]  /*8980*/  IADD3 R17, PT, PT, -R16, RZ, RZ ;  /* 0x000000ff10117210 */ /* 0x000fc60007ffe1ff */
[----:B------:R-:W-:Y:S02]  /*8990*/  IMAD.MOV R15, RZ, RZ, -R13 ;  /* 0x000000ffff0f7224 */ /* 0x000fe400078e0a0d */
[C---:B------:R-:W-:Y:S02]  /*89a0*/  IMAD R20, R11.reuse, R17, R20 ;  /* 0x000000110b147224 */ /* 0x040fe400078e0214 */
[C---:B------:R-:W-:Y:S01]  /*89b0*/  IMAD R14, R11.reuse, R15, R14 ;  /* 0x0000000f0b0e7224 */ /* 0x040fe200078e020e */
[----:B0-----:R-:W0:Y:S02]  /*89c0*/  MUFU.RCP R22, R22 ;  /* 0x0000001600167308 */ /* 0x001e240000001000 */
[C---:B------:R-:W-:Y:S02]  /*89d0*/  ISETP.GT.U32.AND P6, PT, R11.reuse, R20, PT ;  /* 0x000000140b00720c */ /* 0x040fe40003fc4070 */
[----:B------:R-:W-:-:S11]  /*89e0*/  ISETP.GT.U32.AND P5, PT, R11, R14, PT ;  /* 0x0000000e0b00720c */ /* 0x000fd60003fa4070 */
[--C-:B------:R-:W-:Y:S01]  /*89f0*/  @!P6 IMAD.IADD R20, R20, 0x1, -R11.reuse ;  /* 0x000000011414e824 */ /* 0x100fe200078e0a0b */
[----:B------:R-:W-:Y:S01]  /*8a00*/  @!P6 IADD3 R16, PT, PT, R16, 0x1, RZ ;  /* 0x000000011010e810 */ /* 0x000fe20007ffe0ff */
[----:B------:R-:W-:Y:S02]  /*8a10*/  @!P5 IMAD.IADD R14, R14, 0x1, -R11 ;  /* 0x000000010e0ed824 */ /* 0x000fe400078e0a0b */
[----:B0-----:R-:W-:Y:S01]  /*8a20*/  VIADD R15, R22, 0xffffffe ;  /* 0x0ffffffe160f7836 */ /* 0x001fe20000000000 */
[-C--:B------:R-:W-:Y:S01]  /*8a30*/  ISETP.GE.U32.AND P4, PT, R20, R11.reuse, PT ;  /* 0x0000000b1400720c */ /* 0x080fe20003f86070 */
[----:B------:R-:W-:Y:S01]  /*8a40*/  @!P5 VIADD R13, R13, 0x1 ;  /* 0x000000010d0dd836 */ /* 0x000fe20000000000 */
[----:B------:R-:W-:Y:S02]  /*8a50*/  ISETP.GE.U32.AND P3, PT, R14, R11, PT ;  /* 0x0000000b0e00720c */ /* 0x000fe40003f66070 */
[-C--:B------:R-:W-:Y:S01]  /*8a60*/  LOP3.LUT R11, R10, R5.reuse, RZ, 0x3c, !PT ;  /* 0x000000050a0b7212 */ /* 0x080fe200078e3cff */
[----:B------:R-:W0:Y:S01]  /*8a70*/  F2I.FTZ.U32.TRUNC.NTZ R15, R15 ;  /* 0x0000000f000f7305 */ /* 0x000e22000021f000 */
[----:B------:R-:W-:-:S02]  /*8a80*/  LOP3.LUT R14, R12, R5, RZ, 0x3c, !PT ;  /* 0x000000050c0e7212 */ /* 0x000fc400078e3cff */
[----:B------:R-:W-:Y:S02]  /*8a90*/  ISETP.GE.AND P2, PT, R11, RZ, PT ;  /* 0x000000ff0b00720c */ /* 0x000fe40003f46270 */
[----:B------:R-:W-:Y:S02]  /*8aa0*/  ISETP.GE.AND P1, PT, R14, RZ, PT ;  /* 0x000000ff0e00720c */ /* 0x000fe40003f26270 */
[----:B------:R-:W-:Y:S01]  /*8ab0*/  LOP3.LUT R14, RZ, R5, RZ, 0x33, !PT ;  /* 0x00000005ff0e7212 */ /* 0x000fe200078e33ff */
[----:B------:R-:W-:Y:S02]  /*8ac0*/  @P4 VIADD R16, R16, 0x1 ;  /* 0x0000000110104836 */ /* 0x000fe40000000000 */
[----:B------:R-:W-:Y:S01]  /*8ad0*/  @P3 VIADD R13, R13, 0x1 ;  /* 0x000000010d0d3836 */ /* 0x000fe20000000000 */
[----:B------:R-:W-:Y:S01]  /*8ae0*/  ISETP.NE.AND P3, PT, R5, RZ, PT ;  /* 0x000000ff0500720c */ /* 0x000fe20003f65270 */
[----:B0-----:R-:W-:-:S04]  /*8af0*/  IMAD.MOV R17, RZ, RZ, -R15 ;  /* 0x000000ffff117224 */ /* 0x001fc800078e0a0f */
[----:B------:R-:W-:Y:S02]  /*8b00*/  @!P2 IMAD.MOV R13, RZ, RZ, -R13 ;  /* 0x000000ffff0da224 */ /* 0x000fe400078e0a0d */
[----:B------:R-:W-:Y:S01]  /*8b10*/  @!P1 IADD3 R16, PT, PT, -R16, RZ, RZ ;  /* 0x000000ff10109210 */ /* 0x000fe20007ffe1ff */
[----:B------:R-:W-:Y:S02]  /*8b20*/  IMAD R17, R17, R24, RZ ;  /* 0x0000001811117224 */ /* 0x000fe400078e02ff */
[C---:B------:R-:W-:Y:S02]  /*8b30*/  SEL R11, R14.reuse, R13, !P3 ;  /* 0x0000000d0e0b7207 */ /* 0x040fe40005800000 */
[----:B------:R-:W-:Y:S01]  /*8b40*/  SEL R13, R14, R16, !P3 ;  /* 0x000000100e0d7207 */ /* 0x000fe20005800000 */
[----:B------:R-:W-:Y:S01]  /*8b50*/  IMAD.MOV.U32 R14, RZ, RZ, RZ ;  /* 0x000000ffff0e7224 */ /* 0x000fe200078e00ff */
[----:B------:R-:W-:Y:S02]  /*8b60*/  IABS R20, R11 ;  /* 0x0000000b00147213 */ /* 0x000fe40000000000 */
[----:B------:R-:W-:Y:S01]  /*8b70*/  IABS R22, R13 ;  /* 0x0000000d00167213 */ /* 0x000fe20000000000 */
[----:B------:R-:W-:-:S04]  /*8b80*/  IMAD.HI.U32 R16, R15, R17, R14 ;  /* 0x000000110f107227 */ /* 0x000fc800078e000e */
[----:B------:R-:W-:Y:S02]  /*8b90*/  IMAD.MOV.U32 R15, RZ, RZ, R20 ;  /* 0x000000ffff0f7224 */ /* 0x000fe400078e0014 */
[----:B------:R-:W-:Y:S02]  /*8ba0*/  IMAD.MOV.U32 R17, RZ, RZ, R22 ;  /* 0x000000ffff117224 */ /* 0x000fe400078e0016 */
[----:B------:R-:W-:-:S04]  /*8bb0*/  IMAD.HI.U32 R14, R16, R15, RZ ;  /* 0x0000000f100e7227 */ /* 0x000fc800078e00ff */
[----:B------:R-:W-:-:S04]  /*8bc0*/  IMAD.HI.U32 R16, R16, R17, RZ ;  /* 0x0000001110107227 */ /* 0x000fc800078e00ff */
[----:B------:R-:W-:Y:S01]  /*8bd0*/  IMAD.MOV R20, RZ, RZ, -R14 ;  /* 0x000000ffff147224 */ /* 0x000fe200078e0a0e */
[----:B------:R-:W-:-:S03]  /*8be0*/  IADD3 R22, PT, PT, -R16, RZ, RZ ;  /* 0x000000ff10167210 */ /* 0x000fc60007ffe1ff */
[C---:B------:R-:W-:Y:S02]  /*8bf0*/  IMAD R15, R24.reuse, R20, R15 ;  /* 0x00000014180f7224 */ /* 0x040fe400078e020f */
[----:B------:R-:W-:-:S03]  /*8c00*/  IMAD R17, R24, R22, R17 ;  /* 0x0000001618117224 */ /* 0x000fc600078e0211 */
[C---:B------:R-:W-:Y:S02]  /*8c10*/  ISETP.GT.U32.AND P5, PT, R24.reuse, R15, PT ;  /* 0x0000000f1800720c */ /* 0x040fe40003fa4070 */
[----:B------:R-:W-:-:S11]  /*8c20*/  ISETP.GT.U32.AND P6, PT, R24, R17, PT ;  /* 0x000000111800720c */ /* 0x000fd60003fc4070 */
[--C-:B------:R-:W-:Y:S02]  /*8c30*/  @!P5 IMAD.IADD R15, R15, 0x1, -R24.reuse ;  /* 0x000000010f0fd824 */ /* 0x100fe400078e0a18 */
[----:B------:R-:W-:Y:S01]  /*8c40*/  @!P6 IMAD.IADD R17, R17, 0x1, -R24 ;  /* 0x000000011111e824 */ /* 0x000fe200078e0a18 */
[----:B------:R-:W-:Y:S01]  /*8c50*/  @!P6 IADD3 R16, PT, PT, R16, 0x1, RZ ;  /* 0x000000011010e810 */ /* 0x000fe20007ffe0ff */
[----:B------:R-:W-:Y:S01]  /*8c60*/  @!P5 VIADD R14, R14, 0x1 ;  /* 0x000000010e0ed836 */ /* 0x000fe20000000000 */
[----:B------:R-:W-:Y:S02]  /*8c70*/  ISETP.GE.U32.AND P3, PT, R15, R24, PT ;  /* 0x000000180f00720c */ /* 0x000fe40003f66070 */
[----:B------:R-:W-:Y:S02]  /*8c80*/  LOP3.LUT R15, R11, R8, RZ, 0x3c, !PT ;  /* 0x000000080b0f7212 */ /* 0x000fe400078e3cff */
[----:B------:R-:W-:Y:S02]  /*8c90*/  ISETP.GE.U32.AND P4, PT, R17, R24, PT ;  /* 0x000000181100720c */ /* 0x000fe40003f86070 */
[----:B------:R-:W-:-:S02]  /*8ca0*/  LOP3.LUT R17, R13, R8, RZ, 0x3c, !PT ;  /* 0x000000080d117212 */ /* 0x000fc400078e3cff */
[----:B------:R-:W-:Y:S01]  /*8cb0*/  ISETP.GE.AND P2, PT, R15, RZ, PT ;  /* 0x000000ff0f00720c */ /* 0x000fe20003f46270 */
[----:B------:R-:W-:Y:S01]  /*8cc0*/  IMAD.MOV R15, RZ, RZ, -R9 ;  /* 0x000000ffff0f7224 */ /* 0x000fe200078e0a09 */
[----:B------:R-:W-:Y:S01]  /*8cd0*/  ISETP.GE.AND P1, PT, R17, RZ, PT ;  /* 0x000000ff1100720c */ /* 0x000fe20003f26270 */
[----:B------:R-:W-:Y:S02]  /*8ce0*/  IMAD.MOV R17, RZ, RZ, -R7 ;  /* 0x000000ffff117224 */ /* 0x000fe400078e0a07 */
[----:B------:R-:W-:Y:S02]  /*8cf0*/  IMAD R21, R6, R15, R21 ;  /* 0x0000000f06157224 */ /* 0x000fe400078e0215 */
[----:B------:R-:W-:Y:S01]  /*8d00*/  @P3 VIADD R14, R14, 0x1 ;  /* 0x000000010e0e3836 */ /* 0x000fe20000000000 */
[----:B------:R-:W-:Y:S01]  /*8d10*/  ISETP.NE.AND P3, PT, R8, RZ, PT ;  /* 0x000000ff0800720c */ /* 0x000fe20003f65270 */
[----:B------:R-:W-:Y:S02]  /*8d20*/  IMAD.MOV R15, RZ, RZ, -R10 ;  /* 0x000000ffff0f7224 */ /* 0x000fe400078e0a0a */
[----:B------:R-:W-:-:S02]  /*8d30*/  @P4 VIADD R16, R16, 0x1 ;  /* 0x0000000110104836 */ /* 0x000fc40000000000 */
[----:B------:R-:W-:Y:S01]  /*8d40*/  @!P2 IADD3 R14, PT, PT, -R14, RZ, RZ ;  /* 0x000000ff0e0ea210 */ /* 0x000fe20007ffe1ff */
[----:B------:R-:W-:Y:S02]  /*8d50*/  IMAD R22, R4, R15, R9 ;  /* 0x0000000f04167224 */ /* 0x000fe400078e0209 */
[----:B------:R-:W-:Y:S01]  /*8d60*/  IMAD R23, R6, R17, R3 ;  /* 0x0000001106177224 */ /* 0x000fe200078e0203 */
[----:B------:R-:W-:Y:S01]  /*8d70*/  SEL R14, R25, R14, !P3 ;  /* 0x0000000e190e7207 */ /* 0x000fe20005800000 */
[----:B------:R-:W-:Y:S02]  /*8d80*/  IMAD.MOV R15, RZ, RZ, -R12 ;  /* 0x000000ffff0f7224 */ /* 0x000fe400078e0a0c */
[----:B------:R-:W-:Y:S01]  /*8d90*/  IMAD.MOV R6, RZ, RZ, -R11 ;  /* 0x000000ffff067224 */ /* 0x000fe200078e0a0b */
[----:B------:R-:W-:Y:S01]  /*8da0*/  IADD3 R9, PT, PT, -R14, RZ, RZ ;  /* 0x000000ff0e097210 */ /* 0x000fe20007ffe1ff */
[----:B------:R-:W-:Y:S02]  /*8db0*/  @!P1 IMAD.MOV R16, RZ, RZ, -R16 ;  /* 0x000000ffff109224 */ /* 0x000fe400078e0a10 */
[----:B------:R-:W-:-:S02]  /*8dc0*/  IMAD.MOV R17, RZ, RZ, -R13 ;  /* 0x000000ffff117224 */ /* 0x000fc400078e0a0d */
[----:B------:R-:W-:Y:S01]  /*8dd0*/  IMAD R15, R4, R15, R7 ;  /* 0x0000000f040f7224 */ /* 0x000fe200078e0207 */
[----:B------:R-:W-:Y:S01]  /*8de0*/  SEL R16, R25, R16, !P3 ;  /* 0x0000001019107207 */ /* 0x000fe20005800000 */
[C---:B------:R-:W-:Y:S02]  /*8df0*/  IMAD R4, R5.reuse, R6, R10 ;  /* 0x0000000605047224 */ /* 0x040fe400078e020a */
[----:B------:R-:W-:Y:S02]  /*8e00*/  IMAD R7, R5, R17, R12 ;  /* 0x0000001105077224 */ /* 0x000fe400078e020c */
[----:B------:R-:W-:Y:S01]  /*8e10*/  IMAD R6, R21, UR15, RZ ;  /* 0x0000000f15067c24 */ /* 0x000fe2000f8e02ff */
[----:B------:R-:W-:Y:S01]  /*8e20*/  IADD3 R21, P0, PT, R18, R3, RZ ;  /* 0x0000000312157210 */ /* 0x000fe20007f1e0ff */
[----:B------:R-:W-:Y:S02]  /*8e30*/  IMAD R5, R22, UR14, RZ ;  /* 0x0000000e16057c24 */ /* 0x000fe4000f8e02ff */
[----:B------:R-:W-:Y:S01]  /*8e40*/  IMAD R4, R4, UR13, RZ ;  /* 0x0000000d04047c24 */ /* 0x000fe2000f8e02ff */
[----:B------:R-:W-:Y:S01]  /*8e50*/  SHF.R.S32.HI R12, RZ, 0x1f, R6 ;  /* 0x0000001fff0c7819 */ /* 0x000fe20000011406 */
[----:B------:R-:W-:-:S02]  /*8e60*/  IMAD.MOV R20, RZ, RZ, -R16 ;  /* 0x000000ffff147224 */ /* 0x000fc400078e0a10 */
[----:B------:R-:W-:Y:S01]  /*8e70*/  IMAD R11, R8, R9, R11 ;  /* 0x00000009080b7224 */ /* 0x000fe200078e020b */
[----:B------:R-:W-:Y:S01]  /*8e80*/  IADD3 R6, P1, P2, R4, R5, R6 ;  /* 0x0000000504067210 */ /* 0x000fe20007a3e006 */
[----:B------:R-:W-:Y:S01]  /*8e90*/  IMAD R9, R23, UR15, RZ ;  /* 0x0000000f17097c24 */ /* 0x000fe2000f8e02ff */
[----:B------:R-:W-:Y:S01]  /*8ea0*/  SHF.R.S32.HI R5, RZ, 0x1f, R5 ;  /* 0x0000001fff057819 */ /* 0x000fe20000011405 */
[----:B------:R-:W-:Y:S01]  /*8eb0*/  IMAD R10, R15, UR14, RZ ;  /* 0x0000000e0f0a7c24 */ /* 0x000fe2000f8e02ff */
[----:B------:R-:W-:Y:S01]  /*8ec0*/  SHF.R.S32.HI R4, RZ, 0x1f, R4 ;  /* 0x0000001fff047819 */ /* 0x000fe20000011404 */
[----:B------:R-:W-:Y:S02]  /*8ed0*/  IMAD R7, R7, UR13, RZ ;  /* 0x0000000d07077c24 */ /* 0x000fe4000f8e02ff */
        /* <DEDUP_REMOVED lines=30> */
        .weak           $__internal_0_$__cuda_sm20_div_u64
        .type           $__internal_0_$__cuda_sm20_div_u64,@function
        .size           $__internal_0_$__cuda_sm20_div_u64,(.L_x_832 - $__internal_0_$__cuda_sm20_div_u64)
$__internal_0_$__cuda_sm20_div_u64:
[----:B------:R-:W-:Y:S01]  /*90c0*/  IMAD.U32 R13, RZ, RZ, UR4 ;  /* 0x00000004ff0d7e24 */ /* 0x000fe2000f8e00ff */
[----:B------:R-:W-:-:S04]  /*90d0*/  MOV R12, R18 ;  /* 0x00000012000c7202 */ /* 0x000fc80000000f00 */
[----:B------:R-:W0:Y:S08]  /*90e0*/  I2F.U64.RP R7, R12 ;  /* 0x0000000c00077312 */ /* 0x000e300000309000 */
[----:B0-----:R-:W0:Y:S02]  /*90f0*/  MUFU.RCP R7, R7 ;  /* 0x0000000700077308 */ /* 0x001e240000001000 */
[----:B0-----:R-:W-:-:S06]  /*9100*/  VIADD R8, R7, 0x1ffffffe ;  /* 0x1ffffffe07087836 */ /* 0x001fcc0000000000 */
[----:B------:R-:W0:Y:S02]  /*9110*/  F2I.U64.TRUNC R8, R8 ;  /* 0x0000000800087311 */ /* 0x000e24000020d800 */
[----:B0-----:R-:W-:-:S04]  /*9120*/  IMAD.WIDE.U32 R10, R8, R18, RZ ;  /* 0x00000012080a7225 */ /* 0x001fc800078e00ff */
[----:B------:R-:W-:Y:S01]  /*9130*/  IMAD R11, R8, UR4, R11 ;  /* 0x00000004080b7c24 */ /* 0x000fe2000f8e020b */
[----:B------:R-:W-:-:S03]  /*9140*/  IADD3 R15, P0, PT, RZ, -R10, RZ ;  /* 0x8000000aff0f7210 */ /* 0x000fc60007f1e0ff */
[----:B------:R-:W-:Y:S02]  /*9150*/  IMAD R11, R9, R18, R11 ;  /* 0x00000012090b7224 */ /* 0x000fe400078e020b */
[----:B------:R-:W-:-:S04]  /*9160*/  IMAD.HI.U32 R10, R8, R15, RZ ;  /* 0x0000000f080a7227 */ /* 0x000fc800078e00ff */
[----:B------:R-:W-:Y:S02]  /*9170*/  IMAD.X R17, RZ, RZ, ~R11, P0 ;  /* 0x000000ffff117224 */ /* 0x000fe400000e0e0b */
[----:B------:R-:W-:Y:S02]  /*9180*/  IMAD.MOV.U32 R11, RZ, RZ, R8 ;  /* 0x000000ffff0b7224 */ /* 0x000fe400078e0008 */
[-C--:B------:R-:W-:Y:S02]  /*9190*/  IMAD R13, R9, R17.reuse, RZ ;  /* 0x00000011090d7224 */ /* 0x080fe400078e02ff */
[----:B------:R-:W-:-:S04]  /*91a0*/  IMAD.WIDE.U32 R10, P0, R8, R17, R10 ;  /* 0x00000011080a7225 */ /* 0x000fc8000780000a */
[----:B------:R-:W-:-:S04]  /*91b0*/  IMAD.HI.U32 R7, R9, R17, RZ ;  /* 0x0000001109077227 */ /* 0x000fc800078e00ff */
[----:B------:R-:W-:-:S04]  /*91c0*/  IMAD.HI.U32 R10, P1, R9, R15, R10 ;  /* 0x0000000f090a7227 */ /* 0x000fc8000782000a */
[----:B------:R-:W-:Y:S01]  /*91d0*/  IMAD.X R7, R7, 0x1, R9, P0 ;  /* 0x0000000107077824 */ /* 0x000fe200000e0609 */
[----:B------:R-:W-:-:S04]  /*91e0*/  IADD3 R11, P2, PT, R13, R10, RZ ;  /* 0x0000000a0d0b7210 */ /* 0x000fc80007f5e0ff */
[----:B------:R-:W-:Y:S01]  /*91f0*/  IADD3.X R7, PT, PT, RZ, RZ, R7, P2, P1 ;  /* 0x000000ffff077210 */ /* 0x000fe200017e2407 */
[----:B------:R-:W-:-:S04]  /*9200*/  IMAD.WIDE.U32 R8, R11, R18, RZ ;  /* 0x000000120b087225 */ /* 0x000fc800078e00ff */
[----:B------:R-:W-:Y:S01]  /*9210*/  IMAD R9, R11, UR4, R9 ;  /* 0x000000040b097c24 */ /* 0x000fe2000f8e0209 */
[----:B------:R-:W-:-:S03]  /*9220*/  IADD3 R13, P0, PT, RZ, -R8, RZ ;  /* 0x80000008ff0d7210 */ /* 0x000fc60007f1e0ff */
[----:B------:R-:W-:Y:S02]  /*9230*/  IMAD R9, R7, R18, R9 ;  /* 0x0000001207097224 */ /* 0x000fe400078e0209 */
[----:B------:R-:W-:-:S03]  /*9240*/  IMAD.HI.U32 R10, R11, R13, RZ ;  /* 0x0000000d0b0a7227 */ /* 0x000fc600078e00ff */
[----:B------:R-:W-:Y:S01]  /*9250*/  IADD3.X R8, PT, PT, RZ, ~R9, RZ, P0, !PT ;  /* 0x80000009ff087210 */ /* 0x000fe200007fe4ff */
[----:B------:R-:W-:-:S04]  /*9260*/  IMAD.MOV.U32 R9, RZ, RZ, RZ ;  /* 0x000000ffff097224 */ /* 0x000fc800078e00ff */
[----:B------:R-:W-:-:S04]  /*9270*/  IMAD.WIDE.U32 R10, P0, R11, R8, R10 ;  /* 0x000000080b0a7225 */ /* 0x000fc8000780000a */
[C---:B------:R-:W-:Y:S02]  /*9280*/  IMAD R12, R7.reuse, R8, RZ ;  /* 0x00000008070c7224 */ /* 0x040fe400078e02ff */
[----:B------:R-:W-:-:S04]  /*9290*/  IMAD.HI.U32 R11, P1, R7, R13, R10 ;  /* 0x0000000d070b7227 */ /* 0x000fc8000782000a */
[----:B------:R-:W-:Y:S01]  /*92a0*/  IMAD.HI.U32 R8, R7, R8, RZ ;  /* 0x0000000807087227 */ /* 0x000fe200078e00ff */
[----:B------:R-:W-:-:S03]  /*92b0*/  IADD3 R11, P2, PT, R12, R11, RZ ;  /* 0x0000000b0c0b7210 */ /* 0x000fc60007f5e0ff */
[----:B------:R-:W-:Y:S02]  /*92c0*/  IMAD.X R7, R8, 0x1, R7, P0 ;  /* 0x0000000108077824 */ /* 0x000fe400000e0607 */
[----:B------:R-:W-:-:S03]  /*92d0*/  IMAD.HI.U32 R8, R11, R5, RZ ;  /* 0x000000050b087227 */ /* 0x000fc600078e00ff */
[----:B------:R-:W-:Y:S01]  /*92e0*/  IADD3.X R7, PT, PT, RZ, RZ, R7, P2, P1 ;  /* 0x000000ffff077210 */ /* 0x000fe200017e2407 */
[----:B------:R-:W-:-:S04]  /*92f0*/  IMAD.WIDE.U32 R8, R11, R6, R8 ;  /* 0x000000060b087225 */ /* 0x000fc800078e0008 */
[C---:B------:R-:W-:Y:S02]  /*9300*/  IMAD R11, R7.reuse, R6, RZ ;  /* 0x00000006070b7224 */ /* 0x040fe400078e02ff */
[----:B------:R-:W-:-:S04]  /*9310*/  IMAD.HI.U32 R8, P0, R7, R5, R8 ;  /* 0x0000000507087227 */ /* 0x000fc80007800008 */
[----:B------:R-:W-:Y:S01]  /*9320*/  IMAD.HI.U32 R7, R7, R6, RZ ;  /* 0x0000000607077227 */ /* 0x000fe200078e00ff */
[----:B------:R-:W-:-:S03]  /*9330*/  IADD3 R11, P1, PT, R11, R8, RZ ;  /* 0x000000080b0b7210 */ /* 0x000fc60007f3e0ff */
[----:B------:R-:W-:Y:S02]  /*9340*/  IMAD.X R7, RZ, RZ, R7, P0 ;  /* 0x000000ffff077224 */ /* 0x000fe400000e0607 */
[----:B------:R-:W-:-:S04]  /*9350*/  IMAD.WIDE.U32 R8, R11, R18, RZ ;  /* 0x000000120b087225 */ /* 0x000fc800078e00ff */
[----:B------:R-:W-:Y:S01]  /*9360*/  IMAD.X R7, RZ, RZ, R7, P1 ;  /* 0x000000ffff077224 */ /* 0x000fe200008e0607 */
[----:B------:R-:W-:Y:S01]  /*9370*/  IADD3 R13, P1, PT, -R8, R5, RZ ;  /* 0x00000005080d7210 */ /* 0x000fe20007f3e1ff */
[----:B------:R-:W-:-:S03]  /*9380*/  IMAD R9, R11, UR4, R9 ;  /* 0x000000040b097c24 */ /* 0x000fc6000f8e0209 */
[-C--:B------:R-:W-:Y:S01]  /*9390*/  ISETP.GE.U32.AND P0, PT, R13, R18.reuse, PT ;  /* 0x000000120d00720c */ /* 0x080fe20003f06070 */
[----:B------:R-:W-:-:S05]  /*93a0*/  IMAD R9, R7, R18, R9 ;  /* 0x0000001207097224 */ /* 0x000fca00078e0209 */
[----:B------:R-:W-:Y:S02]  /*93b0*/  IADD3.X R10, PT, PT, ~R9, R6, RZ, P1, !PT ;  /* 0x00000006090a7210 */ /* 0x000fe40000ffe5ff */
[----:B------:R-:W-:Y:S02]  /*93c0*/  IADD3 R6, P2, PT, R11, 0x1, RZ ;  /* 0x000000010b067810 */ /* 0x000fe40007f5e0ff */
[----:B------:R-:W-:Y:S02]  /*93d0*/  ISETP.GE.U32.AND.EX P0, PT, R10, UR4, PT, P0 ;  /* 0x000000040a007c0c */ /* 0x000fe4000bf06100 */
[----:B------:R-:W-:Y:S01]  /*93e0*/  IADD3 R5, P1, PT, -R18, R13, RZ ;  /* 0x0000000d12057210 */ /* 0x000fe20007f3e1ff */
[----:B------:R-:W-:Y:S01]  /*93f0*/  IMAD.X R8, RZ, RZ, R7, P2 ;  /* 0x000000ffff087224 */ /* 0x000fe200010e0607 */
[----:B------:R-:W-:Y:S02]  /*9400*/  SEL R11, R6, R11, P0 ;  /* 0x0000000b060b7207 */ /* 0x000fe40000000000 */
[----:B------:R-:W-:-:S02]  /*9410*/  IADD3.X R9, PT, PT, R10, ~UR4, RZ, P1, !PT ;  /* 0x800000040a097c10 */ /* 0x000fc40008ffe4ff */
[----:B------:R-:W-:Y:S02]  /*9420*/  SEL R5, R5, R13, P0 ;  /* 0x0000000d05057207 */ /* 0x000fe40000000000 */
[----:B------:R-:W-:Y:S02]  /*9430*/  SEL R8, R8, R7, P0 ;  /* 0x0000000708087207 */ /* 0x000fe40000000000 */
[----:B------:R-:W-:Y:S02]  /*9440*/  IADD3 R6, P2, PT, R11, 0x1, RZ ;  /* 0x000000010b067810 */ /* 0x000fe40007f5e0ff */
[----:B------:R-:W-:Y:S02]  /*9450*/  SEL R9, R9, R10, P0 ;  /* 0x0000000a09097207 */ /* 0x000fe40000000000 */
[----:B------:R-:W-:Y:S01]  /*9460*/  ISETP.GE.U32.AND P0, PT, R5, R18, PT ;  /* 0x000000120500720c */ /* 0x000fe20003f06070 */
[----:B------:R-:W-:Y:S01]  /*9470*/  IMAD.X R7, RZ, RZ, R8, P2 ;  /* 0x000000ffff077224 */ /* 0x000fe200010e0608 */
[----:B------:R-:W-:Y:S01]  /*9480*/  ISETP.NE.U32.AND P1, PT, R18, RZ, PT ;  /* 0x000000ff1200720c */ /* 0x000fe20003f25070 */
[----:B------:R-:W-:Y:S01]  /*9490*/  IMAD.MOV.U32 R5, RZ, RZ, 0x0 ;  /* 0x00000000ff057424 */ /* 0x000fe200078e00ff */
[----:B------:R-:W-:-:S02]  /*94a0*/  ISETP.GE.U32.AND.EX P0, PT, R9, UR4, PT, P0 ;  /* 0x0000000409007c0c */ /* 0x000fc4000bf06100 */
[----:B------:R-:W-:Y:S02]  /*94b0*/  ISETP.NE.AND.EX P1, PT, RZ, UR4, PT, P1 ;  /* 0x00000004ff007c0c */ /* 0x000fe4000bf25310 */
[----:B------:R-:W-:Y:S02]  /*94c0*/  SEL R6, R6, R11, P0 ;  /* 0x0000000b06067207 */ /* 0x000fe40000000000 */
[----:B------:R-:W-:Y:S02]  /*94d0*/  SEL R7, R7, R8, P0 ;  /* 0x0000000807077207 */ /* 0x000fe40000000000 */
[----:B------:R-:W-:Y:S02]  /*94e0*/  SEL R6, R6, 0xffffffff, P1 ;  /* 0xffffffff06067807 */ /* 0x000fe40000800000 */
[----:B------:R-:W-:Y:S01]  /*94f0*/  SEL R7, R7, 0xffffffff, P1 ;  /* 0xffffffff07077807 */ /* 0x000fe20000800000 */
[----:B------:R-:W-:Y:S06]  /*9500*/  RET.REL.NODEC R4 `(_ZN2at6native51_GLOBAL__N__11011a27_18_DepthwiseConv3d_cu_35e0c7b543conv_depthwise3d_cuda_backward_input_kernelIN3c108BFloat16EfLin1ELin1ELin1ELin1ELin1ELin1ELin1ELin1ELin1EEEvNS_27GenericPackedTensorAccessorIKT_Lm5ENS_16DefaultPtrTraitsEiEENS5_IS6_Lm5ES8_iEES9_iiiiiiiii) ;  /* 0xffffff6804bc7950 */ /* 0x000fec0003c3ffff */
.L_x_223:
        /* <DEDUP_REMOVED lines=15> */
.L_x_832:


//--------------------- .text._ZN2at6native51_GLOBAL__N__11011a27_18_DepthwiseConv3d_cu_35e0c7b543conv_depthwise3d_cuda_backward_input_kernelIN3c108BFloat16EfLi3ELi3ELi3ELin1ELin1ELin1ELin1ELin1ELin1EEEvNS_27GenericPackedTensorAccessorIKT_Lm5ENS_16DefaultPtrTraitsEiEENS5_IS6_Lm5ES8_iEES9_iiiiiiiii --------------------------
	.section	.text._ZN2at6native51_GLOBAL__N__11011a27_18_DepthwiseConv3d_cu_35e0c7b543conv_depthwise3d_cuda_backward_input_kernelIN3c108BFloat16EfLi3ELi3ELi3ELin1ELin1ELin1ELin1ELin1ELin1EEEvNS_27GenericPackedTensorAccessorIKT_Lm5ENS_16DefaultPtrTraitsEiEENS5_IS6_Lm5ES8_iEES9_iiiiiiiii,"ax",@progbits
	.align	128
.text._ZN2at6native51_GLOBAL__N__11011a27_18_DepthwiseConv3d_cu_35e0c7b543conv_depthwise3d_cuda_backward_input_kernelIN3c108BFloat16EfLi3ELi3ELi3ELin1ELin1ELin1ELin1ELin1ELin1EEEvNS_27GenericPackedTensorAccessorIKT_Lm5ENS_16DefaultPtrTraitsEiEENS5_IS6_Lm5ES8_iEES9_iiiiiiiii:
        .type           _ZN2at6native51_GLOBAL__N__11011a27_18_DepthwiseConv3d_cu_35e0c7b543conv_depthwise3d_cuda_backward_input_kernelIN3c108BFloat16EfLi3ELi3ELi3ELin1ELin1ELin1ELin1ELin1ELin1EEEvNS_27GenericPackedTensorAccessorIKT_Lm5ENS_16DefaultPtrTraitsEiEENS5_IS6_Lm5ES8_iEES9_iiiiiiiii,@function
        .size           _ZN2at6native51_GLOBAL__N__11011a27_18_DepthwiseConv3d_cu_35e0c7b543conv_depthwise3d_cuda_backward_input_kernelIN3c108BFloat16EfLi3ELi3ELi3ELin1ELin1ELin1ELin1ELin1ELin1EEEvNS_27GenericPackedTensorAccessorIKT_Lm5ENS_16DefaultPtrTraitsEiEENS5_IS6_Lm5ES8_iEES9_iiiiiiiii,(.L_x_834 - _ZN2at6native51_GLOBAL__N__11011a27_18_DepthwiseConv3d_cu_35e0c7b543conv_depthwise3d_cuda_backward_input_kernelIN3c108BFloat16EfLi3ELi3ELi3ELin1ELin1ELin1ELin1ELin1ELin1EEEvNS_27GenericPackedTensorAccessorIKT_Lm5ENS_16DefaultPtrTraitsEiEENS5_IS6_Lm5ES8_iEES9_iiiiiiiii)
        .other          _ZN2at6native51_GLOBAL__N__11011a27_18_DepthwiseConv3d_cu_35e0c7b543conv_depthwise3d_cuda_backward_input_kernelIN3c108BFloat16EfLi3ELi3ELi3ELin1ELin1ELin1ELin1ELin1ELin1EEEvNS_27GenericPackedTensorAccessorIKT_Lm5ENS_16DefaultPtrTraitsEiEENS5_IS6_Lm5ES8_iEES9_iiiiiiiii,@"STO_CUDA_ENTRY STV_DEFAULT"
_ZN2at6native51_GLOBAL__N__11011a27_18_DepthwiseConv3d_cu_35e0c7b543conv_depthwise3d_cuda_backward_input_kernelIN3c108BFloat16EfLi3ELi3ELi3ELin1ELin1ELin1ELin1ELin1ELin1EEEvNS_27GenericPackedTensorAccessorIKT_Lm5ENS_16DefaultPtrTraitsEiEENS5_IS6_Lm5ES8_iEES9_iiiiiiiii:
[----:B------:R-:W-:Y:S08]  /*0000*/  LDC R1, c[0x0][0x37c] ;  /* 0x0000df00ff017b82 */ /* 0x000ff00000000800 */
[----:B------:R-:W0:Y:S01]  /*0010*/  LDC R6, c[0x0][0x3bc] ;  /* 0x0000ef00ff067b82 */ /* 0x000e220000000800 */
[----:B------:R-:W1:Y:S01]  /*0020*/  LDCU UR4, c[0x0][0x3b8] ;  /* 0x00007700ff0477ac */ /* 0x000e620008000800 */
[----:B------:R-:W1:Y:S06]  /*0030*/  LDCU UR5, c[0x0][0x3cc] ;  /* 0x00007980ff0577ac */ /* 0x000e6c0008000800 */
[----:B------:R-:W2:Y:S08]  /*0040*/  LDC R11, c[0x0][0x38c] ;  /* 0x0000e300ff0b7b82 */ /* 0x000eb00000000800 */
[----:B------:R-:W3:Y:S01]  /*0050*/  S2UR UR6, SR_CTAID.X ;  /* 0x00000000000679c3 */ /* 0x000ee20000002500 */
[----:B-1----:R-:W-:Y:S01]  /*0060*/  UIMAD UR4, UR4, UR5, URZ ;  /* 0x00000005040472a4 */ /* 0x002fe2000f8e02ff */
[----:B0-----:R-:W-:-:S06]  /*0070*/  IABS R9, R6 ;  /* 0x0000000600097213 */ /* 0x001fcc0000000000 */
[----:B------:R-:W3:Y:S01]  /*0080*/  LDC R7, c[0x0][0x360] ;  /* 0x0000d800ff077b82 */ /* 0x000ee20000000800 */
[----:B------:R-:W-:Y:S01]  /*0090*/  USHF.R.S32.HI UR5, URZ, 0x1f, UR4 ;  /* 0x0000001fff057899 */ /* 0x000fe20008011404 */
[----:B------:R-:W0:Y:S08]  /*00a0*/  I2F.RP R0, R9 ;  /* 0x0000000900007306 */ /* 0x000e300000209400 */
[----:B0-----:R-:W0:Y:S02]  /*00b0*/  MUFU.RCP R0, R0 ;  /* 0x0000000000007308 */ /* 0x001e240000001000 */
[----:B0-----:R-:W-:Y:S01]  /*00c0*/  VIADD R4, R0, 0xffffffe ;  /* 0x0ffffffe00047836 */ /* 0x001fe20000000000 */
[----:B--2---:R-:W-:-:S05]  /*00d0*/  IABS R0, R11 ;  /* 0x0000000b00007213 */ /* 0x004fca0000000000 */
[----:B------:R0:W1:Y:S02]  /*00e0*/  F2I.FTZ.U32.TRUNC.NTZ R5, R4 ;  /* 0x0000000400057305 */ /* 0x000064000021f000 */
[----:B0-----:R-:W-:Y:S02]  /*00f0*/  IMAD.MOV.U32 R4, RZ, RZ, RZ ;  /* 0x000000ffff047224 */ /* 0x001fe400078e00ff */
[----:B-1----:R-:W-:-:S04]  /*0100*/  IMAD.MOV R2, RZ, RZ, -R5 ;  /* 0x000000ffff027224 */ /* 0x002fc800078e0a05 */
[----:B------:R-:W-:Y:S02]  /*0110*/  IMAD R3, R2, R9, RZ ;  /* 0x0000000902037224 */ /* 0x000fe400078e02ff */
[----:B------:R-:W3:Y:S02]  /*0120*/  S2R R2, SR_TID.X ;  /* 0x0000000000027919 */ /* 0x000ee40000002100 */
[----:B------:R-:W-:-:S06]  /*0130*/  IMAD.HI.U32 R4, R5, R3, R4 ;  /* 0x0000000305047227 */ /* 0x000fcc00078e0004 */
[----:B------:R-:W-:-:S04]  /*0140*/  IMAD.HI.U32 R38, R4, R0, RZ ;  /* 0x0000000004267227 */ /* 0x000fc800078e00ff */
[----:B------:R-:W-:-:S04]  /*0150*/  IMAD.MOV R3, RZ, RZ, -R38 ;  /* 0x000000ffff037224 */ /* 0x000fc800078e0a26 */
[----:B------:R-:W-:Y:S02]  /*0160*/  IMAD R0, R9, R3, R0 ;  /* 0x0000000309007224 */ /* 0x000fe400078e0200 */
[----:B------:R-:W-:-:S03]  /*0170*/  IMAD.MOV.U32 R3, RZ, RZ, RZ ;  /* 0x000000ffff037224 */ /* 0x000fc600078e00ff */
[----:B------:R-:W-:Y:S01]  /*0180*/  ISETP.GT.U32.AND P2, PT, R9, R0, PT ;  /* 0x000000000900720c */ /* 0x000fe20003f44070 */
[----:B---3--:R-:W-:Y:S01]  /*0190*/  IMAD.WIDE.U32 R34, R7, UR6, R2 ;  /* 0x0000000607227c25 */ /* 0x008fe2000f8e0002 */
[----:B------:R-:W-:-:S11]  /*01a0*/  LOP3.LUT R2, R11, R6, RZ, 0x3c, !PT ;  /* 0x000000060b027212 */ /* 0x000fd600078e3cff */
[----:B------:R-:W-:Y:S01]  /*01b0*/  @!P2 IMAD.IADD R0, R0, 0x1, -R9 ;  /* 0x000000010000a824 */ /* 0x000fe200078e0a09 */
[----:B------:R-:W-:Y:S02]  /*01c0*/  ISETP.GE.U32.AND P0, PT, R34, UR4, PT ;  /* 0x0000000422007c0c */ /* 0x000fe4000bf06070 */
[----:B------:R-:W-:Y:S02]  /*01d0*/  ISETP.GE.AND P3, PT, R2, RZ, PT ;  /* 0x000000ff0200720c */ /* 0x000fe40003f66270 */
[----:B------:R-:W-:Y:S02]  /*01e0*/  ISETP.GE.AND.EX P0, PT, R35, UR5, PT, P0 ;  /* 0x0000000523007c0c */ /* 0x000fe4000bf06300 */
[----:B------:R-:W-:-:S11]  /*01f0*/  ISETP.GE.U32.AND P1, PT, R0, R9, PT ;  /* 0x000000090000720c */ /* 0x000fd60003f26070 */
[----:B------:R-:W-:Y:S05]  /*0200*/  @P0 EXIT ;  /* 0x000000000000094d */ /* 0x000fea0003800000 */
[----:B------:R-:W-:Y:S01]  /*0210*/  ISETP.NE.AND P0, PT, R6, RZ, PT ;  /* 0x000000ff0600720c */ /* 0x000fe20003f05270 */
[----:B------:R-:W-:Y:S01]  /*0220*/  @!P2 VIADD R38, R38, 0x1 ;  /* 0x000000012626a836 */ /* 0x000fe20000000000 */
[----:B------:R-:W0:Y:S01]  /*0230*/  LDCU UR4, c[0x0][0x370] ;  /* 0x00006e00ff0477ac */ /* 0x000e220008000800 */
[----:B------:R-:W-:Y:S02]  /*0240*/  IMAD.MOV.U32 R37, RZ, RZ, R34 ;  /* 0x000000ffff257224 */ /* 0x000fe400078e0022 */
[----:B------:R-:W-:Y:S01]  /*0250*/  @P1 VIADD R38, R38, 0x1 ;  /* 0x0000000126261836 */ /* 0x000fe20000000000 */
[----:B------:R-:W1:Y:S04]  /*0260*/  LDCU.64 UR6, c[0x0][0x358] ;  /* 0x00006b00ff0677ac */ /* 0x000e680008000a00 */
[----:B------:R-:W-:Y:S01]  /*0270*/  @!P3 IADD3 R38, PT, PT, -R38, RZ, RZ ;  /* 0x000000ff2626b210 */ /* 0x000fe20007ffe1ff */
[----:B------:R-:W2:Y:S02]  /*0280*/  LDCU UR9, c[0x0][0x398] ;  /* 0x00007300ff0977ac */ /* 0x000ea40008000800 */
[----:B------:R-:W-:Y:S01]  /*0290*/  @!P0 LOP3.LUT R38, RZ, R6, RZ, 0x33, !PT ;  /* 0x00000006ff268212 */ /* 0x000fe200078e33ff */
[----:B------:R-:W3:Y:S03]  /*02a0*/  LDCU UR12, c[0x0][0x428] ;  /* 0x00008500ff0c77ac */ /* 0x000ee60008000800 */
[----:B------:R-:W-:Y:S01]  /*02b0*/  ISETP.GE.AND P0, PT, R38, 0x1, PT ;  /* 0x000000012600780c */ /* 0x000fe20003f06270 */
[----:B------:R-:W4:Y:S01]  /*02c0*/  LDCU.64 UR10, c[0x0][0x390] ;  /* 0x00007200ff0a77ac */ /* 0x000f220008000a00 */
[----:B0-----:R-:W-:-:S11]  /*02d0*/  IMAD R36, R7, UR4, RZ ;  /* 0x0000000407247c24 */ /* 0x001fd6000f8e02ff */
[----:B-12---:R-:W-:Y:S05]  /*02e0*/  @!P0 BRA `(.L_x_224) ;  /* 0x0000001c00ec8947 */ /* 0x006fea0003800000 */
.L_x_228:
[----:B------:R-:W0:Y:S01]  /*02f0*/  LDC R34, c[0x0][0x3c8] ;  /* 0x0000f200ff227b82 */ /* 0x000e220000000800 */
[----:B------:R-:W-:Y:S01]  /*0300*/  IABS R6, R37 ;  /* 0x0000002500067213 */ /* 0x000fe20000000000 */
[----:B------:R-:W1:Y:S01]  /*0310*/  LDCU.64 UR4, c[0x0][0x420] ;  /* 0x00008400ff0477ac */ /* 0x000e620008000a00 */
[----:B------:R-:W-:Y:S01]  /*0320*/  BSSY.RECONVERGENT B0, `(.L_x_225) ;  /* 0x00001d8000007945 */ /* 0x000fe20003800200 */
[----:B------:R-:W-:Y:S01]  /*0330*/  IMAD.MOV.U32 R46, RZ, RZ, RZ ;  /* 0x000000ffff2e7224 */ /* 0x000fe200078e00ff */
[----:B------:R-:W2:Y:S03]  /*0340*/  LDCU UR8, c[0x0][0x430] ;  /* 0x00008600ff0877ac */ /* 0x000ea60008000800 */
[----:B------:R-:W5:Y:S08]  /*0350*/  LDC R30, c[0x0][0x3c4] ;  /* 0x0000f100ff1e7b82 */ /* 0x000f700000000800 */
[----:B------:R-:W3:Y:S01]  /*0360*/  LDC R17, c[0x0][0x3c0] ;  /* 0x0000f000ff117b82 */ /* 0x000ee20000000800 */
[----:B0-----:R-:W-:-:S07]  /*0370*/  IABS R5, R34 ;  /* 0x0000002200057213 */ /* 0x001fce0000000000 */
[----:B------:R-:W0:Y:S01]  /*0380*/  LDC R12, c[0x0][0x418] ;  /* 0x00010600ff0c7b82 */ /* 0x000e220000000800 */
[----:B------:R-:W4:Y:S01]  /*0390*/  I2F.RP R0, R5 ;  /* 0x0000000500007306 */ /* 0x000f220000209400 */
[----:B-----5:R-:W-:-:S06]  /*03a0*/  IABS R9, R30 ;  /* 0x0000001e00097213 */ /* 0x020fcc0000000000 */
[----:B------:R-:W5:Y:S08]  /*03b0*/  LDC R19, c[0x0][0x3bc] ;  /* 0x0000ef00ff137b82 */ /* 0x000f700000000800 */
[----:B------:R-:W2:Y:S01]  /*03c0*/  LDC.64 R44, c[0x0][0x3e0] ;  /* 0x0000f800ff2c7b82 */ /* 0x000ea20000000a00 */
[----:B----4-:R-:W4:Y:S01]  /*03d0*/  MUFU.RCP R0, R0 ;  /* 0x0000000000007308 */ /* 0x010f220000001000 */
[----:B-----5:R-:W-:Y:S01]  /*03e0*/  IABS R8, R19 ;  /* 0x0000001300087213 */ /* 0x020fe20000000000 */
[----:B----4-:R-:W-:-:S06]  /*03f0*/  VIADD R2, R0, 0xffffffe ;  /* 0x0ffffffe00027836 */ /* 0x010fcc0000000000 */
[----:B------:R-:W4:Y:S08]  /*0400*/  I2F.RP R16, R8 ;  /* 0x0000000800107306 */ /* 0x000f300000209400 */
[----:B------:R5:W1:Y:S08]  /*0410*/  F2I.FTZ.U32.TRUNC.NTZ R3, R2 ;  /* 0x0000000200037305 */ /* 0x000a70000021f000 */
[----:B----4-:R-:W4:Y:S01]  /*0420*/  MUFU.RCP R18, R16 ;  /* 0x0000001000127308 */ /* 0x010f220000001000 */
[----:B-----5:R-:W-:-:S02]  /*0430*/  IMAD.MOV.U32 R2, RZ, RZ, RZ ;  /* 0x000000ffff027224 */ /* 0x020fc400078e00ff */
[----:B-1----:R-:W-:-:S04]  /*0440*/  IMAD.MOV R4, RZ, RZ, -R3 ;  /* 0x000000ffff047224 */ /* 0x002fc800078e0a03 */
[----:B------:R-:W-:Y:S02]  /*0450*/  IMAD R7, R4, R5, RZ ;  /* 0x0000000504077224 */ /* 0x000fe400078e02ff */
[----:B------:R-:W1:Y:S02]  /*0460*/  I2F.RP R4, R9 ;  /* 0x0000000900047306 */ /* 0x000e640000209400 */
[----:B------:R-:W-:Y:S01]  /*0470*/  IMAD.HI.U32 R3, R3, R7, R2 ;  /* 0x0000000703037227 */ /* 0x000fe200078e0002 */
[----:B0-----:R-:W-:-:S03]  /*0480*/  IABS R7, R12 ;  /* 0x0000000c00077213 */ /* 0x001fc60000000000 */
[----:B----4-:R-:W-:Y:S02]  /*0490*/  VIADD R20, R18, 0xffffffe ;  /* 0x0ffffffe12147836 */ /* 0x010fe40000000000 */
[----:B------:R-:W-:-:S04]  /*04a0*/  IMAD.HI.U32 R11, R3, R6, RZ ;  /* 0x00000006030b7227 */ /* 0x000fc800078e00ff */
[----:B------:R-:W-:Y:S01]  /*04b0*/  IMAD.MOV R0, RZ, RZ, -R11 ;  /* 0x000000ffff007224 */ /* 0x000fe200078e0a0b */
[----:B-1----:R-:W0:Y:S03]  /*04c0*/  MUFU.RCP R4, R4 ;  /* 0x0000000400047308 */ /* 0x002e260000001000 */
[----:B------:R-:W-:-:S05]  /*04d0*/  IMAD R0, R5, R0, R6 ;  /* 0x0000000005007224 */ /* 0x000fca00078e0206 */
[----:B------:R-:W-:Y:S01]  /*04e0*/  ISETP.GT.U32.AND P1, PT, R5, R0, PT ;  /* 0x000000000500720c */ /* 0x000fe20003f24070 */
[----:B------:R-:W1:Y:S01]  /*04f0*/  I2F.RP R6, R7 ;  /* 0x0000000700067306 */ /* 0x000e620000209400 */
[----:B0-----:R-:W-:Y:S01]  /*0500*/  VIADD R2, R4, 0xffffffe ;  /* 0x0ffffffe04027836 */ /* 0x001fe20000000000 */
[----:B---3--:R-:W-:-:S10]  /*0510*/  IABS R4, R17 ;  /* 0x0000001100047213 */ /* 0x008fd40000000000 */
[----:B------:R-:W-:Y:S01]  /*0520*/  @!P1 IMAD.IADD R0, R0, 0x1, -R5 ;  /* 0x0000000100009824 */ /* 0x000fe200078e0a05 */
[----:B------:R0:W3:Y:S01]  /*0530*/  F2I.FTZ.U32.TRUNC.NTZ R3, R2 ;  /* 0x0000000200037305 */ /* 0x0000e2000021f000 */
[----:B------:R-:W-:Y:S01]  /*0540*/  @!P1 VIADD R11, R11, 0x1 ;  /* 0x000000010b0b9836 */ /* 0x000fe20000000000 */
[----:B------:R-:W-:Y:S02]  /*0550*/  ISETP.NE.AND P1, PT, R34, RZ, PT ;  /* 0x000000ff2200720c */ /* 0x000fe40003f25270 */
[----:B------:R-:W-:Y:S02]  /*0560*/  ISETP.GE.U32.AND P0, PT, R0, R5, PT ;  /* 0x000000050000720c */ /* 0x000fe40003f06070 */
[----:B------:R-:W-:Y:S02]  /*0570*/  LOP3.LUT R0, R37, R34, RZ, 0x3c, !PT ;  /* 0x0000002225007212 */ /* 0x000fe400078e3cff */
[----:B-1----:R-:W-:Y:S01]  /*0580*/  MUFU.RCP R6, R6 ;  /* 0x0000000600067308 */ /* 0x002fe20000001000 */
[----:B0-----:R-:W-:Y:S01]  /*0590*/  IMAD.MOV.U32 R2, RZ, RZ, RZ ;  /* 0x000000ffff027224 */ /* 0x001fe200078e00ff */
[----:B------:R-:W-:Y:S01]  /*05a0*/  ISETP.GE.AND P2, PT, R0, RZ, PT ;  /* 0x000000ff0000720c */ /* 0x000fe20003f46270 */
[----:B---3--:R-:W-:-:S06]  /*05b0*/  IMAD.MOV R0, RZ, RZ, -R3 ;  /* 0x000000ffff007224 */ /* 0x008fcc00078e0a03 */
[----:B------:R-:W-:Y:S01]  /*05c0*/  @P0 IADD3 R11, PT, PT, R11, 0x1, RZ ;  /* 0x000000010b0b0810 */ /* 0x000fe20007ffe0ff */
[----:B------:R-:W-:-:S05]  /*05d0*/  IMAD R5, R0, R9, RZ ;  /* 0x0000000900057224 */ /* 0x000fca00078e02ff */
[----:B------:R-:W-:Y:S01]  /*05e0*/  @!P2 IMAD.MOV R11, RZ, RZ, -R11 ;  /* 0x000000ffff0ba224 */ /* 0x000fe200078e0a0b */
[----:B------:R-:W-:Y:S01]  /*05f0*/  @!P1 LOP3.LUT R11, RZ, R34, RZ, 0x33, !PT ;  /* 0x00000022ff0b9212 */ /* 0x000fe200078e33ff */
[----:B------:R-:W-:Y:S02]  /*0600*/  IMAD.HI.U32 R2, R3, R5, R2 ;  /* 0x0000000503027227 */ /* 0x000fe400078e0002 */
[----:B------:R-:W0:Y:S01]  /*0610*/  I2F.RP R5, R4 ;  /* 0x0000000400057306 */ /* 0x000e220000209400 */
[----:B------:R-:W-:-:S05]  /*0620*/  IABS R0, R11 ;  /* 0x0000000b00007213 */ /* 0x000fca0000000000 */
[----:B------:R-:W-:-:S04]  /*0630*/  IMAD.MOV.U32 R3, RZ, RZ, R0 ;  /* 0x000000ffff037224 */ /* 0x000fc800078e0000 */
[----:B------:R-:W-:-:S04]  /*0640*/  IMAD.HI.U32 R0, R2, R3, RZ ;  /* 0x0000000302007227 */ /* 0x000fc800078e00ff */
[----:B------:R-:W-:Y:S01]  /*0650*/  IMAD.MOV R2, RZ, RZ, -R0 ;  /* 0x000000ffff027224 */ /* 0x000fe200078e0a00 */
[----:B0-----:R-:W0:Y:S03]  /*0660*/  MUFU.RCP R5, R5 ;  /* 0x0000000500057308 */ /* 0x001e260000001000 */
[----:B------:R-:W-:-:S05]  /*0670*/  IMAD R2, R9, R2, R3 ;  /* 0x0000000209027224 */ /* 0x000fca00078e0203 */
[----:B------:R-:W-:Y:S01]  /*0680*/  ISETP.GT.U32.AND P1, PT, R9, R2, PT ;  /* 0x000000020900720c */ /* 0x000fe20003f24070 */
[----:B0-----:R-:W-:Y:S02]  /*0690*/  VIADD R3, R5, 0xffffffe ;  /* 0x0ffffffe05037836 */ /* 0x001fe40000000000 */
[----:B------:R-:W-:-:S10]  /*06a0*/  VIADD R5, R6, 0xffffffe ;  /* 0x0ffffffe06057836 */ /* 0x000fd40000000000 */
[----:B------:R-:W-:Y:S01]  /*06b0*/  @!P1 IMAD.IADD R2, R2, 0x1, -R9 ;  /* 0x0000000102029824 */ /* 0x000fe200078e0a09 */
[----:B------:R-:W0:Y:S01]  /*06c0*/  F2I.FTZ.U32.TRUNC.NTZ R3, R3 ;  /* 0x0000000300037305 */ /* 0x000e22000021f000 */
[----:B------:R-:W-:Y:S01]  /*06d0*/  @!P1 VIADD R0, R0, 0x1 ;  /* 0x0000000100009836 */ /* 0x000fe20000000000 */
[----:B------:R-:W-:Y:S02]  /*06e0*/  ISETP.NE.AND P1, PT, R30, RZ, PT ;  /* 0x000000ff1e00720c */ /* 0x000fe40003f25270 */
[----:B------:R-:W-:Y:S02]  /*06f0*/  ISETP.GE.U32.AND P0, PT, R2, R9, PT ;  /* 0x000000090200720c */ /* 0x000fe40003f06070 */
[----:B------:R-:W-:Y:S01]  /*0700*/  LOP3.LUT R2, R11, R30, RZ, 0x3c, !PT ;  /* 0x0000001e0b027212 */ /* 0x000fe200078e3cff */
[----:B------:R-:W1:Y:S03]  /*0710*/  LDC R9, c[0x0][0x414] ;  /* 0x00010500ff097b82 */ /* 0x000e660000000800 */
[----:B------:R-:W-:Y:S01]  /*0720*/  ISETP.GE.AND P2, PT, R2, RZ, PT ;  /* 0x000000ff0200720c */ /* 0x000fe20003f46270 */
[----:B------:R-:W-:-:S02]  /*0730*/  IMAD.MOV.U32 R2, RZ, RZ, RZ ;  /* 0x000000ffff027224 */ /* 0x000fc400078e00ff */
[----:B0-----:R-:W-:-:S04]  /*0740*/  IMAD.MOV R13, RZ, RZ, -R3 ;  /* 0x000000ffff0d7224 */ /* 0x001fc800078e0a03 */
[----:B------:R-:W-:Y:S01]  /*0750*/  @P0 IADD3 R0, PT, PT, R0, 0x1, RZ ;  /* 0x0000000100000810 */ /* 0x000fe20007ffe0ff */
[----:B------:R-:W-:-:S05]  /*0760*/  IMAD R13, R13, R4, RZ ;  /* 0x000000040d0d7224 */ /* 0x000fca00078e02ff */
[----:B------:R-:W-:Y:S01]  /*0770*/  @!P2 IMAD.MOV R0, RZ, RZ, -R0 ;  /* 0x000000ffff00a224 */ /* 0x000fe200078e0a00 */
[----:B------:R-:W-:Y:S01]  /*0780*/  @!P1 LOP3.LUT R0, RZ, R30, RZ, 0x33, !PT ;  /* 0x0000001eff009212 */ /* 0x000fe200078e33ff */
[----:B------:R-:W-:Y:S02]  /*0790*/  IMAD.HI.U32 R2, R3, R13, R2 ;  /* 0x0000000d03027227 */ /* 0x000fe400078e0002 */
[----:B------:R0:W3:Y:S01]  /*07a0*/  F2I.FTZ.U32.TRUNC.NTZ R3, R5 ;  /* 0x0000000500037305 */ /* 0x0000e2000021f000 */
[----:B------:R-:W-:Y:S02]  /*07b0*/  IABS R6, R0 ;  /* 0x0000000000067213 */ /* 0x000fe40000000000 */
[----:B-1----:R-:W-:-:S03]  /*07c0*/  IABS R10, R9 ;  /* 0x00000009000a7213 */ /* 0x002fc60000000000 */
[----:B------:R-:W-:Y:S02]  /*07d0*/  IMAD.MOV.U32 R13, RZ, RZ, R6 ;  /* 0x000000ffff0d7224 */ /* 0x000fe400078e0006 */
[----:B------:R-:W-:Y:S02]  /*07e0*/  IMAD.MOV.U32 R6, RZ, RZ, R10 ;  /* 0x000000ffff067224 */ /* 0x000fe400078e000a */
[----:B------:R-:W-:Y:S02]  /*07f0*/  IMAD.HI.U32 R10, R2, R13, RZ ;  /* 0x0000000d020a7227 */ /* 0x000fe400078e00ff */
[----:B------:R-:W1:Y:S02]  /*0800*/  I2F.RP R14, R6 ;  /* 0x00000006000e7306 */ /* 0x000e640000209400 */
[----:B------:R-:W-:Y:S02]  /*0810*/  IMAD.MOV R15, RZ, RZ, -R10 ;  /* 0x000000ffff0f7224 */ /* 0x000fe400078e0a0a */
[----:B------:R-:W-:-:S02]  /*0820*/  IMAD.MOV R2, RZ, RZ, -R11 ;  /* 0x000000ffff027224 */ /* 0x000fc400078e0a0b */
[----:B0-----:R-:W-:Y:S02]  /*0830*/  IMAD R5, R4, R15, R13 ;  /* 0x0000000f04057224 */ /* 0x001fe400078e020d */
[----:B------:R-:W-:Y:S01]  /*0840*/  IMAD R34, R34, R2, R37 ;  /* 0x0000000222227224 */ /* 0x000fe200078e0225 */
[----:B---3--:R-:W-:Y:S02]  /*0850*/  IADD3 R2, PT, PT, RZ, -R3, RZ ;  /* 0x80000003ff027210 */ /* 0x008fe40007ffe0ff */
[----:B------:R-:W-:Y:S01]  /*0860*/  ISETP.GT.U32.AND P4, PT, R4, R5, PT ;  /* 0x000000050400720c */ /* 0x000fe20003f84070 */
[----:B------:R-:W-:Y:S01]  /*0870*/  VIADD R32, R34, UR5 ;  /* 0x0000000522207c36 */ /* 0x000fe20008000000 */
[----:B------:R-:W0:Y:S01]  /*0880*/  LDCU UR5, c[0x0][0x42c] ;  /* 0x00008580ff0577ac */ /* 0x000e220008000800 */
[----:B------:R-:W-:Y:S01]  /*0890*/  IMAD R15, R2, R7, RZ ;  /* 0x00000007020f7224 */ /* 0x000fe200078e02ff */
[----:B-1----:R-:W1:Y:S01]  /*08a0*/  MUFU.RCP R14, R14 ;  /* 0x0000000e000e7308 */ /* 0x002e620000001000 */
[----:B------:R-:W-:Y:S01]  /*08b0*/  IMAD.MOV.U32 R2, RZ, RZ, RZ ;  /* 0x000000ffff027224 */ /* 0x000fe200078e00ff */
[C---:B------:R-:W-:Y:S01]  /*08c0*/  LOP3.LUT R13, R32.reuse, R12, RZ, 0x3c, !PT ;  /* 0x0000000c200d7212 */ /* 0x040fe200078e3cff */
[----:B--2---:R-:W-:Y:S01]  /*08d0*/  VIADD R33, R32, -UR8 ;  /* 0x8000000820217c36 */ /* 0x004fe20008000000 */
[----:B------:R-:W-:Y:S01]  /*08e0*/  IABS R16, R32 ;  /* 0x0000002000107213 */ /* 0x000fe20000000000 */
[----:B------:R-:W-:Y:S01]  /*08f0*/  IMAD.HI.U32 R15, R3, R15, R2 ;  /* 0x0000000f030f7227 */ /* 0x000fe200078e0002 */
[----:B------:R-:W-:-:S02]  /*0900*/  ISETP.GE.AND P2, PT, R13, RZ, PT ;  /* 0x000000ff0d00720c */ /* 0x000fc40003f46270 */
[----:B------:R-:W-:Y:S01]  /*0910*/  LOP3.LUT R2, R33, R12, RZ, 0x3c, !PT ;  /* 0x0000000c21027212 */ /* 0x000fe200078e3cff */
[----:B------:R-:W-:Y:S01]  /*0920*/  @!P4 IMAD.IADD R5, R5, 0x1, -R4 ;  /* 0x000000010505c824 */ /* 0x000fe200078e0a04 */
[----:B------:R-:W-:Y:S01]  /*0930*/  @!P4 IADD3 R10, PT, PT, R10, 0x1, RZ ;  /* 0x000000010a0ac810 */ /* 0x000fe20007ffe0ff */
[----:B------:R-:W-:Y:S01]  /*0940*/  IMAD.HI.U32 R13, R15, R16, RZ ;  /* 0x000000100f0d7227 */ /* 0x000fe200078e00ff */
[----:B------:R-:W-:Y:S02]  /*0950*/  ISETP.GE.AND P1, PT, R2, RZ, PT ;  /* 0x000000ff0200720c */ /* 0x000fe40003f26270 */
[----:B------:R-:W-:Y:S01]  /*0960*/  ISETP.GE.U32.AND P3, PT, R5, R4, PT ;  /* 0x000000040500720c */ /* 0x000fe20003f66070 */
[----:B------:R-:W-:Y:S01]  /*0970*/  IMAD R3, RZ, RZ, -UR8 ;  /* 0x80000008ff037e24 */ /* 0x000fe2000f8e02ff */
[----:B------:R-:W-:Y:S01]  /*0980*/  LOP3.LUT R2, R0, R17, RZ, 0x3c, !PT ;  /* 0x0000001100027212 */ /* 0x000fe200078e3cff */
[----:B------:R-:W2:Y:S01]  /*0990*/  F2I.FTZ.U32.TRUNC.NTZ R5, R20 ;  /* 0x0000001400057305 */ /* 0x000ea2000021f000 */
[----:B------:R-:W-:Y:S01]  /*09a0*/  IMAD.MOV R4, RZ, RZ, -R13 ;  /* 0x000000ffff047224 */ /* 0x000fe200078e0a0d */
[----:B------:R-:W-:Y:S01]  /*09b0*/  ISETP.NE.AND P4, PT, R17, RZ, PT ;  /* 0x000000ff1100720c */ /* 0x000fe20003f85270 */
[----:B------:R-:W-:Y:S01]  /*09c0*/  IMAD R21, R3, 0x2, R32 ;  /* 0x0000000203157824 */ /* 0x000fe200078e0220 */
[----:B------:R-:W-:Y:S01]  /*09d0*/  ISETP.GE.AND P5, PT, R2, RZ, PT ;  /* 0x000000ff0200720c */ /* 0x000fe20003fa6270 */
[----:B------:R-:W-:Y:S01]  /*09e0*/  IMAD R16, R7, R4, R16 ;  /* 0x0000000407107224 */ /* 0x000fe200078e0210 */
[----:B------:R-:W-:Y:S01]  /*09f0*/  IABS R18, R33 ;  /* 0x0000002100127213 */ /* 0x000fe20000000000 */
[----:B-1----:R-:W-:Y:S01]  /*0a00*/  VIADD R2, R14, 0xffffffe ;  /* 0x0ffffffe0e027836 */ /* 0x002fe20000000000 */
[----:B------:R-:W-:-:S02]  /*0a10*/  IABS R22, R21 ;  /* 0x0000001500167213 */ /* 0x000fc40000000000 */
[----:B------:R-:W-:Y:S01]  /*0a20*/  @P3 VIADD R10, R10, 0x1 ;  /* 0x000000010a0a3836 */ /* 0x000fe20000000000 */
[----:B------:R-:W-:Y:S01]  /*0a30*/  LOP3.LUT R3, R21, R12, RZ, 0x3c, !PT ;  /* 0x0000000c15037212 */ /* 0x000fe200078e3cff */
[----:B------:R-:W-:-:S03]  /*0a40*/  IMAD.HI.U32 R14, R15, R18, RZ ;  /* 0x000000120f0e7227 */ /* 0x000fc600078e00ff */
[----:B------:R-:W-:Y:S01]  /*0a50*/  ISETP.GE.AND P0, PT, R3, RZ, PT ;  /* 0x000000ff0300720c */ /* 0x000fe20003f06270 */
[----:B--2---:R-:W-:Y:S01]  /*0a60*/  IMAD.MOV R20, RZ, RZ, -R5 ;  /* 0x000000ffff147224 */ /* 0x004fe200078e0a05 */
[----:B------:R1:W2:Y:S01]  /*0a70*/  F2I.FTZ.U32.TRUNC.NTZ R3, R2 ;  /* 0x0000000200037305 */ /* 0x0002a2000021f000 */
[----:B------:R-:W-:Y:S01]  /*0a80*/  @!P5 IMAD.MOV R10, RZ, RZ, -R10 ;  /* 0x000000ffff0ad224 */ /* 0x000fe200078e0a0a */
[C---:B------:R-:W-:Y:S01]  /*0a90*/  ISETP.GT.U32.AND P5, PT, R7.reuse, R16, PT ;  /* 0x000000100700720c */ /* 0x040fe20003fa4070 */
[----:B------:R-:W-:Y:S01]  /*0aa0*/  IMAD.MOV R4, RZ, RZ, -R14 ;  /* 0x000000ffff047224 */ /* 0x000fe200078e0a0e */
[----:B------:R-:W-:Y:S01]  /*0ab0*/  @!P4 LOP3.LUT R10, RZ, R17, RZ, 0x33, !PT ;  /* 0x00000011ff0ac212 */ /* 0x000fe200078e33ff */
[----:B------:R-:W-:Y:S02]  /*0ac0*/  IMAD.MOV.U32 R21, RZ, RZ, R20 ;  /* 0x000000ffff157224 */ /* 0x000fe400078e0014 */
[----:B------:R-:W-:Y:S02]  /*0ad0*/  IMAD.MOV.U32 R20, RZ, RZ, R22 ;  /* 0x000000ffff147224 */ /* 0x000fe400078e0016 */
[----:B------:R-:W-:Y:S01]  /*0ae0*/  IMAD R18, R7, R4, R18 ;  /* 0x0000000407127224 */ /* 0x000fe200078e0212 */
[----:B-1----:R-:W-:Y:S01]  /*0af0*/  IABS R2, R10 ;  /* 0x0000000a00027213 */ /* 0x002fe20000000000 */
[----:B------:R-:W-:-:S02]  /*0b00*/  IMAD.MOV.U32 R4, RZ, RZ, RZ ;  /* 0x000000ffff047224 */ /* 0x000fc400078e00ff */
[----:B------:R-:W-:Y:S01]  /*0b10*/  IMAD R21, R21, R8, RZ ;  /* 0x0000000815157224 */ /* 0x000fe200078e02ff */
[----:B------:R-:W-:Y:S01]  /*0b20*/  ISETP.GT.U32.AND P4, PT, R7, R18, PT ;  /* 0x000000120700720c */ /* 0x000fe20003f84070 */
[----:B------:R-:W-:-:S04]  /*0b30*/  IMAD.HI.U32 R15, R15, R20, RZ ;  /* 0x000000140f0f7227 */ /* 0x000fc800078e00ff */
[----:B------:R-:W-:Y:S01]  /*0b40*/  IMAD.HI.U32 R22, R5, R21, R4 ;  /* 0x0000001505167227 */ /* 0x000fe200078e0004 */
[----:B------:R-:W-:-:S03]  /*0b50*/  IADD3 R4, PT, PT, -R15, RZ, RZ ;  /* 0x000000ff0f047210 */ /* 0x000fc60007ffe1ff */
[----:B------:R-:W-:Y:S02]  /*0b60*/  @!P5 IMAD.IADD R16, R16, 0x1, -R7 ;  /* 0x000000011010d824 */ /* 0x000fe400078e0a07 */
[----:B------:R-:W-:Y:S02]  /*0b70*/  IMAD.MOV.U32 R5, RZ, RZ, R2 ;  /* 0x000000ffff057224 */ /* 0x000fe400078e0002 */
[----:B------:R-:W-:Y:S01]  /*0b80*/  IMAD.MOV R2, RZ, RZ, -R0 ;  /* 0x000000ffff027224 */ /* 0x000fe200078e0a00 */
[----:B------:R-:W-:Y:S01]  /*0b90*/  ISETP.GE.U32.AND P6, PT, R16, R7, PT ;  /* 0x000000071000720c */ /* 0x000fe20003fc6070 */
[----:B------:R-:W-:Y:S02]  /*0ba0*/  IMAD R4, R7, R4, R20 ;  /* 0x0000000407047224 */ /* 0x000fe400078e0214 */
[----:B------:R-:W-:-:S03]  /*0bb0*/  IMAD.HI.U32 R20, R22, R5, RZ ;  /* 0x0000000516147227 */ /* 0x000fc600078e00ff */
[----:B------:R-:W-:Y:S01]  /*0bc0*/  ISETP.GT.U32.AND P3, PT, R7, R4, PT ;  /* 0x000000040700720c */ /* 0x000fe20003f64070 */
[----:B------:R-:W-:Y:S02]  /*0bd0*/  IMAD R30, R30, R2, R11 ;  /* 0x000000021e1e7224 */ /* 0x000fe400078e020b */
[----:B------:R-:W-:Y:S02]  /*0be0*/  IMAD.MOV R2, RZ, RZ, -R20 ;  /* 0x000000ffff027224 */ /* 0x000fe400078e0a14 */
[----:B------:R-:W-:Y:S01]  /*0bf0*/  @!P5 VIADD R13, R13, 0x1 ;  /* 0x000000010d0dd836 */ /* 0x000fe20000000000 */
[----:B------:R-:W-:Y:S01]  /*0c00*/  IADD3 R24, PT, PT, R30, UR4, RZ ;  /* 0x000000041e187c10 */ /* 0x000fe2000fffe0ff */
[----:B------:R-:W-:Y:S01]  /*0c10*/  IMAD R5, R8, R2, R5 ;  /* 0x0000000208057224 */ /* 0x000fe200078e0205 */
[----:B------:R-:W1:Y:S01]  /*0c20*/  LDCU UR4, c[0x0][0x3fc] ;  /* 0x00007f80ff0477ac */ /* 0x000e620008000800 */
[----:B------:R-:W-:Y:S02]  /*0c30*/  @!P4 IMAD.IADD R18, R18, 0x1, -R7 ;  /* 0x000000011212c824 */ /* 0x000fe400078e0a07 */
[----:B------:R-:W-:Y:S01]  /*0c40*/  @P6 VIADD R13, R13, 0x1 ;  /* 0x000000010d0d6836 */ /* 0x000fe20000000000 */
[----:B------:R-:W-:Y:S01]  /*0c50*/  ISETP.GT.U32.AND P6, PT, R8, R5, PT ;  /* 0x000000050800720c */ /* 0x000fe20003fc4070 */
[----:B--2---:R-:W-:Y:S01]  /*0c60*/  IMAD.MOV R21, RZ, RZ, -R3 ;  /* 0x000000ffff157224 */ /* 0x004fe200078e0a03 */
[----:B------:R-:W-:Y:S01]  /*0c70*/  ISETP.GE.U32.AND P5, PT, R18, R7, PT ;  /* 0x000000071200720c */ /* 0x000fe20003fa6070 */
[----:B------:R-:W-:Y:S01]  /*0c80*/  IMAD.MOV.U32 R2, RZ, RZ, RZ ;  /* 0x000000ffff027224 */ /* 0x000fe200078e00ff */
[----:B------:R-:W-:Y:S01]  /*0c90*/  LOP3.LUT R18, R10, R19, RZ, 0x3c, !PT ;  /* 0x000000130a127212 */ /* 0x000fe200078e3cff */
[----:B------:R-:W-:-:S02]  /*0ca0*/  IMAD R11, R21, R6, RZ ;  /* 0x00000006150b7224 */ /* 0x000fc400078e02ff */
[----:B0-----:R-:W-:Y:S02]  /*0cb0*/  VIADD R31, R24, -UR5 ;  /* 0x80000005181f7c36 */ /* 0x001fe40008000000 */
[----:B------:R-:W-:Y:S01]  /*0cc0*/  IMAD.HI.U32 R2, R3, R11, R2 ;  /* 0x0000000b03027227 */ /* 0x000fe200078e0002 */
[----:B------:R-:W-:-:S03]  /*0cd0*/  IABS R11, R24 ;  /* 0x00000018000b7213 */ /* 0x000fc60000000000 */
[----:B------:R-:W-:Y:S02]  /*0ce0*/  IMAD R3, RZ, RZ, -UR5 ;  /* 0x80000005ff037e24 */ /* 0x000fe4000f8e02ff */
[----:B------:R-:W-:Y:S02]  /*0cf0*/  @!P4 VIADD R14, R14, 0x1 ;  /* 0x000000010e0ec836 */ /* 0x000fe40000000000 */
[----:B------:R-:W-:Y:S02]  /*0d00*/  @!P6 IMAD.IADD R5, R5, 0x1, -R8 ;  /* 0x000000010505e824 */ /* 0x000fe400078e0a08 */
[----:B------:R-:W-:Y:S01]  /*0d10*/  IMAD R22, R3, 0x2, R24 ;  /* 0x0000000203167824 */ /* 0x000fe200078e0218 */
[----:B------:R-:W-:Y:S01]  /*0d20*/  IABS R3, R31 ;  /* 0x0000001f00037213 */ /* 0x000fe20000000000 */
[----:B------:R-:W-:Y:S01]  /*0d30*/  @!P3 IMAD.IADD R4, R4, 0x1, -R7 ;  /* 0x000000010404b824 */ /* 0x000fe200078e0a07 */
[----:B------:R-:W-:Y:S01]  /*0d40*/  @P5 IADD3 R14, PT, PT, R14, 0x1, RZ ;  /* 0x000000010e0e5810 */ /* 0x000fe20007ffe0ff */
[----:B------:R-:W-:Y:S01]  /*0d50*/  @!P3 VIADD R15, R15, 0x1 ;  /* 0x000000010f0fb836 */ /* 0x000fe20000000000 */
[----:B------:R-:W-:Y:S01]  /*0d60*/  ISETP.GE.U32.AND P5, PT, R5, R8, PT ;  /* 0x000000080500720c */ /* 0x000fe20003fa6070 */
[----:B------:R-:W-:Y:S01]  /*0d70*/  @!P6 VIADD R20, R20, 0x1 ;  /* 0x000000011414e836 */ /* 0x000fe20000000000 */
[----:B------:R-:W-:Y:S01]  /*0d80*/  ISETP.GE.U32.AND P4, PT, R4, R7, PT ;  /* 0x000000070400720c */ /* 0x000fe20003f86070 */
[----:B------:R-:W-:Y:S01]  /*0d90*/  IMAD.MOV.U32 R7, RZ, RZ, R3 ;  /* 0x000000ffff077224 */ /* 0x000fe200078e0003 */
[----:B------:R-:W-:Y:S01]  /*0da0*/  IABS R21, R22 ;  /* 0x0000001600157213 */ /* 0x000fe20000000000 */
[----:B------:R-:W-:Y:S01]  /*0db0*/  IMAD.HI.U32 R4, R2, R11, RZ ;  /* 0x0000000b02047227 */ /* 0x000fe200078e00ff */
[----:B------:R-:W-:-:S02]  /*0dc0*/  ISETP.GE.AND P3, PT, R18, RZ, PT ;  /* 0x000000ff1200720c */ /* 0x000fc40003f66270 */
[----:B------:R-:W-:Y:S01]  /*0dd0*/  ISETP.NE.AND P6, PT, R19, RZ, PT ;  /* 0x000000ff1300720c */ /* 0x000fe20003fc5270 */
[----:B------:R-:W-:-:S04]  /*0de0*/  IMAD.HI.U32 R3, R2, R7, RZ ;  /* 0x0000000702037227 */ /* 0x000fc800078e00ff */
[----:B------:R-:W-:-:S04]  /*0df0*/  IMAD.HI.U32 R2, R2, R21, RZ ;  /* 0x0000001502027227 */ /* 0x000fc800078e00ff */
[----:B------:R-:W-:Y:S02]  /*0e00*/  IMAD.MOV R8, RZ, RZ, -R3 ;  /* 0x000000ffff087224 */ /* 0x000fe400078e0a03 */
[----:B------:R-:W-:Y:S02]  /*0e10*/  IMAD.MOV R5, RZ, RZ, -R4 ;  /* 0x000000ffff057224 */ /* 0x000fe400078e0a04 */
[----:B------:R-:W-:Y:S02]  /*0e20*/  @P5 VIADD R20, R20, 0x1 ;  /* 0x0000000114145836 */ /* 0x000fe40000000000 */
[----:B------:R-:W-:Y:S02]  /*0e30*/  IMAD.MOV R16, RZ, RZ, -R2 ;  /* 0x000000ffff107224 */ /* 0x000fe400078e0a02 */
[----:B------:R-:W-:Y:S01]  /*0e40*/  IMAD R7, R6, R8, R7 ;  /* 0x0000000806077224 */ /* 0x000fe200078e0207 */
[----:B------:R-:W-:Y:S01]  /*0e50*/  @!P3 IADD3 R20, PT, PT, -R20, RZ, RZ ;  /* 0x000000ff1414b210 */ /* 0x000fe20007ffe1ff */
[C---:B------:R-:W-:Y:S01]  /*0e60*/  IMAD R5, R6.reuse, R5, R11 ;  /* 0x0000000506057224 */ /* 0x040fe200078e020b */
[----:B------:R-:W-:Y:S01]  /*0e70*/  LOP3.LUT R8, RZ, R12, RZ, 0x33, !PT ;  /* 0x0000000cff087212 */ /* 0x000fe200078e33ff */
[C---:B------:R-:W-:Y:S01]  /*0e80*/  IMAD R11, R6.reuse, R16, R21 ;  /* 0x00000010060b7224 */ /* 0x040fe200078e0215 */
[C---:B------:R-:W-:Y:S01]  /*0e90*/  ISETP.GT.U32.AND P3, PT, R6.reuse, R7, PT ;  /* 0x000000070600720c */ /* 0x040fe20003f64070 */
[----:B------:R-:W-:Y:S01]  /*0ea0*/  @!P2 IMAD.MOV R13, RZ, RZ, -R13 ;  /* 0x000000ffff0da224 */ /* 0x000fe200078e0a0d */
[C---:B------:R-:W-:Y:S01]  /*0eb0*/  ISETP.GT.U32.AND P5, PT, R6.reuse, R5, PT ;  /* 0x000000050600720c */ /* 0x040fe20003fa4070 */
[----:B------:R-:W-:Y:S01]  /*0ec0*/  @P4 VIADD R15, R15, 0x1 ;  /* 0x000000010f0f4836 */ /* 0x000fe20000000000 */
[----:B------:R-:W-:Y:S01]  /*0ed0*/  ISETP.GT.U32.AND P2, PT, R6, R11, PT ;  /* 0x0000000b0600720c */ /* 0x000fe20003f44070 */
[----:B------:R-:W-:Y:S01]  /*0ee0*/  @!P1 IMAD.MOV R14, RZ, RZ, -R14 ;  /* 0x000000ffff0e9224 */ /* 0x000fe200078e0a0e */
[----:B------:R-:W-:Y:S01]  /*0ef0*/  ISETP.NE.AND P4, PT, R12, RZ, PT ;  /* 0x000000ff0c00720c */ /* 0x000fe20003f85270 */
[----:B------:R-:W-:Y:S01]  /*0f00*/  @!P0 IMAD.MOV R15, RZ, RZ, -R15 ;  /* 0x000000ffff0f8224 */ /* 0x000fe200078e0a0f */
[----:B------:R-:W-:-:S02]  /*0f10*/  @!P6 LOP3.LUT R20, RZ, R19, RZ, 0x33, !PT ;  /* 0x00000013ff14e212 */ /* 0x000fc400078e33ff */
[C---:B------:R-:W-:Y:S02]  /*0f20*/  SEL R25, R8.reuse, R13, !P4 ;  /* 0x0000000d08197207 */ /* 0x040fe40006000000 */
[C---:B------:R-:W-:Y:S01]  /*0f30*/  SEL R23, R8.reuse, R14, !P4 ;  /* 0x0000000e08177207 */ /* 0x040fe20006000000 */
[--C-:B------:R-:W-:Y:S01]  /*0f40*/  @!P3 IMAD.IADD R7, R7, 0x1, -R6.reuse ;  /* 0x000000010707b824 */ /* 0x100fe200078e0a06 */
[----:B------:R-:W-:Y:S01]  /*0f50*/  SEL R21, R8, R15, !P4 ;  /* 0x0000000f08157207 */ /* 0x000fe20006000000 */
[--C-:B------:R-:W-:Y:S01]  /*0f60*/  @!P5 IMAD.IADD R5, R5, 0x1, -R6.reuse ;  /* 0x000000010505d824 */ /* 0x100fe200078e0a06 */
[-C--:B------:R-:W-:Y:S01]  /*0f70*/  LOP3.LUT R8, R24, R9.reuse, RZ, 0x3c, !PT ;  /* 0x0000000918087212 */ /* 0x080fe200078e3cff */
[----:B------:R-:W-:Y:S01]  /*0f80*/  @!P2 IMAD.IADD R11, R11, 0x1, -R6 ;  /* 0x000000010b0ba824 */ /* 0x000fe200078e0a06 */
[-C--:B------:R-:W-:Y:S01]  /*0f90*/  ISETP.GE.U32.AND P0, PT, R7, R6.reuse, PT ;  /* 0x000000060700720c */ /* 0x080fe20003f06070 */
[----:B------:R-:W-:Y:S01]  /*0fa0*/  @!P5 VIADD R4, R4, 0x1 ;  /* 0x000000010404d836 */ /* 0x000fe20000000000 */
[-C--:B------:R-:W-:Y:S01]  /*0fb0*/  ISETP.GE.U32.AND P6, PT, R5, R6.reuse, PT ;  /* 0x000000060500720c */ /* 0x080fe20003fc6070 */
[----:B------:R-:W-:Y:S01]  /*0fc0*/  @!P2 VIADD R2, R2, 0x1 ;  /* 0x000000010202a836 */ /* 0x000fe20000000000 */
[----:B------:R-:W-:Y:S01]  /*0fd0*/  ISETP.GE.U32.AND P4, PT, R11, R6, PT ;  /* 0x000000060b00720c */ /* 0x000fe20003f86070 */
[----:B------:R-:W-:Y:S01]  /*0fe0*/  IMAD.MOV R16, RZ, RZ, -R20 ;  /* 0x000000ffff107224 */ /* 0x000fe200078e0a14 */
[-C--:B------:R-:W-:Y:S01]  /*0ff0*/  LOP3.LUT R6, R31, R9.reuse, RZ, 0x3c, !PT ;  /* 0x000000091f067212 */ /* 0x080fe200078e3cff */
[----:B------:R-:W-:Y:S01]  /*1000*/  IMAD R13, R25, R12, RZ ;  /* 0x0000000c190d7224 */ /* 0x000fe200078e02ff */
[----:B------:R-:W-:Y:S01]  /*1010*/  LOP3.LUT R7, R22, R9, RZ, 0x3c, !PT ;  /* 0x0000000916077212 */ /* 0x000fe200078e3cff */
[--C-:B------:R-:W-:Y:S01]  /*1020*/  IMAD R19, R19, R16, R10.reuse ;  /* 0x0000001013137224 */ /* 0x100fe200078e020a */
[----:B------:R-:W-:Y:S01]  /*1030*/  ISETP.GE.AND P1, PT, R8, RZ, PT ;  /* 0x000000ff0800720c */ /* 0x000fe20003f26270 */
[----:B------:R-:W-:Y:S01]  /*1040*/  IMAD.MOV R10, RZ, RZ, -R10 ;  /* 0x000000ffff0a7224 */ /* 0x000fe200078e0a0a */
[----:B------:R-:W-:Y:S01]  /*1050*/  @!P3 IADD3 R3, PT, PT, R3, 0x1, RZ ;  /* 0x000000010303b810 */ /* 0x000fe20007ffe0ff */
[----:B------:R-:W-:Y:S01]  /*1060*/  IMAD R18, R38, R19, RZ ;  /* 0x0000001326127224 */ /* 0x000fe200078e02ff */
[----:B------:R-:W-:Y:S01]  /*1070*/  ISETP.GE.AND P5, PT, R6, RZ, PT ;  /* 0x000000ff0600720c */ /* 0x000fe20003fa6270 */
[----:B------:R-:W-:Y:S01]  /*1080*/  @P6 VIADD R4, R4, 0x1 ;  /* 0x0000000104046836 */ /* 0x000fe20000000000 */
[----:B------:R-:W-:Y:S01]  /*1090*/  ISETP.GE.AND P3, PT, R7, RZ, PT ;  /* 0x000000ff0700720c */ /* 0x000fe20003f66270 */
[----:B------:R-:W-:Y:S01]  /*10a0*/  @P0 VIADD R3, R3, 0x1 ;  /* 0x0000000103030836 */ /* 0x000fe20000000000 */
[----:B------:R-:W-:Y:S01]  /*10b0*/  ISETP.NE.AND P2, PT, R9, RZ, PT ;  /* 0x000000ff0900720c */ /* 0x000fe20003f45270 */
[----:B------:R-:W-:-:S02]  /*10c0*/  @P4 VIADD R2, R2, 0x1 ;  /* 0x0000000102024836 */ /* 0x000fc40000000000 */
[----:B------:R-:W-:Y:S01]  /*10d0*/  IMAD.MOV.U32 R6, RZ, RZ, R3 ;  /* 0x000000ffff067224 */ /* 0x000fe200078e0003 */
[----:B------:R-:W-:Y:S01]  /*10e0*/  LOP3.LUT R3, RZ, R9, RZ, 0x33, !PT ;  /* 0x00000009ff037212 */ /* 0x000fe200078e33ff */
[----:B------:R-:W-:Y:S02]  /*10f0*/  @!P1 IMAD.MOV R4, RZ, RZ, -R4 ;  /* 0x000000ffff049224 */ /* 0x000fe400078e0a04 */
[----:B-1----:R-:W-:Y:S02]  /*1100*/  IMAD R5, R18, UR4, RZ ;  /* 0x0000000412057c24 */ /* 0x002fe4000f8e02ff */
[----:B------:R-:W-:Y:S01]  /*1110*/  @!P5 IADD3 R6, PT, PT, -R6, RZ, RZ ;  /* 0x000000ff0606d210 */ /* 0x000fe20007ffe1ff */
[----:B------:R-:W-:Y:S01]  /*1120*/  IMAD R17, R17, R10, R0 ;  /* 0x0000000a11117224 */ /* 0x000fe200078e0200 */
[C---:B------:R-:W-:Y:S01]  /*1130*/  SEL R16, R3.reuse, R4, !P2 ;  /* 0x0000000403107207 */ /* 0x040fe20005000000 */
[----:B------:R-:W-:Y:S01]  /*1140*/  @!P3 IMAD.MOV R2, RZ, RZ, -R2 ;  /* 0x000000ffff02b224 */ /* 0x000fe200078e0a02 */
[----:B------:R-:W-:Y:S01]  /*1150*/  SEL R15, R3, R6, !P2 ;  /* 0x00000006030f7207 */ /* 0x000fe20005000000 */
[----:B------:R-:W-:-:S03]  /*1160*/  IMAD.WIDE R44, R5, 0x2, R44 ;  /* 0x00000002052c7825 */ /* 0x000fc600078e022c */
[----:B------:R-:W-:Y:S01]  /*1170*/  SEL R14, R3, R2, !P2 ;  /* 0x00000002030e7207 */ /* 0x000fe20005000000 */
[-C--:B------:R-:W-:Y:S02]  /*1180*/  IMAD R11, R16, R9.reuse, RZ ;  /* 0x00000009100b7224 */ /* 0x080fe400078e02ff */
[-C--:B------:R-:W-:Y:S02]  /*1190*/  IMAD R10, R15, R9.reuse, RZ ;  /* 0x000000090f0a7224 */ /* 0x080fe400078e02ff */
[----:B------:R-:W-:Y:S02]  /*11a0*/  IMAD R12, R23, R12, RZ ;  /* 0x0000000c170c7224 */ /* 0x000fe400078e02ff */
[----:B------:R-:W-:-:S07]  /*11b0*/  IMAD R9, R14, R9, RZ ;  /* 0x000000090e097224 */ /* 0x000fce00078e02ff */
.L_x_227:
[----:B------:R-:W0:Y:S01]  /*11c0*/  LDC R0, c[0x0][0x410] ;  /* 0x00010400ff007b82 */ /* 0x000e220000000800 */
[----:B------:R-:W1:Y:S01]  /*11d0*/  LDCU UR4, c[0x0][0x3a0] ;  /* 0x00007400ff0477ac */ /* 0x000e620008000800 */
[C---:B------:R-:W-:Y:S01]  /*11e0*/  IMAD R5, R38.reuse, R19, RZ ;  /* 0x0000001326057224 */ /* 0x040fe200078e02ff */
[----:B------:R-:W2:Y:S03]  /*11f0*/  LDCU UR8, c[0x0][0x430] ;  /* 0x00008600ff0877ac */ /* 0x000ea60008000800 */
[----:B------:R-:W-:Y:S01]  /*1200*/  IMAD.IADD R5, R38, 0x1, R5 ;  /* 0x0000000126057824 */ /* 0x000fe200078e0205 */
[----:B------:R-:W3:Y:S01]  /*1210*/  LDCU UR13, c[0x0][0x39c] ;  /* 0x00007380ff0d77ac */ /* 0x000ee20008000800 */
[----:B------:R-:W4:Y:S01]  /*1220*/  LDCU UR14, c[0x0][0x418] ;  /* 0x00008300ff0e77ac */ /* 0x000f220008000800 */
[----:B------:R-:W5:Y:S01]  /*1230*/  LDCU UR5, c[0x0][0x394] ;  /* 0x00007280ff0577ac */ /* 0x000f620008000800 */
[----:B-1----:R-:W-:-:S02]  /*1240*/  IMAD R4, R18, UR4, RZ ;  /* 0x0000000412047c24 */ /* 0x002fc4000f8e02ff */
[----:B------:R-:W-:Y:S01]  /*1250*/  VIADD R18, R18, 0x1 ;  /* 0x0000000112127836 */ /* 0x000fe20000000000 */
[----:B------:R-:W1:Y:S01]  /*1260*/  LDCU UR4, c[0x0][0x41c] ;  /* 0x00008380ff0477ac */ /* 0x000e620008000800 */
[----:B0-----:R-:W-:-:S03]  /*1270*/  IABS R8, R0 ;  /* 0x0000000000087213 */ /* 0x001fc60000000000 */
[----:B------:R-:W-:Y:S01]  /*1280*/  ISETP.GE.AND P0, PT, R18, R5, PT ;  /* 0x000000051200720c */ /* 0x000fe20003f06270 */
[----:B--2---:R-:W-:Y:S01]  /*1290*/  IMAD R5, RZ, RZ, -UR8 ;  /* 0x80000008ff057e24 */ /* 0x004fe2000f8e02ff */
[----:B------:R-:W0:Y:S01]  /*12a0*/  I2F.RP R0, R8 ;  /* 0x0000000800007306 */ /* 0x000e220000209400 */
[----:B---3--:R-:W-:Y:S01]  /*12b0*/  IMAD R27, R20, UR13, RZ ;  /* 0x0000000d141b7c24 */ /* 0x008fe2000f8e02ff */
[----:B------:R-:W-:Y:S01]  /*12c0*/  P2R R41, PR, RZ, 0x1 ;  /* 0x00000001ff297803 */ /* 0x000fe20000000000 */
[----:B----4-:R-:W-:Y:S01]  /*12d0*/  IMAD R7, R21, UR14, RZ ;  /* 0x0000000e15077c24 */ /* 0x010fe2000f8e02ff */
[----:B------:R-:W-:Y:S02]  /*12e0*/  LEA R6, R5, R32, 0x1 ;  /* 0x0000002005067211 */ /* 0x000fe400078e08ff */
[----:B------:R-:W-:Y:S02]  /*12f0*/  SHF.R.S32.HI R29, RZ, 0x1f, R27 ;  /* 0x0000001fff1d7819 */ /* 0x000fe4000001141b */
[----:B-----5:R-:W-:-:S02]  /*1300*/  ISETP.GE.AND P1, PT, R16, UR5, PT ;  /* 0x0000000510007c0c */ /* 0x020fc4000bf26270 */
[----:B------:R-:W-:Y:S02]  /*1310*/  IADD3 R5, P0, PT, R27, R4, RZ ;  /* 0x000000041b057210 */ /* 0x000fe40007f1e0ff */
[----:B------:R-:W-:Y:S02]  /*1320*/  P2R R40, PR, RZ, 0x2 ;  /* 0x00000002ff287803 */ /* 0x000fe40000000000 */
[----:B------:R-:W-:Y:S01]  /*1330*/  ISETP.NE.AND P1, PT, R7, R6, PT ;  /* 0x000000060700720c */ /* 0x000fe20003f25270 */
[----:B0-----:R-:W0:Y:S01]  /*1340*/  MUFU.RCP R0, R0 ;  /* 0x0000000000007308 */ /* 0x001e220000001000 */
[----:B------:R-:W-:Y:S01]  /*1350*/  LEA.HI.X.SX32 R4, R4, R29, 0x1, P0 ;  /* 0x0000001d04047211 */ /* 0x000fe200000f0eff */
[----:B0-----:R-:W-:Y:S02]  /*1360*/  VIADD R2, R0, 0xffffffe ;  /* 0x0ffffffe00027836 */ /* 0x001fe40000000000 */
[----:B-1----:R-:W-:-:S04]  /*1370*/  VIADD R0, R17, UR4 ;  /* 0x0000000411007c36 */ /* 0x002fc80008000000 */
[----:B------:R0:W1:Y:S02]  /*1380*/  F2I.FTZ.U32.TRUNC.NTZ R3, R2 ;  /* 0x0000000200037305 */ /* 0x000064000021f000 */
[----:B0-----:R-:W-:Y:S02]  /*1390*/  IMAD.MOV.U32 R2, RZ, RZ, RZ ;  /* 0x000000ffff027224 */ /* 0x001fe400078e00ff */
[----:B-1----:R-:W-:-:S04]  /*13a0*/  IMAD.MOV R39, RZ, RZ, -R3 ;  /* 0x000000ffff277224 */ /* 0x002fc800078e0a03 */
[----:B------:R-:W-:Y:S01]  /*13b0*/  IMAD R27, R39, R8, RZ ;  /* 0x00000008271b7224 */ /* 0x000fe200078e02ff */
[----:B------:R-:W-:-:S03]  /*13c0*/  P2R R39, PR, RZ, 0x2 ;  /* 0x00000002ff277803 */ /* 0x000fc60000000000 */
[----:B------:R-:W-:-:S07]  /*13d0*/  IMAD.HI.U32 R3, R3, R27, R2 ;  /* 0x0000001b03037227 */ /* 0x000fce00078e0002 */
.L_x_226:
[----:B------:R-:W0:Y:S01]  /*13e0*/  LDC R43, c[0x0][0x410] ;  /* 0x00010400ff2b7b82 */ /* 0x000e220000000800 */
[----:B------:R-:W-:Y:S02]  /*13f0*/  IABS R26, R0 ;  /* 0x00000000001a7213 */ /* 0x000fe40000000000 */
[----:B------:R-:W-:Y:S02]  /*1400*/  ISETP.NE.AND P4, PT, R40, RZ, PT ;  /* 0x000000ff2800720c */ /* 0x000fe40003f85270 */
[----:B------:R-:W-:Y:S01]  /*1410*/  ISETP.GE.AND P5, PT, R15, UR11, PT ;  /* 0x0000000b0f007c0c */ /* 0x000fe2000bfa6270 */
[----:B------:R-:W-:-:S04]  /*1420*/  IMAD.HI.U32 R42, R3, R26, RZ ;  /* 0x0000001a032a7227 */ /* 0x000fc800078e00ff */
[----:B------:R-:W-:Y:S01]  /*1430*/  IMAD.MOV R27, RZ, RZ, -R42 ;  /* 0x000000ffff1b7224 */ /* 0x000fe200078e0a2a */
[----:B0-----:R-:W-:-:S05]  /*1440*/  IABS R28, R43 ;  /* 0x0000002b001c7213 */ /* 0x001fca0000000000 */
[----:B------:R-:W-:Y:S01]  /*1450*/  IMAD R27, R28, R27, R26 ;  /* 0x0000001b1c1b7224 */ /* 0x000fe200078e021a */
[----:B------:R-:W-:-:S04]  /*1460*/  LOP3.LUT R26, R0, R43, RZ, 0x3c, !PT ;  /* 0x0000002b001a7212 */ /* 0x000fc800078e3cff */
[----:B------:R-:W-:Y:S02]  /*1470*/  ISETP.GT.U32.AND P1, PT, R8, R27, PT ;  /* 0x0000001b0800720c */ /* 0x000fe40003f24070 */
[----:B------:R-:W-:-:S11]  /*1480*/  ISETP.GE.AND P2, PT, R26, RZ, PT ;  /* 0x000000ff1a00720c */ /* 0x000fd60003f46270 */
[----:B------:R-:W-:Y:S02]  /*1490*/  @!P1 IMAD.IADD R27, R27, 0x1, -R28 ;  /* 0x000000011b1b9824 */ /* 0x000fe400078e0a1c */
[----:B------:R-:W-:Y:S01]  /*14a0*/  @!P1 VIADD R42, R42, 0x1 ;  /* 0x000000012a2a9836 */ /* 0x000fe20000000000 */
[----:B------:R-:W-:Y:S02]  /*14b0*/  ISETP.NE.AND P1, PT, R43, RZ, PT ;  /* 0x000000ff2b00720c */ /* 0x000fe40003f25270 */
[----:B------:R-:W-:-:S13]  /*14c0*/  ISETP.GE.U32.AND P0, PT, R27, R8, PT ;  /* 0x000000081b00720c */ /* 0x000fda0003f06070 */
[----:B------:R-:W-:Y:S01]  /*14d0*/  @P0 VIADD R42, R42, 0x1 ;  /* 0x000000012a2a0836 */ /* 0x000fe20000000000 */
[----:B------:R-:W-:-:S03]  /*14e0*/  ISETP.GE.OR P0, PT, R25, UR9, P4 ;  /* 0x0000000919007c0c */ /* 0x000fc6000a706670 */
[----:B------:R-:W-:Y:S01]  /*14f0*/  @!P2 IMAD.MOV R42, RZ, RZ, -R42 ;  /* 0x000000ffff2aa224 */ /* 0x000fe200078e0a2a */
[----:B------:R-:W-:Y:S02]  /*1500*/  @!P1 LOP3.LUT R42, RZ, R43, RZ, 0x33, !PT ;  /* 0x0000002bff2a9212 */ /* 0x000fe400078e33ff */
[----:B------:R-:W-:Y:S02]  /*1510*/  ISETP.GE.AND P1, PT, R16, UR11, PT ;  /* 0x0000000b10007c0c */ /* 0x000fe4000bf26270 */
[C-C-:B------:R-:W-:Y:S01]  /*1520*/  LOP3.LUT R26, R42.reuse, R25, R16.reuse, 0xfe, !PT ;  /* 0x000000192a1a7212 */ /* 0x140fe200078efe10 */
[----:B------:R-:W-:-:S03]  /*1530*/  IMAD R48, R42, UR11, R16 ;  /* 0x0000000b2a307c24 */ /* 0x000fc6000f8e0210 */
[----:B------:R-:W-:Y:S02]  /*1540*/  ISETP.LT.OR P0, PT, R26, RZ, P0 ;  /* 0x000000ff1a00720c */ /* 0x000fe40000701670 */
[C---:B------:R-:W-:Y:S02]  /*1550*/  LOP3.LUT R26, R42.reuse, R23, R16, 0xfe, !PT ;  /* 0x000000172a1a7212 */ /* 0x040fe400078efe10 */
[----:B------:R-:W-:Y:S02]  /*1560*/  ISETP.GE.OR P3, PT, R42, UR10, P0 ;  /* 0x0000000a2a007c0c */ /* 0x000fe40008766670 */
[----:B------:R-:W-:-:S04]  /*1570*/  ISETP.GE.OR P0, PT, R23, UR9, P4 ;  /* 0x0000000917007c0c */ /* 0x000fc8000a706670 */
[----:B------:R-:W-:Y:S02]  /*1580*/  ISETP.LT.OR P0, PT, R26, RZ, P0 ;  /* 0x000000ff1a00720c */ /* 0x000fe40000701670 */
[C---:B------:R-:W-:Y:S02]  /*1590*/  LOP3.LUT R26, R42.reuse, R21, R16, 0xfe, !PT ;  /* 0x000000152a1a7212 */ /* 0x040fe400078efe10 */
[----:B------:R-:W-:Y:S02]  /*15a0*/  ISETP.GE.OR P2, PT, R42, UR10, P0 ;  /* 0x0000000a2a007c0c */ /* 0x000fe40008746670 */
[----:B------:R-:W-:Y:S01]  /*15b0*/  ISETP.GE.OR P0, PT, R21, UR9, P1 ;  /* 0x0000000915007c0c */ /* 0x000fe20008f06670 */
[----:B------:R-:W0:Y:S01]  /*15c0*/  @!P3 LDC.64 R28, c[0x0][0x380] ;  /* 0x0000e000ff1cbb82 */ /* 0x000e220000000a00 */
[----:B------:R-:W-:Y:S02]  /*15d0*/  @!P3 IMAD R47, R48, UR9, R25 ;  /* 0x00000009302fbc24 */ /* 0x000fe4000f8e0219 */
[----:B------:R-:W-:-:S04]  /*15e0*/  ISETP.LT.OR P0, PT, R26, RZ, P0 ;  /* 0x000000ff1a00720c */ /* 0x000fc80000701670 */
[----:B------:R-:W-:Y:S02]  /*15f0*/  ISETP.GE.OR P1, PT, R42, UR10, P0 ;  /* 0x0000000a2a007c0c */ /* 0x000fe40008726670 */
[C---:B------:R-:W-:Y:S01]  /*1600*/  @!P3 IADD3 R49, P0, PT, R47.reuse, R5, RZ ;  /* 0x000000052f31b210 */ /* 0x040fe20007f1e0ff */
[----:B------:R-:W1:Y:S03]  /*1610*/  @!P2 LDC.64 R26, c[0x0][0x380] ;  /* 0x0000e000ff1aab82 */ /* 0x000e660000000a00 */
[----:B------:R-:W-:Y:S02]  /*1620*/  @!P3 LEA.HI.X.SX32 R50, R47, R4, 0x1, P0 ;  /* 0x000000042f32b211 */ /* 0x000fe400000f0eff */
[----:B0-----:R-:W-:-:S04]  /*1630*/  @!P3 LEA R60, P0, R49, R28, 0x1 ;  /* 0x0000001c313cb211 */ /* 0x001fc800078008ff */
[----:B------:R-:W-:Y:S01]  /*1640*/  @!P3 LEA.HI.X R61, R49, R29, R50, 0x1, P0 ;  /* 0x0000001d313db211 */ /* 0x000fe200000f0c32 */
[C---:B------:R-:W-:Y:S01]  /*1650*/  @!P2 IMAD R49, R48.reuse, UR9, R23 ;  /* 0x000000093031ac24 */ /* 0x040fe2000f8e0217 */
[----:B------:R-:W0:Y:S01]  /*1660*/  @!P1 LDC.64 R28, c[0x0][0x380] ;  /* 0x0000e000ff1c9b82 */ /* 0x000e220000000a00 */
[----:B------:R-:W-:Y:S02]  /*1670*/  @!P1 IMAD R48, R48, UR9, R21 ;  /* 0x0000000930309c24 */ /* 0x000fe4000f8e0215 */
[----:B------:R-:W2:Y:S01]  /*1680*/  @!P3 LDG.E.U16 R60, desc[UR6][R60.64] ;  /* 0x000000063c3cb981 */ /* 0x000ea2000c1e1500 */
[----:B------:R-:W-:-:S04]  /*1690*/  @!P2 IADD3 R47, P0, PT, R49, R5, RZ ;  /* 0x00000005312fa210 */ /* 0x000fc80007f1e0ff */
[----:B------:R-:W-:Y:S02]  /*16a0*/  @!P2 LEA.HI.X.SX32 R50, R49, R4, 0x1, P0 ;  /* 0x000000043132a211 */ /* 0x000fe400000f0eff */
[----:B-1----:R-:W-:-:S04]  /*16b0*/  @!P2 LEA R58, P0, R47, R26, 0x1 ;  /* 0x0000001a2f3aa211 */ /* 0x002fc800078008ff */
[----:B------:R-:W-:Y:S02]  /*16c0*/  @!P2 LEA.HI.X R59, R47, R27, R50, 0x1, P0 ;  /* 0x0000001b2f3ba211 */ /* 0x000fe400000f0c32 */
[C---:B------:R-:W-:Y:S01]  /*16d0*/  @!P1 IADD3 R26, P0, PT, R48.reuse, R5, RZ ;  /* 0x00000005301a9210 */ /* 0x040fe20007f1e0ff */
[----:B------:R-:W3:Y:S03]  /*16e0*/  LDG.E.U16 R50, desc[UR6][R44.64+0x2] ;  /* 0x000002062c327981 */ /* 0x000ee6000c1e1500 */
[----:B------:R-:W-:Y:S02]  /*16f0*/  @!P1 LEA.HI.X.SX32 R48, R48, R4, 0x1, P0 ;  /* 0x0000000430309211 */ /* 0x000fe400000f0eff */
[----:B0-----:R-:W-:Y:S01]  /*1700*/  @!P1 LEA R56, P0, R26, R28, 0x1 ;  /* 0x0000001c1a389211 */ /* 0x001fe200078008ff */
[----:B------:R-:W-:-:S03]  /*1710*/  IMAD R28, R42, UR11, R15 ;  /* 0x0000000b2a1c7c24 */ /* 0x000fc6000f8e020f */
[----:B------:R-:W-:Y:S02]  /*1720*/  @!P1 LEA.HI.X R57, R26, R29, R48, 0x1, P0 ;  /* 0x0000001d1a399211 */ /* 0x000fe400000f0c30 */
[----:B------:R-:W-:Y:S02]  /*1730*/  LOP3.LUT R26, R42, R25, R15, 0xfe, !PT ;  /* 0x000000192a1a7212 */ /* 0x000fe400078efe0f */
[----:B------:R-:W-:-:S04]  /*1740*/  ISETP.GE.OR P0, PT, R25, UR9, P5 ;  /* 0x0000000919007c0c */ /* 0x000fc8000af06670 */
[----:B------:R-:W-:-:S04]  /*1750*/  ISETP.LT.OR P0, PT, R26, RZ, P0 ;  /* 0x000000ff1a00720c */ /* 0x000fc80000701670 */
[----:B------:R-:W-:-:S13]  /*1760*/  ISETP.GE.OR P0, PT, R42, UR10, P0 ;  /* 0x0000000a2a007c0c */ /* 0x000fda0008706670 */
[----:B------:R-:W0:Y:S01]  /*1770*/  @!P0 LDC.64 R26, c[0x0][0x380] ;  /* 0x0000e000ff1a8b82 */ /* 0x000e220000000a00 */
[----:B------:R-:W-:-:S05]  /*1780*/  @!P0 IMAD R48, R28, UR9, R25 ;  /* 0x000000091c308c24 */ /* 0x000fca000f8e0219 */
[----:B------:R-:W-:-:S04]  /*1790*/  @!P0 IADD3 R29, P4, PT, R48, R5, RZ ;  /* 0x00000005301d8210 */ /* 0x000fc80007f9e0ff */
[----:B------:R-:W-:Y:S02]  /*17a0*/  @!P0 LEA.HI.X.SX32 R48, R48, R4, 0x1, P4 ;  /* 0x0000000430308211 */ /* 0x000fe400020f0eff */
[C---:B0-----:R-:W-:Y:S02]  /*17b0*/  @!P0 LEA R52, P4, R29.reuse, R26, 0x1 ;  /* 0x0000001a1d348211 */ /* 0x041fe400078808ff */
[----:B------:R-:W4:Y:S02]  /*17c0*/  @!P1 LDG.E.U16 R26, desc[UR6][R56.64] ;  /* 0x00000006381a9981 */ /* 0x000f24000c1e1500 */
[----:B------:R-:W-:Y:S02]  /*17d0*/  @!P0 LEA.HI.X R53, R29, R27, R48, 0x1, P4 ;  /* 0x0000001b1d358211 */ /* 0x000fe400020f0c30 */
[----:B------:R-:W5:Y:S04]  /*17e0*/  LDG.E.U16 R27, desc[UR6][R44.64] ;  /* 0x000000062c1b7981 */ /* 0x000f68000c1e1500 */
[----:B------:R-:W3:Y:S04]  /*17f0*/  @!P2 LDG.E.U16 R29, desc[UR6][R58.64] ;  /* 0x000000063a1da981 */ /* 0x000ee8000c1e1500 */
[----:B------:R0:W3:Y:S04]  /*1800*/  @!P0 LDG.E.U16 R52, desc[UR6][R52.64] ;  /* 0x0000000634348981 */ /* 0x0000e8000c1e1500 */
[----:B------:R-:W3:Y:S01]  /*1810*/  LDG.E.U16 R48, desc[UR6][R44.64+0x4] ;  /* 0x000004062c307981 */ /* 0x000ee2000c1e1500 */
[----:B------:R-:W-:-:S02]  /*1820*/  IMAD.MOV.U32 R47, RZ, RZ, RZ ;  /* 0x000000ffff2f7224 */ /* 0x000fc400078e00ff */
[----:B------:R-:W-:Y:S02]  /*1830*/  IMAD.MOV.U32 R51, RZ, RZ, R46 ;  /* 0x000000ffff337224 */ /* 0x000fe400078e002e */
[----:B------:R-:W-:Y:S02]  /*1840*/  HFMA2 R54, -RZ, RZ, 0, 0 ;  /* 0x00000000ff367431 */ /* 0x000fe400000001ff */
[----:B------:R-:W-:Y:S02]  /*1850*/  IMAD R43, R42, R43, RZ ;  /* 0x0000002b2a2b7224 */ /* 0x000fe400078e02ff */
[----:B------:R-:W-:Y:S01]  /*1860*/  IMAD.MOV.U32 R49, RZ, RZ, RZ ;  /* 0x000000ffff317224 */ /* 0x000fe200078e00ff */
[----:B------:R-:W-:Y:S01]  /*1870*/  ISETP.NE.AND P6, PT, R11, R24, PT ;  /* 0x000000180b00720c */ /* 0x000fe20003fc5270 */
[----:B--2---:R-:W-:Y:S01]  /*1880*/  @!P3 IMAD.U32 R54, R60, 0x10000, RZ ;  /* 0x000100003c36b824 */ /* 0x004fe200078e00ff */
[----:B------:R-:W-:Y:S01]  /*1890*/  ISETP.NE.AND P3, PT, R0, R43, PT ;  /* 0x0000002b0000720c */ /* 0x000fe20003f65270 */
[----:B----4-:R-:W-:Y:S01]  /*18a0*/  @!P1 IMAD.U32 R47, R26, 0x10000, RZ ;  /* 0x000100001a2f9824 */ /* 0x010fe200078e00ff */
[----:B------:R-:W-:-:S02]  /*18b0*/  ISETP.GE.OR P1, PT, R23, UR9, P5 ;  /* 0x0000000917007c0c */ /* 0x000fc4000af26670 */
[----:B------:R-:W-:-:S04]  /*18c0*/  LOP3.LUT R26, R42, R23, R15, 0xfe, !PT ;  /* 0x000000172a1a7212 */ /* 0x000fc800078efe0f */
[----:B------:R-:W-:-:S04]  /*18d0*/  ISETP.LT.OR P1, PT, R26, RZ, P1 ;  /* 0x000000ff1a00720c */ /* 0x000fc80000f21670 */
[----:B------:R-:W-:Y:S01]  /*18e0*/  ISETP.GE.OR P4, PT, R42, UR10, P1 ;  /* 0x0000000a2a007c0c */ /* 0x000fe20008f86670 */
[----:B-----5:R-:W-:-:S12]  /*18f0*/  IMAD.U32 R46, R27, 0x10000, RZ ;  /* 0x000100001b2e7824 */ /* 0x020fd800078e00ff */
[----:B------:R-:W1:Y:S01]  /*1900*/  @!P4 LDC.64 R26, c[0x0][0x380] ;  /* 0x0000e000ff1acb82 */ /* 0x000e620000000a00 */
[----:B0-----:R-:W-:Y:S02]  /*1910*/  @!P4 IMAD R53, R28, UR9, R23 ;  /* 0x000000091c35cc24 */ /* 0x001fe4000f8e0217 */
[----:B------:R-:W-:Y:S01]  /*1920*/  FFMA.FTZ R46, R46, R54, R51 ;  /* 0x000000362e2e7223 */ /* 0x000fe20000010033 */
[----:B---3--:R-:W-:Y:S01]  /*1930*/  @!P2 IMAD.U32 R49, R29, 0x10000, RZ ;  /* 0x000100001d31a824 */ /* 0x008fe200078e00ff */
[----:B------:R-:W-:Y:S02]  /*1940*/  ISETP.NE.AND P1, PT, R13, R32, PT ;  /* 0x000000200d00720c */ /* 0x000fe40003f25270 */
[----:B------:R-:W-:Y:S01]  /*1950*/  MOV R29, RZ ;  /* 0x000000ff001d7202 */ /* 0x000fe20000000f00 */
[----:B------:R-:W-:Y:S01]  /*1960*/  @!P0 IMAD.U32 R29, R52, 0x10000, RZ ;  /* 0x00010000341d8824 */ /* 0x000fe200078e00ff */
[----:B------:R-:W-:Y:S02]  /*1970*/  @!P4 IADD3 R52, P0, PT, R53, R5, RZ ;  /* 0x000000053534c210 */ /* 0x000fe40007f1e0ff */
[----:B------:R-:W-:-:S02]  /*1980*/  FSEL R46, R46, R51, !P1 ;  /* 0x000000332e2e7208 */ /* 0x000fc40004800000 */
[----:B------:R-:W-:Y:S02]  /*1990*/  @!P4 LEA.HI.X.SX32 R53, R53, R4, 0x1, P0 ;  /* 0x000000043535c211 */ /* 0x000fe400000f0eff */
[----:B------:R-:W-:Y:S02]  /*19a0*/  @!P3 FSEL R51, R46, R51, !P6 ;  /* 0x000000332e33b208 */ /* 0x000fe40007000000 */
[----:B-1----:R-:W-:Y:S01]  /*19b0*/  @!P4 LEA R54, P0, R52, R26, 0x1 ;  /* 0x0000001a3436c211 */ /* 0x002fe200078008ff */
[----:B------:R-:W-:-:S03]  /*19c0*/  IMAD.U32 R26, R50, 0x10000, RZ ;  /* 0x00010000321a7824 */ /* 0x000fc600078e00ff */
[----:B------:R-:W-:Y:S01]  /*19d0*/  @!P4 LEA.HI.X R55, R52, R27, R53, 0x1, P0 ;  /* 0x0000001b3437c211 */ /* 0x000fe200000f0c35 */
[----:B------:R-:W-:Y:S01]  /*19e0*/  FFMA.FTZ R26, R26, R49, R51 ;  /* 0x000000311a1a7223 */ /* 0x000fe20000010033 */
[----:B------:R-:W-:Y:S01]  /*19f0*/  ISETP.NE.AND P0, PT, R12, R33, PT ;  /* 0x000000210c00720c */ /* 0x000fe20003f05270 */
[----:B------:R-:W2:Y:S03]  /*1a00*/  LDG.E.U16 R49, desc[UR6][R44.64+0x8] ;  /* 0x000008062c317981 */ /* 0x000ea6000c1e1500 */
[-C--:B------:R-:W-:Y:S01]  /*1a10*/  FSEL R26, R26, R51.reuse, !P0 ;  /* 0x000000331a1a7208 */ /* 0x080fe20004000000 */
[----:B------:R-:W3:Y:S03]  /*1a20*/  @!P4 LDG.E.U16 R54, desc[UR6][R54.64] ;  /* 0x000000063636c981 */ /* 0x000ee6000c1e1500 */
[----:B------:R-:W-:Y:S01]  /*1a30*/  @!P3 FSEL R51, R26, R51, !P6 ;  /* 0x000000331a33b208 */ /* 0x000fe20007000000 */
[----:B------:R-:W-:Y:S01]  /*1a40*/  IMAD.U32 R26, R48, 0x10000, RZ ;  /* 0x00010000301a7824 */ /* 0x000fe200078e00ff */
[----:B------:R-:W-:Y:S01]  /*1a50*/  ISETP.NE.AND P2, PT, R7, R6, PT ;  /* 0x000000060700720c */ /* 0x000fe20003f45270 */
[----:B------:R-:W4:Y:S02]  /*1a60*/  LDG.E.U16 R48, desc[UR6][R44.64+0x6] ;  /* 0x000006062c307981 */ /* 0x000f24000c1e1500 */
[----:B------:R-:W-:Y:S01]  /*1a70*/  FFMA.FTZ R26, R26, R47, R51 ;  /* 0x0000002f1a1a7223 */ /* 0x000fe20000010033 */
[----:B------:R-:W-:Y:S01]  /*1a80*/  ISETP.GE.OR P5, PT, R21, UR9, P5 ;  /* 0x0000000915007c0c */ /* 0x000fe2000afa6670 */
[----:B------:R-:W5:Y:S03]  /*1a90*/  LDG.E.U16 R47, desc[UR6][R44.64+0xa] ;  /* 0x00000a062c2f7981 */ /* 0x000f66000c1e1500 */
[----:B------:R-:W-:-:S04]  /*1aa0*/  FSEL R26, R26, R51, !P2 ;  /* 0x000000331a1a7208 */ /* 0x000fc80005000000 */
[----:B------:R-:W-:Y:S02]  /*1ab0*/  @!P3 FSEL R51, R26, R51, !P6 ;  /* 0x000000331a33b208 */ /* 0x000fe40007000000 */
[----:B------:R-:W-:-:S04]  /*1ac0*/  LOP3.LUT R26, R42, R21, R15, 0xfe, !PT ;  /* 0x000000152a1a7212 */ /* 0x000fc800078efe0f */
[----:B------:R-:W-:-:S04]  /*1ad0*/  ISETP.LT.OR P5, PT, R26, RZ, P5 ;  /* 0x000000ff1a00720c */ /* 0x000fc80002fa1670 */
[----:B------:R-:W-:-:S13]  /*1ae0*/  ISETP.GE.OR P5, PT, R42, UR10, P5 ;  /* 0x0000000a2a007c0c */ /* 0x000fda000afa6670 */
[----:B------:R-:W0:Y:S01]  /*1af0*/  @!P5 LDC.64 R26, c[0x0][0x380] ;  /* 0x0000e000ff1adb82 */ /* 0x000e220000000a00 */
[----:B------:R-:W-:-:S05]  /*1b00*/  @!P5 IMAD R28, R28, UR9, R21 ;  /* 0x000000091c1cdc24 */ /* 0x000fca000f8e0215 */
[----:B------:R-:W-:-:S04]  /*1b10*/  @!P5 IADD3 R46, P6, PT, R28, R5, RZ ;  /* 0x000000051c2ed210 */ /* 0x000fc80007fde0ff */
[----:B------:R-:W-:Y:S02]  /*1b20*/  @!P5 LEA.HI.X.SX32 R28, R28, R4, 0x1, P6 ;  /* 0x000000041c1cd211 */ /* 0x000fe400030f0eff */
[----:B0-----:R-:W-:-:S04]  /*1b30*/  @!P5 LEA R26, P6, R46, R26, 0x1 ;  /* 0x0000001a2e1ad211 */ /* 0x001fc800078c08ff */
[----:B------:R-:W-:-:S05]  /*1b40*/  @!P5 LEA.HI.X R27, R46, R27, R28, 0x1, P6 ;  /* 0x0000001b2e1bd211 */ /* 0x000fca00030f0c1c */
[----:B------:R-:W2:Y:S01]  /*1b50*/  @!P5 LDG.E.U16 R26, desc[UR6][R26.64] ;  /* 0x000000061a1ad981 */ /* 0x000ea2000c1e1500 */
[----:B------:R-:W-:Y:S02]  /*1b60*/  IMAD.MOV.U32 R28, RZ, RZ, RZ ;  /* 0x000000ffff1c7224 */ /* 0x000fe400078e00ff */
[----:B------:R-:W-:Y:S01]  /*1b70*/  IMAD.MOV.U32 R46, RZ, RZ, RZ ;  /* 0x000000ffff2e7224 */ /* 0x000fe200078e00ff */
[----:B----4-:R-:W-:Y:S01]  /*1b80*/  SHF.L.U32 R48, R48, 0x10, RZ ;  /* 0x0000001030307819 */ /* 0x010fe200000006ff */
[----:B---3--:R-:W-:-:S04]  /*1b90*/  @!P4 IMAD.U32 R28, R54, 0x10000, RZ ;  /* 0x00010000361cc824 */ /* 0x008fc800078e00ff */
[----:B------:R-:W-:Y:S01]  /*1ba0*/  FFMA.FTZ R48, R48, R29, R51 ;  /* 0x0000001d30307223 */ /* 0x000fe20000010033 */
[----:B------:R-:W-:-:S04]  /*1bb0*/  ISETP.NE.AND P4, PT, R10, R31, PT ;  /* 0x0000001f0a00720c */ /* 0x000fc80003f85270 */
[----:B------:R-:W-:-:S04]  /*1bc0*/  FSEL R48, R48, R51, !P1 ;  /* 0x0000003330307208 */ /* 0x000fc80004800000 */
[----:B------:R-:W-:Y:S01]  /*1bd0*/  @!P3 FSEL R51, R48, R51, !P4 ;  /* 0x000000333033b208 */ /* 0x000fe20006000000 */
[----:B--2---:R-:W-:Y:S02]  /*1be0*/  @!P5 IMAD.U32 R46, R26, 0x10000, RZ ;  /* 0x000100001a2ed824 */ /* 0x004fe400078e00ff */
[----:B------:R-:W-:-:S04]  /*1bf0*/  IMAD.U32 R26, R49, 0x10000, RZ ;  /* 0x00010000311a7824 */ /* 0x000fc800078e00ff */
[----:B------:R-:W-:-:S05]  /*1c00*/  FFMA.FTZ R28, R26, R28, R51 ;  /* 0x0000001c1a1c7223 */ /* 0x000fca0000010033 */
[----:B------:R-:W-:Y:S01]  /*1c10*/  FSEL R28, R28, R51, !P0 ;  /* 0x000000331c1c7208 */ /* 0x000fe20004000000 */
[----:B-----5:R-:W-:-:S03]  /*1c20*/  IMAD.U32 R26, R47, 0x10000, RZ ;  /* 0x000100002f1a7824 */ /* 0x020fc600078e00ff */
[----:B------:R-:W-:-:S05]  /*1c30*/  @!P3 FSEL R51, R28, R51, !P4 ;  /* 0x000000331c33b208 */ /* 0x000fca0006000000 */
[----:B------:R-:W-:-:S05]  /*1c40*/  FFMA.FTZ R46, R26, R46, R51 ;  /* 0x0000002e1a2e7223 */ /* 0x000fca0000010033 */
[----:B------:R-:W-:-:S04]  /*1c50*/  FSEL R46, R46, R51, !P2 ;  /* 0x000000332e2e7208 */ /* 0x000fc80005000000 */
[----:B------:R-:W-:Y:S02]  /*1c60*/  @!P3 FSEL R51, R46, R51, !P4 ;  /* 0x000000332e33b208 */ /* 0x000fe40006000000 */
[----:B------:R-:W-:Y:S02]  /*1c70*/  ISETP.GE.AND P3, PT, R14, UR11, PT ;  /* 0x0000000b0e007c0c */ /* 0x000fe4000bf66270 */
[----:B------:R-:W-:Y:S02]  /*1c80*/  LOP3.LUT R26, R42, R25, R14, 0xfe, !PT ;  /* 0x000000192a1a7212 */ /* 0x000fe400078efe0e */
[----:B------:R-:W-:-:S04]  /*1c90*/  ISETP.GE.OR P2, PT, R25, UR9, P3 ;  /* 0x0000000919007c0c */ /* 0x000fc80009f46670 */
[----:B------:R-:W-:-:S04]  /*1ca0*/  ISETP.LT.OR P2, PT, R26, RZ, P2 ;  /* 0x000000ff1a00720c */ /* 0x000fc80001741670 */
[C---:B------:R-:W-:Y:S01]  /*1cb0*/  ISETP.GE.OR P2, PT, R42.reuse, UR10, P2 ;  /* 0x0000000a2a007c0c */ /* 0x040fe20009746670 */
[----:B------:R-:W-:-:S12]  /*1cc0*/  IMAD R46, R42, UR11, R14 ;  /* 0x0000000b2a2e7c24 */ /* 0x000fd8000f8e020e */
        /* <DEDUP_REMOVED lines=8> */
[----:B------:R-:W-:Y:S01]  /*1d50*/  IMAD.MOV.U32 R48, RZ, RZ, RZ ;  /* 0x000000ffff307224 */ /* 0x000fe200078e00ff */
[----:B------:R-:W-:Y:S02]  /*1d60*/  LOP3.LUT R29, R42, R23, R14, 0xfe, !PT ;  /* 0x000000172a1d7212 */ /* 0x000fe400078efe0e */
[----:B------:R-:W-:Y:S01]  /*1d70*/  ISETP.NE.AND P4, PT, R0, R43, PT ;  /* 0x0000002b0000720c */ /* 0x000fe20003f85270 */
[----:B---3--:R-:W-:Y:S01]  /*1d80*/  @!P2 IMAD.U32 R48, R26, 0x10000, RZ ;  /* 0x000100001a30a824 */ /* 0x008fe200078e00ff */
[----:B------:R-:W-:-:S04]  /*1d90*/  ISETP.GE.OR P2, PT, R23, UR9, P3 ;  /* 0x0000000917007c0c */ /* 0x000fc80009f46670 */
[----:B------:R-:W-:Y:S02]  /*1da0*/  ISETP.LT.OR P2, PT, R29, RZ, P2 ;  /* 0x000000ff1d00720c */ /* 0x000fe40001741670 */
[----:B------:R-:W-:Y:S02]  /*1db0*/  ISETP.GE.OR P3, PT, R21, UR9, P3 ;  /* 0x0000000915007c0c */ /* 0x000fe40009f66670 */
[C---:B------:R-:W-:Y:S02]  /*1dc0*/  ISETP.GE.OR P2, PT, R42.reuse, UR10, P2 ;  /* 0x0000000a2a007c0c */ /* 0x040fe40009746670 */
[----:B------:R-:W-:-:S04]  /*1dd0*/  LOP3.LUT R29, R42, R21, R14, 0xfe, !PT ;  /* 0x000000152a1d7212 */ /* 0x000fc800078efe0e */
[----:B------:R-:W-:-:S04]  /*1de0*/  ISETP.LT.OR P3, PT, R29, RZ, P3 ;  /* 0x000000ff1d00720c */ /* 0x000fc80001f61670 */
[----:B------:R-:W-:-:S03]  /*1df0*/  ISETP.GE.OR P3, PT, R42, UR10, P3 ;  /* 0x0000000a2a007c0c */ /* 0x000fc60009f66670 */
[----:B------:R-:W0:Y:S01]  /*1e00*/  @!P2 LDC.64 R26, c[0x0][0x380] ;  /* 0x0000e000ff1aab82 */ /* 0x000e220000000a00 */
[----:B--2---:R-:W-:Y:S02]  /*1e10*/  IMAD.U32 R42, R28, 0x10000, RZ ;  /* 0x000100001c2a7824 */ /* 0x004fe400078e00ff */
[----:B------:R-:W-:Y:S02]  /*1e20*/  @!P2 IMAD R47, R46, UR9, R23 ;  /* 0x000000092e2fac24 */ /* 0x000fe4000f8e0217 */
[----:B------:R-:W-:-:S05]  /*1e30*/  FFMA.FTZ R42, R42, R48, R51 ;  /* 0x000000302a2a7223 */ /* 0x000fca0000010033 */
[----:B------:R-:W1:Y:S01]  /*1e40*/  @!P3 LDC.64 R28, c[0x0][0x380] ;  /* 0x0000e000ff1cbb82 */ /* 0x000e620000000a00 */
[----:B------:R-:W-:Y:S02]  /*1e50*/  FSEL R42, R42, R51, !P1 ;  /* 0x000000332a2a7208 */ /* 0x000fe40004800000 */
[----:B------:R-:W-:Y:S01]  /*1e60*/  @!P2 IADD3 R48, P1, PT, R47, R5, RZ ;  /* 0x000000052f30a210 */ /* 0x000fe20007f3e0ff */
[----:B------:R-:W-:-:S03]  /*1e70*/  @!P3 IMAD R46, R46, UR9, R21 ;  /* 0x000000092e2ebc24 */ /* 0x000fc6000f8e0215 */
[----:B------:R-:W-:Y:S02]  /*1e80*/  @!P2 LEA.HI.X.SX32 R47, R47, R4, 0x1, P1 ;  /* 0x000000042f2fa211 */ /* 0x000fe400008f0eff */
[----:B0-----:R-:W-:-:S04]  /*1e90*/  @!P2 LEA R26, P1, R48, R26, 0x1 ;  /* 0x0000001a301aa211 */ /* 0x001fc800078208ff */
[----:B------:R-:W-:Y:S02]  /*1ea0*/  @!P2 LEA.HI.X R27, R48, R27, R47, 0x1, P1 ;  /* 0x0000001b301ba211 */ /* 0x000fe400008f0c2f */
[----:B------:R-:W-:-:S03]  /*1eb0*/  @!P3 IADD3 R47, P1, PT, R46, R5, RZ ;  /* 0x000000052e2fb210 */ /* 0x000fc60007f3e0ff */
[----:B------:R-:W2:Y:S01]  /*1ec0*/  @!P2 LDG.E.U16 R26, desc[UR6][R26.64] ;  /* 0x000000061a1aa981 */ /* 0x000ea2000c1e1500 */
[----:B------:R-:W-:Y:S02]  /*1ed0*/  @!P3 LEA.HI.X.SX32 R46, R46, R4, 0x1, P1 ;  /* 0x000000042e2eb211 */ /* 0x000fe400008f0eff */
[----:B-1----:R-:W-:-:S04]  /*1ee0*/  @!P3 LEA R28, P1, R47, R28, 0x1 ;  /* 0x0000001c2f1cb211 */ /* 0x002fc800078208ff */
[----:B------:R-:W-:Y:S02]  /*1ef0*/  @!P3 LEA.HI.X R29, R47, R29, R46, 0x1, P1 ;  /* 0x0000001d2f1db211 */ /* 0x000fe400008f0c2e */
[----:B------:R-:W-:Y:S01]  /*1f00*/  ISETP.NE.AND P1, PT, R9, R22, PT ;  /* 0x000000160900720c */ /* 0x000fe20003f25270 */
[----:B------:R-:W3:Y:S03]  /*1f10*/  LDG.E.U16 R47, desc[UR6][R44.64+0x10] ;  /* 0x000010062c2f7981 */ /* 0x000ee6000c1e1500 */
[----:B------:R-:W-:Y:S01]  /*1f20*/  @!P4 FSEL R51, R42, R51, !P1 ;  /* 0x000000332a33c208 */ /* 0x000fe20004800000 */
[----:B------:R-:W4:Y:S04]  /*1f30*/  @!P3 LDG.E.U16 R28, desc[UR6][R28.64] ;  /* 0x000000061c1cb981 */ /* 0x000f28000c1e1500 */
[----:B------:R-:W5:Y:S01]  /*1f40*/  LDG.E.U16 R42, desc[UR6][R44.64+0xe] ;  /* 0x00000e062c2a7981 */ /* 0x000f62000c1e1500 */
[----:B------:R-:W-:Y:S01]  /*1f50*/  ISETP.EQ.AND P1, PT, R0, R43, !P1 ;  /* 0x0000002b0000720c */ /* 0x000fe20004f22270 */
[----:B------:R-:W-:-:S02]  /*1f60*/  IMAD.MOV.U32 R46, RZ, RZ, RZ ;  /* 0x000000ffff2e7224 */ /* 0x000fc400078e00ff */
[----:B------:R-:W-:Y:S02]  /*1f70*/  VIADD R2, R2, 0x1 ;  /* 0x0000000102027836 */ /* 0x000fe40000000000 */
[----:B------:R-:W-:Y:S01]  /*1f80*/  IMAD.MOV.U32 R43, RZ, RZ, RZ ;  /* 0x000000ffff2b7224 */ /* 0x000fe200078e00ff */
[----:B------:R-:W-:Y:S01]  /*1f90*/  ISETP.NE.AND P6, PT, R39, RZ, PT ;  /* 0x000000ff2700720c */ /* 0x000fe20003fc5270 */
[----:B------:R-:W-:Y:S02]  /*1fa0*/  VIADD R0, R0, -UR12 ;  /* 0x8000000c00007c36 */ /* 0x000fe40008000000 */
[----:B--2---:R-:W-:Y:S01]  /*1fb0*/  @!P2 IMAD.U32 R46, R26, 0x10000, RZ ;  /* 0x000100001a2ea824 */ /* 0x004fe200078e00ff */
[----:B-----5:R-:W-:-:S05]  /*1fc0*/  SHF.L.U32 R42, R42, 0x10, RZ ;  /* 0x000000102a2a7819 */ /* 0x020fca00000006ff */
[----:B------:R-:W-:-:S05]  /*1fd0*/  FFMA.FTZ R46, R42, R46, R51 ;  /* 0x0000002e2a2e7223 */ /* 0x000fca0000010033 */
[----:B------:R-:W-:Y:S02]  /*1fe0*/  @P1 FSEL R51, R46, R51, !P0 ;  /* 0x000000332e331208 */ /* 0x000fe40004000000 */
[----:B------:R-:W-:Y:S01]  /*1ff0*/  ISETP.NE.AND P0, PT, R2, 0x3, PT ;  /* 0x000000030200780c */ /* 0x000fe20003f05270 */
[----:B----4-:R-:W-:Y:S02]  /*2000*/  @!P3 IMAD.U32 R43, R28, 0x10000, RZ ;  /* 0x000100001c2bb824 */ /* 0x010fe400078e00ff */
[----:B---3--:R-:W-:Y:S02]  /*2010*/  IMAD.U32 R47, R47, 0x10000, RZ ;  /* 0x000100002f2f7824 */ /* 0x008fe400078e00ff */
[----:B------:R-:W-:Y:S01]  /*2020*/  IMAD.MOV.U32 R46, RZ, RZ, R51 ;  /* 0x000000ffff2e7224 */ /* 0x000fe200078e0033 */
[----:B------:R-:W-:-:S03]  /*2030*/  IADD3 R44, P2, PT, R44, 0x12, RZ ;  /* 0x000000122c2c7810 */ /* 0x000fc60007f5e0ff */
[----:B------:R-:W-:Y:S02]  /*2040*/  FFMA.FTZ R43, R47, R43, R46 ;  /* 0x0000002b2f2b7223 */ /* 0x000fe4000001002e */
[----:B------:R-:W-:-:S03]  /*2050*/  IMAD.X R45, RZ, RZ, R45, P2 ;  /* 0x000000ffff2d7224 */ /* 0x000fc600010e062d */
[----:B------:R-:W-:Y:S01]  /*2060*/  @P1 FSEL R46, R43, R46, !P6 ;  /* 0x0000002e2b2e1208 */ /* 0x000fe20007000000 */
[----:B------:R-:W-:Y:S06]  /*2070*/  @P0 BRA `(.L_x_226) ;  /* 0xfffffff000d80947 */ /* 0x000fec000383ffff */
[----:B------:R-:W-:-:S13]  /*2080*/  ISETP.NE.AND P6, PT, R41, RZ, PT ;  /* 0x000000ff2900720c */ /* 0x000fda0003fc5270 */
[----:B------:R-:W-:Y:S05]  /*2090*/  @!P6 BRA `(.L_x_227) ;  /* 0xfffffff00048e947 */ /* 0x000fea000383ffff */
[----:B------:R-:W-:Y:S05]  /*20a0*/  BSYNC.RECONVERGENT B0 ;  /* 0x0000000000007941 */ /* 0x000fea0003800200 */
.L_x_225:
        /* <DEDUP_REMOVED lines=25> */
[----:B------:R0:W-:Y:S01]  /*2240*/  STG.E.U16 desc[UR6][R2.64], R46 ;  /* 0x0000002e02007986 */ /* 0x0001e2000c101506 */
[----:B------:R-:W-:Y:S02]  /*2250*/  IADD3.X R35, PT, PT, RZ, R35, RZ, P0, !PT ;  /* 0x00000023ff237210 */ /* 0x000fe400007fe4ff */
[----:B------:R-:W-:-:S04]  /*2260*/  ISETP.GE.U32.AND P0, PT, R37, UR4, PT ;  /* 0x0000000425007c0c */ /* 0x000fc8000bf06070 */
[----:B------:R-:W-:-:S13]  /*2270*/  ISETP.GE.AND.EX P0, PT, R35, UR5, PT, P0 ;  /* 0x0000000523007c0c */ /* 0x000fda000bf06300 */
[----:B0-----:R-:W-:Y:S05]  /*2280*/  @!P0 BRA `(.L_x_228) ;  /* 0xffffffe000188947 */ /* 0x001fea000383ffff */
[----:B------:R-:W-:Y:S05]  /*2290*/  EXIT ;  /* 0x000000000000794d */ /* 0x000fea0003800000 */
.L_x_224:
        /* <DEDUP_REMOVED lines=20> */
[----:B------:R-:W-:-:S06]  /*23e0*/  ISETP.NE.U32.AND P2, PT, R36, RZ, PT ;  /* 0x000000ff2400720c */ /* 0x000fcc0003f45070 */
[----:B0-----:R-:W0:Y:S02]  /*23f0*/  MUFU.RCP R4, R4 ;  /* 0x0000000400047308 */ /* 0x001e240000001000 */
[----:B0-----:R-:W-:-:S06]  /*2400*/  VIADD R6, R4, 0xffffffe ;  /* 0x0ffffffe04067836 */ /* 0x001fcc0000000000 */
[----:B------:R0:W1:Y:S02]  /*2410*/  F2I.FTZ.U32.TRUNC.NTZ R7, R6 ;  /* 0x0000000600077305 */ /* 0x000064000021f000 */
[----:B0-----:R-:W-:Y:S02]  /*2420*/  IMAD.MOV.U32 R6, RZ, RZ, RZ ;  /* 0x000000ffff067224 */ /* 0x001fe400078e00ff */
[----:B-1----:R-:W-:-:S04]  /*2430*/  IMAD R9, R9, R7, RZ ;  /* 0x0000000709097224 */ /* 0x002fc800078e02ff */
        /* <DEDUP_REMOVED lines=12> */
.L_x_230:
[----:B------:R-:W-:-:S07]  /*2500*/  MOV R4, 0x2520 ;  /* 0x0000252000047802 */ /* 0x000fce0000000f00 */
[----:B---34-:R-:W-:Y:S05]  /*2510*/  CALL.REL.NOINC `($__internal_1_$__cuda_sm20_div_u64) ;  /* 0x0000001400dc7944 */ /* 0x018fea0003c00000 */
[----:B------:R-:W-:Y:S02]  /*2520*/  IMAD.MOV.U32 R4, RZ, RZ, R6 ;  /* 0x000000ffff047224 */ /* 0x000fe400078e0006 */
[----:B------:R-:W-:-:S07]  /*2530*/  IMAD.MOV.U32 R5, RZ, RZ, R7 ;  /* 0x000000ffff057224 */ /* 0x000fce00078e0007 */
.L_x_231:
[----:B---34-:R-:W-:Y:S05]  /*2540*/  BSYNC.RECONVERGENT B0 ;  /* 0x0000000000007941 */ /* 0x018fea0003800200 */
.L_x_229:
        /* <DEDUP_REMOVED lines=14> */
[----:B------:R-:W3:Y:S08]  /*2630*/  LDC R3, c[0x0][0x3c4] ;  /* 0x0000f100ff037b82 */ /* 0x000ef00000000800 */
[----:B------:R-:W4:Y:S01]  /*2640*/  LDC R15, c[0x0][0x3bc] ;  /* 0x0000ef00ff0f7b82 */ /* 0x000f220000000800 */
        /* <DEDUP_REMOVED lines=14> */
[----:B------:R-:W-:-:S05]  /*2730*/  IMAD.HI.U32 R6, R8, R5, RZ ;  /* 0x0000000508067227 */ /* 0x000fca00078e00ff */
[----:B------:R-:W-:-:S05]  /*2740*/  IADD3 R8, PT, PT, -R6, RZ, RZ ;  /* 0x000000ff06087210 */ /* 0x000fca0007ffe1ff */
[----:B------:R-:W-:Y:S02]  /*2750*/  IMAD R5, R10, R8, R5 ;  /* 0x000000080a057224 */ /* 0x000fe400078e0205 */
[----:B------:R-:W-:-:S03]  /*2760*/  VIADD R8, R12, 0xffffffe ;  /* 0x0ffffffe0c087836 */ /* 0x000fc60000000000 */
[----:B------:R-:W-:Y:S01]  /*2770*/  ISETP.GT.U32.AND P2, PT, R10, R5, PT ;  /* 0x000000050a00720c */ /* 0x000fe20003f44070 */
[----:B------:R0:W3:Y:S02]  /*2780*/  F2I.FTZ.U32.TRUNC.NTZ R9, R8 ;  /* 0x0000000800097305 */ /* 0x0000e4000021f000 */
[----:B0-----:R-:W-:-:S10]  /*2790*/  IMAD.MOV.U32 R8, RZ, RZ, RZ ;  /* 0x000000ffff087224 */ /* 0x001fd400078e00ff */
[----:B------:R-:W-:Y:S02]  /*27a0*/  @!P2 IMAD.IADD R5, R5, 0x1, -R10 ;  /* 0x000000010505a824 */ /* 0x000fe400078e0a0a */
[----:B------:R-:W-:Y:S01]  /*27b0*/  @!P2 VIADD R6, R6, 0x1 ;  /* 0x000000010606a836 */ /* 0x000fe20000000000 */
[----:B------:R-:W-:Y:S02]  /*27c0*/  ISETP.NE.AND P2, PT, R4, RZ, PT ;  /* 0x000000ff0400720c */ /* 0x000fe40003f45270 */
[----:B------:R-:W-:Y:S01]  /*27d0*/  ISETP.GE.U32.AND P1, PT, R5, R10, PT ;  /* 0x0000000a0500720c */ /* 0x000fe20003f26070 */
[----:B---3--:R-:W-:Y:S01]  /*27e0*/  IMAD.MOV R10, RZ, RZ, -R9 ;  /* 0x000000ffff0a7224 */ /* 0x008fe200078e0a09 */
[----:B------:R-:W0:Y:S03]  /*27f0*/  LDC R5, c[0x0][0x3c0] ;  /* 0x0000f000ff057b82 */ /* 0x000e260000000800 */
[----:B------:R-:W-:-:S04]  /*2800*/  IMAD R7, R10, R11, RZ ;  /* 0x0000000b0a077224 */ /* 0x000fc800078e02ff */
[----:B------:R-:W-:-:S04]  /*2810*/  IMAD.HI.U32 R7, R9, R7, R8 ;  /* 0x0000000709077227 */ /* 0x000fc800078e0008 */
[----:B------:R-:W-:-:S04]  /*2820*/  @P1 VIADD R6, R6, 0x1 ;  /* 0x0000000106061836 */ /* 0x000fc80000000000 */
[----:B------:R-:W-:Y:S01]  /*2830*/  @!P3 IMAD.MOV R6, RZ, RZ, -R6 ;  /* 0x000000ffff06b224 */ /* 0x000fe200078e0a06 */
[----:B------:R-:W-:-:S04]  /*2840*/  @!P2 LOP3.LUT R6, RZ, R4, RZ, 0x33, !PT ;  /* 0x00000004ff06a212 */ /* 0x000fc800078e33ff */
[----:B------:R-:W-:Y:S02]  /*2850*/  IABS R10, R6 ;  /* 0x00000006000a7213 */ /* 0x000fe40000000000 */
[----:B0-----:R-:W-:Y:S02]  /*2860*/  IABS R13, R5 ;  /* 0x00000005000d7213 */ /* 0x001fe40000000000 */
        /* <DEDUP_REMOVED lines=13> */
[----:B----4-:R-:W-:Y:S01]  /*2940*/  IABS R11, R15 ;  /* 0x0000000f000b7213 */ /* 0x010fe20000000000 */
[----:B------:R-:W0:Y:S01]  /*2950*/  F2I.FTZ.U32.TRUNC.NTZ R9, R9 ;  /* 0x0000000900097305 */ /* 0x000e22000021f000 */
[----:B------:R-:W-:-:S07]  /*2960*/  ISETP.GE.AND P3, PT, R8, RZ, PT ;  /* 0x000000ff0800720c */ /* 0x000fce0003f66270 */
[----:B------:R-:W-:-:S04]  /*2970*/  @P1 VIADD R7, R7, 0x1 ;  /* 0x0000000107071836 */ /* 0x000fc80000000000 */
[----:B------:R-:W-:Y:S02]  /*2980*/  IMAD.MOV.U32 R12, RZ, RZ, R7 ;  /* 0x000000ffff0c7224 */ /* 0x000fe400078e0007 */
[----:B0-----:R-:W-:-:S03]  /*2990*/  IMAD.MOV R8, RZ, RZ, -R9 ;  /* 0x000000ffff087224 */ /* 0x001fc600078e0a09 */
[----:B------:R-:W-:Y:S02]  /*29a0*/  @!P3 IADD3 R12, PT, PT, -R12, RZ, RZ ;  /* 0x000000ff0c0cb210 */ /* 0x000fe40007ffe1ff */
[----:B------:R-:W-:Y:S01]  /*29b0*/  @!P2 LOP3.LUT R12, RZ, R3, RZ, 0x33, !PT ;  /* 0x00000003ff0ca212 */ /* 0x000fe200078e33ff */
[----:B------:R-:W-:Y:S02]  /*29c0*/  IMAD R7, R8, R13, RZ ;  /* 0x0000000d08077224 */ /* 0x000fe400078e02ff */
[----:B------:R-:W-:Y:S01]  /*29d0*/  IMAD.MOV.U32 R8, RZ, RZ, RZ ;  /* 0x000000ffff087224 */ /* 0x000fe200078e00ff */
[----:B------:R-:W-:-:S03]  /*29e0*/  IABS R10, R12 ;  /* 0x0000000c000a7213 */ /* 0x000fc60000000000 */
        /* <DEDUP_REMOVED lines=11> */
[----:B------:R-:W-:Y:S01]  /*2aa0*/  ISETP.GE.U32.AND P1, PT, R8, R13, PT ;  /* 0x0000000d0800720c */ /* 0x000fe20003f26070 */
[----:B0-----:R-:W-:Y:S01]  /*2ab0*/  VIADD R9, R10, 0xffffffe ;  /* 0x0ffffffe0a097836 */ /* 0x001fe20000000000 */
[----:B------:R-:W-:-:S04]  /*2ac0*/  LOP3.LUT R8, R12, R5, RZ, 0x3c, !PT ;  /* 0x000000050c087212 */ /* 0x000fc800078e3cff */
[----:B------:R-:W-:Y:S01]  /*2ad0*/  ISETP.GE.AND P3, PT, R8, RZ, PT ;  /* 0x000000ff0800720c */ /* 0x000fe20003f66270 */
[----:B------:R-:W0:Y:S06]  /*2ae0*/  F2I.FTZ.U32.TRUNC.NTZ R9, R9 ;  /* 0x0000000900097305 */ /* 0x000e2c000021f000 */
        /* <DEDUP_REMOVED lines=12> */
[----:B------:R-:W-:Y:S02]  /*2bb0*/  IMAD.MOV R9, RZ, RZ, -R7 ;  /* 0x000000ffff097224 */ /* 0x000fe400078e0a07 */
[----:B------:R-:W-:Y:S02]  /*2bc0*/  IMAD R5, R5, R10, R12 ;  /* 0x0000000a05057224 */ /* 0x000fe400078e020c */
[----:B------:R-:W-:Y:S02]  /*2bd0*/  IMAD R8, R11, R9, R8 ;  /* 0x000000090b087224 */ /* 0x000fe400078e0208 */
[----:B------:R-:W-:Y:S02]  /*2be0*/  IMAD.MOV R9, RZ, RZ, -R12 ;  /* 0x000000ffff097224 */ /* 0x000fe400078e0a0c */
[----:B-1----:R-:W-:Y:S01]  /*2bf0*/  IMAD R5, R5, UR9, RZ ;  /* 0x0000000905057c24 */ /* 0x002fe2000f8e02ff */
        /* <DEDUP_REMOVED lines=10> */
[----:B------:R-:W-:Y:S01]  /*2ca0*/  @P1 IADD3 R7, PT, PT, R7, 0x1, RZ ;  /* 0x0000000107071810 */ /* 0x000fe20007ffe0ff */
[----:B------:R-:W-:Y:S02]  /*2cb0*/  IMAD R6, R6, UR10, RZ ;  /* 0x0000000a06067c24 */ /* 0x000fe4000f8e02ff */
[----:B------:R-:W-:Y:S01]  /*2cc0*/  IMAD R8, R8, UR11, RZ ;  /* 0x0000000b08087c24 */ /* 0x000fe2000f8e02ff */
[----:B------:R-:W0:Y:S01]  /*2cd0*/  LDCU.64 UR10, c[0x0][0x3b0] ;  /* 0x00007600ff0a77ac */ /* 0x000e220008000a00 */
[----:B------:R-:W-:-:S02]  /*2ce0*/  IMAD.MOV.U32 R37, RZ, RZ, R0 ;  /* 0x000000ffff257224 */ /* 0x000fc400078e0000 */
[----:B------:R-:W-:Y:S01]  /*2cf0*/  @!P3 IMAD.MOV R7, RZ, RZ, -R7 ;  /* 0x000000ffff07b224 */ /* 0x000fe200078e0a07 */
        /* <DEDUP_REMOVED lines=14> */
[----:B0-----:R-:W-:-:S04]  /*2de0*/  LEA R4, P1, R3, UR10, 0x1 ;  /* 0x0000000a03047c11 */ /* 0x001fc8000f8208ff */
[----:B------:R-:W-:-:S05]  /*2df0*/  LEA.HI.X R5, R3, UR11, R6, 0x1, P1 ;  /* 0x0000000b03057c11 */ /* 0x000fca00088f0c06 */
[----:B------:R0:W-:Y:S04]  /*2e00*/  STG.E.U16 desc[UR6][R4.64], RZ ;  /* 0x000000ff04007986 */ /* 0x0001e8000c101506 */
.L_x_233:
[----:B------:R-:W-:Y:S05]  /*2e10*/  BSYNC.RECONVERGENT B0 ;  /* 0x0000000000007941 */ /* 0x000fea0003800200 */
.L_x_232:
        /* <DEDUP_REMOVED lines=14> */
.L_x_234:
        /* <DEDUP_REMOVED lines=14> */
[----:B------:R-:W-:Y:S01]  /*2fe0*/  @!P5 IADD3 R5, PT, PT, R5, -R10, RZ ;  /* 0x8000000a0505d210 */ /* 0x000fe20007ffe0ff */
        /* <DEDUP_REMOVED lines=56> */
[----:B------:R-:W-:Y:S02]  /*3370*/  @!P6 IMAD.IADD R12, R12, 0x1, -R19 ;  /* 0x000000010c0ce824 */ /* 0x000fe400078e0a13 */
[----:B0-----:R-:W-:Y:S01]  /*3380*/  VIADD R15, R16, 0xffffffe ;  /* 0x0ffffffe100f7836 */ /* 0x001fe20000000000 */
        /* <DEDUP_REMOVED lines=10> */
[----:B------:R-:W-:Y:S01]  /*3430*/  ISETP.NE.AND P3, PT, R4, RZ, PT ;  /* 0x000000ff0400720c */ /* 0x000fe20003f65270 */
[----:B------:R-:W-:-:S04]  /*3440*/  @P4 VIADD R13, R13, 0x1 ;  /* 0x000000010d0d4836 */ /* 0x000fc80000000000 */
[----:B------:R-:W-:Y:S01]  /*3450*/  @!P1 IMAD.MOV R13, RZ, RZ, -R13 ;  /* 0x000000ffff0d9224 */ /* 0x000fe200078e0a0d */
[----:B-1----:R-:W-:Y:S01]  /*3460*/  IADD3 R14, PT, PT, RZ, -R15, RZ ;  /* 0x8000000fff0e7210 */ /* 0x002fe20007ffe0ff */
[----:B------:R-:W-:-:S05]  /*3470*/  @!P2 IMAD.MOV R10, RZ, RZ, -R10 ;  /* 0x000000ffff0aa224 */ /* 0x000fca00078e0a0a */
        /* <DEDUP_REMOVED lines=8> */
[----:B------:R-:W0:Y:S01]  /*3500*/  I2F.RP R19, R22 ;  /* 0x0000001600137306 */ /* 0x000e220000209400 */
[----:B------:R-:W-:-:S02]  /*3510*/  LOP3.LUT R21, RZ, R8, RZ, 0x33, !PT ;  /* 0x00000008ff157212 */ /* 0x000fc400078e33ff */
[----:B------:R-:W-:Y:S02]  /*3520*/  IMAD.MOV.U32 R14, RZ, RZ, R16 ;  /* 0x000000ffff0e7224 */ /* 0x000fe400078e0010 */
        /* <DEDUP_REMOVED lines=8> */
[----:B------:R-:W-:Y:S01]  /*35b0*/  ISETP.GT.U32.AND P6, PT, R11, R18, PT ;  /* 0x000000120b00720c */ /* 0x000fe20003fc4070 */
[----:B0-----:R-:W-:-:S10]  /*35c0*/  VIADD R15, R19, 0xffffffe ;  /* 0x0ffffffe130f7836 */ /* 0x001fd40000000000 */
[----:B------:R-:W-:Y:S02]  /*35d0*/  @!P5 IMAD.IADD R14, R14, 0x1, -R11 ;  /* 0x000000010e0ed824 */ /* 0x000fe400078e0a0b */
[-C--:B------:R-:W-:Y:S01]  /*35e0*/  @!P6 IADD3 R18, PT, PT, R18, -R11.reuse, RZ ;  /* 0x8000000b1212e210 */ /* 0x080fe20007ffe0ff */
[----:B------:R-:W-:Y:S01]  /*35f0*/  @!P5 VIADD R13, R13, 0x1 ;  /* 0x000000010d0dd836 */ /* 0x000fe20000000000 */
[----:B------:R-:W0:Y:S01]  /*3600*/  F2I.FTZ.U32.TRUNC.NTZ R15, R15 ;  /* 0x0000000f000f7305 */ /* 0x000e22000021f000 */
[-C--:B------:R-:W-:Y:S01]  /*3610*/  ISETP.GE.U32.AND P3, PT, R14, R11.reuse, PT ;  /* 0x0000000b0e00720c */ /* 0x080fe20003f66070 */
[----:B------:R-:W-:Y:S01]  /*3620*/  @!P6 VIADD R16, R16, 0x1 ;  /* 0x000000011010e836 */ /* 0x000fe20000000000 */
[----:B------:R-:W-:Y:S02]  /*3630*/  ISETP.GE.U32.AND P4, PT, R18, R11, PT ;  /* 0x0000000b1200720c */ /* 0x000fe40003f86070 */
[-C--:B------:R-:W-:Y:S02]  /*3640*/  LOP3.LUT R11, R10, R5.reuse, RZ, 0x3c, !PT ;  /* 0x000000050a0b7212 */ /* 0x080fe400078e3cff */
[----:B------:R-:W-:-:S02]  /*3650*/  LOP3.LUT R14, R12, R5, RZ, 0x3c, !PT ;  /* 0x000000050c0e7212 */ /* 0x000fc400078e3cff */
[----:B------:R-:W-:Y:S02]  /*3660*/  ISETP.GE.AND P2, PT, R11, RZ, PT ;  /* 0x000000ff0b00720c */ /* 0x000fe40003f46270 */
[----:B------:R-:W-:Y:S02]  /*3670*/  ISETP.GE.AND P1, PT, R14, RZ, PT ;  /* 0x000000ff0e00720c */ /* 0x000fe40003f26270 */
[----:B------:R-:W-:Y:S01]  /*3680*/  LOP3.LUT R14, RZ, R5, RZ, 0x33, !PT ;  /* 0x00000005ff0e7212 */ /* 0x000fe200078e33ff */
[----:B------:R-:W-:Y:S01]  /*3690*/  @P3 VIADD R13, R13, 0x1 ;  /* 0x000000010d0d3836 */ /* 0x000fe20000000000 */
[----:B------:R-:W-:Y:S01]  /*36a0*/  ISETP.NE.AND P3, PT, R5, RZ, PT ;  /* 0x000000ff0500720c */ /* 0x000fe20003f65270 */
[----:B------:R-:W-:Y:S02]  /*36b0*/  @P4 VIADD R16, R16, 0x1 ;  /* 0x0000000110104836 */ /* 0x000fe40000000000 */
        /* <DEDUP_REMOVED lines=22> */
[----:B------:R-:W-:Y:S01]  /*3820*/  ISETP.GE.U32.AND P3, PT, R15, R22, PT ;  /* 0x000000160f00720c */ /* 0x000fe20003f66070 */
[----:B------:R-:W-:Y:S01]  /*3830*/  @!P6 IMAD.IADD R17, R17, 0x1, -R22 ;  /* 0x000000011111e824 */ /* 0x000fe200078e0a16 */
[----:B------:R-:W-:Y:S01]  /*3840*/  LOP3.LUT R15, R11, R8, RZ, 0x3c, !PT ;  /* 0x000000080b0f7212 */ /* 0x000fe200078e3cff */
[----:B------:R-:W-:-:S03]  /*3850*/  @!P6 VIADD R16, R16, 0x1 ;  /* 0x000000011010e836 */ /* 0x000fc60000000000 */
[----:B------:R-:W-:Y:S02]  /*3860*/  ISETP.GE.U32.AND P4, PT, R17, R22, PT ;  /* 0x000000161100720c */ /* 0x000fe40003f86070 */
[----:B------:R-:W-:Y:S02]  /*3870*/  ISETP.GE.AND P2, PT, R15, RZ, PT ;  /* 0x000000ff0f00720c */ /* 0x000fe40003f46270 */
[----:B------:R-:W-:Y:S02]  /*3880*/  LOP3.LUT R17, R13, R8, RZ, 0x3c, !PT ;  /* 0x000000080d117212 */ /* 0x000fe400078e3cff */
[----:B------:R-:W-:Y:S01]  /*3890*/  IADD3 R15, PT, PT, -R9, RZ, RZ ;  /* 0x000000ff090f7210 */ /* 0x000fe20007ffe1ff */
[----:B------:R-:W-:Y:S01]  /*38a0*/  @P3 VIADD R14, R14, 0x1 ;  /* 0x000000010e0e3836 */ /* 0x000fe20000000000 */
[----:B------:R-:W-:Y:S01]  /*38b0*/  ISETP.GE.AND P1, PT, R17, RZ, PT ;  /* 0x000000ff1100720c */ /* 0x000fe20003f26270 */
[----:B------:R-:W-:Y:S01]  /*38c0*/  IMAD.MOV R17, RZ, RZ, -R7 ;  /* 0x000000ffff117224 */ /* 0x000fe200078e0a07 */
[----:B------:R-:W-:Y:S01]  /*38d0*/  ISETP.NE.AND P3, PT, R8, RZ, PT ;  /* 0x000000ff0800720c */ /* 0x000fe20003f65270 */
[----:B------:R-:W-:-:S02]  /*38e0*/  IMAD R37, R6, R15, R37 ;  /* 0x0000000f06257224 */ /* 0x000fc400078e0225 */
[----:B------:R-:W-:Y:S02]  /*38f0*/  IMAD.MOV R15, RZ, RZ, -R10 ;  /* 0x000000ffff0f7224 */ /* 0x000fe400078e0a0a */
[----:B------:R-:W-:Y:S02]  /*3900*/  @P4 VIADD R16, R16, 0x1 ;  /* 0x0000000110104836 */ /* 0x000fe40000000000 */
[----:B------:R-:W-:Y:S02]  /*3910*/  @!P2 IMAD.MOV R14, RZ, RZ, -R14 ;  /* 0x000000ffff0ea224 */ /* 0x000fe400078e0a0e */
[----:B------:R-:W-:Y:S02]  /*3920*/  IMAD R19, R4, R15, R9 ;  /* 0x0000000f04137224 */ /* 0x000fe400078e0209 */
[----:B------:R-:W-:Y:S01]  /*3930*/  IMAD R20, R6, R17, R3 ;  /* 0x0000001106147224 */ /* 0x000fe200078e0203 */
[----:B------:R-:W-:Y:S01]  /*3940*/  @!P1 IADD3 R16, PT, PT, -R16, RZ, RZ ;  /* 0x000000ff10109210 */ /* 0x000fe20007ffe1ff */
[----:B------:R-:W-:Y:S01]  /*3950*/  IMAD.MOV R15, RZ, RZ, -R12 ;  /* 0x000000ffff0f7224 */ /* 0x000fe200078e0a0c */
[C---:B------:R-:W-:Y:S01]  /*3960*/  SEL R14, R21.reuse, R14, !P3 ;  /* 0x0000000e150e7207 */ /* 0x040fe20005800000 */
[----:B------:R-:W-:Y:S01]  /*3970*/  IMAD.MOV R6, RZ, RZ, -R11 ;  /* 0x000000ffff067224 */ /* 0x000fe200078e0a0b */
[----:B------:R-:W-:Y:S01]  /*3980*/  SEL R16, R21, R16, !P3 ;  /* 0x0000001015107207 */ /* 0x000fe20005800000 */
[----:B------:R-:W-:-:S02]  /*3990*/  IMAD.MOV R17, RZ, RZ, -R13 ;  /* 0x000000ffff117224 */ /* 0x000fc400078e0a0d */
[----:B------:R-:W-:Y:S02]  /*39a0*/  IMAD R15, R4, R15, R7 ;  /* 0x0000000f040f7224 */ /* 0x000fe400078e0207 */
        /* <DEDUP_REMOVED lines=46> */
        .weak           $__internal_1_$__cuda_sm20_div_u64
        .type           $__internal_1_$__cuda_sm20_div_u64,@function
        .size           $__internal_1_$__cuda_sm20_div_u64,(.L_x_834 - $__internal_1_$__cuda_sm20_div_u64)
$__internal_1_$__cuda_sm20_div_u64:
[----:B------:R-:W-:Y:S01]  /*3c90*/  MOV R12, R36 ;  /* 0x00000024000c7202 */ /* 0x000fe20000000f00 */
[----:B------:R-:W-:-:S04]  /*3ca0*/  IMAD.MOV.U32 R13, RZ, RZ, RZ ;  /* 0x000000ffff0d7224 */ /* 0x000fc800078e00ff */
[----:B------:R-:W0:Y:S08]  /*3cb0*/  I2F.U64.RP R7, R12 ;  /* 0x0000000c00077312 */ /* 0x000e300000309000 */
[----:B0-----:R-:W0:Y:S02]  /*3cc0*/  MUFU.RCP R7, R7 ;  /* 0x0000000700077308 */ /* 0x001e240000001000 */
[----:B0-----:R-:W-:-:S06]  /*3cd0*/  VIADD R8, R7, 0x1ffffffe ;  /* 0x1ffffffe07087836 */ /* 0x001fcc0000000000 */
[----:B------:R-:W0:Y:S02]  /*3ce0*/  F2I.U64.TRUNC R8, R8 ;  /* 0x0000000800087311 */ /* 0x000e24000020d800 */
[----:B0-----:R-:W-:-:S04]  /*3cf0*/  IMAD.WIDE.U32 R10, R8, R36, RZ ;  /* 0x00000024080a7225 */ /* 0x001fc800078e00ff */
[----:B------:R-:W-:Y:S01]  /*3d00*/  IMAD R11, R9, R36, R11 ;  /* 0x00000024090b7224 */ /* 0x000fe200078e020b */
[----:B------:R-:W-:-:S05]  /*3d10*/  IADD3 R15, P0, PT, RZ, -R10, RZ ;  /* 0x8000000aff0f7210 */ /* 0x000fca0007f1e0ff */
        /* <DEDUP_REMOVED lines=10> */
[----:B------:R-:W-:-:S03]  /*3dc0*/  IMAD.WIDE.U32 R8, R11, R36, RZ ;  /* 0x000000240b087225 */ /* 0x000fc600078e00ff */
[----:B------:R-:W-:Y:S01]  /*3dd0*/  IADD3 R13, P0, PT, RZ, -R8, RZ ;  /* 0x80000008ff0d7210 */ /* 0x000fe20007f1e0ff */
[----:B------:R-:W-:Y:S02]  /*3de0*/  IMAD R8, R7, R36, R9 ;  /* 0x0000002407087224 */ /* 0x000fe400078e0209 */
[----:B------:R-:W-:Y:S02]  /*3df0*/  HFMA2 R9, -RZ, RZ, 0, 0 ;  /* 0x00000000ff097431 */ /* 0x000fe400000001ff */
[----:B------:R-:W-:-:S04]  /*3e00*/  IMAD.HI.U32 R10, R11, R13, RZ ;  /* 0x0000000d0b0a7227 */ /* 0x000fc800078e00ff */
[----:B------:R-:W-:-:S04]  /*3e10*/  IMAD.X R8, RZ, RZ, ~R8, P0 ;  /* 0x000000ffff087224 */ /* 0x000fc800000e0e08 */
        /* <DEDUP_REMOVED lines=16> */
[----:B------:R-:W-:-:S03]  /*3f20*/  IADD3 R13, P0, PT, -R8, R5, RZ ;  /* 0x00000005080d7210 */ /* 0x000fc60007f1e1ff */
[----:B------:R-:W-:Y:S01]  /*3f30*/  IMAD R9, R7, R36, R9 ;  /* 0x0000002407097224 */ /* 0x000fe200078e0209 */
[----:B------:R-:W-:-:S03]  /*3f40*/  IADD3 R5, P1, PT, -R36, R13, RZ ;  /* 0x0000000d24057210 */ /* 0x000fc60007f3e1ff */
[----:B------:R-:W-:Y:S01]  /*3f50*/  IMAD.X R10, R6, 0x1, ~R9, P0 ;  /* 0x00000001060a7824 */ /* 0x000fe200000e0e09 */
[----:B------:R-:W-:Y:S02]  /*3f60*/  ISETP.GE.U32.AND P0, PT, R13, R36, PT ;  /* 0x000000240d00720c */ /* 0x000fe40003f06070 */
[----:B------:R-:W-:Y:S02]  /*3f70*/  IADD3 R6, P2, PT, R11, 0x1, RZ ;  /* 0x000000010b067810 */ /* 0x000fe40007f5e0ff */
[C---:B------:R-:W-:Y:S02]  /*3f80*/  ISETP.GE.U32.AND.EX P0, PT, R10.reuse, RZ, PT, P0 ;  /* 0x000000ff0a00720c */ /* 0x040fe40003f06100 */
[----:B------:R-:W-:Y:S01]  /*3f90*/  IADD3.X R9, PT, PT, R10, -0x1, RZ, P1, !PT ;  /* 0xffffffff0a097810 */ /* 0x000fe20000ffe4ff */
[----:B------:R-:W-:Y:S01]  /*3fa0*/  IMAD.X R8, RZ, RZ, R7, P2 ;  /* 0x000000ffff087224 */ /* 0x000fe200010e0607 */
[----:B------:R-:W-:Y:S02]  /*3fb0*/  SEL R11, R6, R11, P0 ;  /* 0x0000000b060b7207 */ /* 0x000fe40000000000 */
[----:B------:R-:W-:-:S02]  /*3fc0*/  SEL R5, R5, R13, P0 ;  /* 0x0000000d05057207 */ /* 0x000fc40000000000 */
[----:B------:R-:W-:Y:S02]  /*3fd0*/  SEL R8, R8, R7, P0 ;  /* 0x0000000708087207 */ /* 0x000fe40000000000 */
[----:B------:R-:W-:Y:S02]  /*3fe0*/  IADD3 R6, P2, PT, R11, 0x1, RZ ;  /* 0x000000010b067810 */ /* 0x000fe40007f5e0ff */
[----:B------:R-:W-:Y:S02]  /*3ff0*/  SEL R9, R9, R10, P0 ;  /* 0x0000000a09097207 */ /* 0x000fe40000000000 */
[----:B------:R-:W-:Y:S01]  /*4000*/  ISETP.GE.U32.AND P0, PT, R5, R36, PT ;  /* 0x000000240500720c */ /* 0x000fe20003f06070 */
[----:B------:R-:W-:Y:S01]  /*4010*/  IMAD.X R7, RZ, RZ, R8, P2 ;  /* 0x000000ffff077224 */ /* 0x000fe200010e0608 */
[----:B------:R-:W-:Y:S01]  /*4020*/  ISETP.NE.U32.AND P1, PT, R36, RZ, PT ;  /* 0x000000ff2400720c */ /* 0x000fe20003f25070 */
[----:B------:R-:W-:Y:S01]  /*4030*/  IMAD.MOV.U32 R5, RZ, RZ, 0x0 ;  /* 0x00000000ff057424 */ /* 0x000fe200078e00ff */
[----:B------:R-:W-:-:S02]  /*4040*/  ISETP.GE.U32.AND.EX P0, PT, R9, RZ, PT, P0 ;  /* 0x000000ff0900720c */ /* 0x000fc40003f06100 */
[----:B------:R-:W-:Y:S02]  /*4050*/  ISETP.NE.AND.EX P1, PT, RZ, RZ, PT, P1 ;  /* 0x000000ffff00720c */ /* 0x000fe40003f25310 */
[----:B------:R-:W-:Y:S02]  /*4060*/  SEL R6, R6, R11, P0 ;  /* 0x0000000b06067207 */ /* 0x000fe40000000000 */
[----:B------:R-:W-:Y:S02]  /*4070*/  SEL R7, R7, R8, P0 ;  /* 0x0000000807077207 */ /* 0x000fe40000000000 */
[----:B------:R-:W-:Y:S02]  /*4080*/  SEL R6, R6, 0xffffffff, P1 ;  /* 0xffffffff06067807 */ /* 0x000fe40000800000 */
[----:B------:R-:W-:Y:S01]  /*4090*/  SEL R7, R7, 0xffffffff, P1 ;  /* 0xffffffff07077807 */ /* 0x000fe20000800000 */
[----:B------:R-:W-:Y:S06]  /*40a0*/  RET.REL.NODEC R4 `(_ZN2at6native51_GLOBAL__N__11011a27_18_DepthwiseConv3d_cu_35e0c7b543conv_depthwise3d_cuda_backward_input_kernelIN3c108BFloat16EfLi3ELi3ELi3ELin1ELin1ELin1ELin1ELin1ELin1EEEvNS_27GenericPackedTensorAccessorIKT_Lm5ENS_16DefaultPtrTraitsEiEENS5_IS6_Lm5ES8_iEES9_iiiiiiiii) ;  /* 0xffffffbc04d47950 */ /* 0x000fec0003c3ffff */
.L_x_235:
        /* <DEDUP_REMOVED lines=13> */
.L_x_834:


//--------------------- .text._ZN2at6native51_GLOBAL__N__11011a27_18_DepthwiseConv3d_cu_35e0c7b543conv_depthwise3d_cuda_backward_input_kernelIN3c108BFloat16EfLi3ELi3ELi3ELin1ELin1ELin1ELi1ELi1ELi1EEEvNS_27GenericPackedTensorAccessorIKT_Lm5ENS_16DefaultPtrTraitsEiEENS5_IS6_Lm5ES8_iEES9_iiiiiiiii --------------------------
	.section	.text._ZN2at6native51_GLOBAL__N__11011a27_18_DepthwiseConv3d_cu_35e0c7b543conv_depthwise3d_cuda_backward_input_kernelIN3c108BFloat16EfLi3ELi3ELi3ELin1ELin1ELin1ELi1ELi1ELi1EEEvNS_27GenericPackedTensorAccessorIKT_Lm5ENS_16DefaultPtrTraitsEiEENS5_IS6_Lm5ES8_iEES9_iiiiiiiii,"ax",@progbits
	.align	128
.text._ZN2at6native51_GLOBAL__N__11011a27_18_DepthwiseConv3d_cu_35e0c7b543conv_depthwise3d_cuda_backward_input_kernelIN3c108BFloat16EfLi3ELi3ELi3ELin1ELin1ELin1ELi1ELi1ELi1EEEvNS_27GenericPackedTensorAccessorIKT_Lm5ENS_16DefaultPtrTraitsEiEENS5_IS6_Lm5ES8_iEES9_iiiiiiiii:
        .type           _ZN2at6native51_GLOBAL__N__11011a27_18_DepthwiseConv3d_cu_35e0c7b543conv_depthwise3d_cuda_backward_input_kernelIN3c108BFloat16EfLi3ELi3ELi3ELin1ELin1ELin1ELi1ELi1ELi1EEEvNS_27GenericPackedTensorAccessorIKT_Lm5ENS_16DefaultPtrTraitsEiEENS5_IS6_Lm5ES8_iEES9_iiiiiiiii,@function
        .size           _ZN2at6native51_GLOBAL__N__11011a27_18_DepthwiseConv3d_cu_35e0c7b543conv_depthwise3d_cuda_backward_input_kernelIN3c108BFloat16EfLi3ELi3ELi3ELin1ELin1ELin1ELi1ELi1ELi1EEEvNS_27GenericPackedTensorAccessorIKT_Lm5ENS_16DefaultPtrTraitsEiEENS5_IS6_Lm5ES8_iEES9_iiiiiiiii,(.L_x_836 - _ZN2at6native51_GLOBAL__N__11011a27_18_DepthwiseConv3d_cu_35e0c7b543conv_depthwise3d_cuda_backward_input_kernelIN3c108BFloat16EfLi3ELi3ELi3ELin1ELin1ELin1ELi1ELi1ELi1EEEvNS_27GenericPackedTensorAccessorIKT_Lm5ENS_16DefaultPtrTraitsEiEENS5_IS6_Lm5ES8_iEES9_iiiiiiiii)
        .other          _ZN2at6native51_GLOBAL__N__11011a27_18_DepthwiseConv3d_cu_35e0c7b543conv_depthwise3d_cuda_backward_input_kernelIN3c108BFloat16EfLi3ELi3ELi3ELin1ELin1ELin1ELi1ELi1ELi1EEEvNS_27GenericPackedTensorAccessorIKT_Lm5ENS_16DefaultPtrTraitsEiEENS5_IS6_Lm5ES8_iEES9_iiiiiiiii,@"STO_CUDA_ENTRY STV_DEFAULT"
_ZN2at6native51_GLOBAL__N__11011a27_18_DepthwiseConv3d_cu_35e0c7b543conv_depthwise3d_cuda_backward_input_kernelIN3c108BFloat16EfLi3ELi3ELi3ELin1ELin1ELin1ELi1ELi1ELi1EEEvNS_27GenericPackedTensorAccessorIKT_Lm5ENS_16DefaultPtrTraitsEiEENS5_IS6_Lm5ES8_iEES9_iiiiiiiii:
        /* <DEDUP_REMOVED lines=19> */
[----:B------:R-:W3:Y:S04]  /*0130*/  S2R R2, SR_TID.X ;  /* 0x0000000000027919 */ /* 0x000ee80000002100 */
        /* <DEDUP_REMOVED lines=22> */
[----:B0-----:R-:W-:-:S12]  /*02a0*/  IMAD R43, R43, UR4, RZ ;  /* 0x000000042b2b7c24 */ /* 0x001fd8000f8e02ff */
[----:B------:R-:W-:Y:S05]  /*02b0*/  @!P0 BRA `(.L_x_236) ;  /* 0x0000001400f08947 */ /* 0x000fea0003800000 */
[----:B------:R-:W0:Y:S01]  /*02c0*/  LDCU UR4, c[0x0][0x394] ;  /* 0x00007280ff0477ac */ /* 0x000e220008000800 */
[----:B------:R-:W0:Y:S01]  /*02d0*/  LDCU UR5, c[0x0][0x398] ;  /* 0x00007300ff0577ac */ /* 0x000e220008000800 */
[----:B------:R-:W2:Y:S01]  /*02e0*/  LDCU UR19, c[0x0][0x394] ;  /* 0x00007280ff1377ac */ /* 0x000ea20008000800 */
[----:B------:R-:W3:Y:S01]  /*02f0*/  LDCU UR18, c[0x0][0x398] ;  /* 0x00007300ff1277ac */ /* 0x000ee20008000800 */
[----:B------:R-:W4:Y:S01]  /*0300*/  LDCU UR7, c[0x0][0x390] ;  /* 0x00007200ff0777ac */ /* 0x000f220008000800 */
[----:B------:R-:W1:Y:S01]  /*0310*/  LDCU UR10, c[0x0][0x428] ;  /* 0x00008500ff0a77ac */ /* 0x000e620008000800 */
[----:B0-----:R-:W-:-:S12]  /*0320*/  UIMAD UR4, UR4, UR5, URZ ;  /* 0x00000005040472a4 */ /* 0x001fd8000f8e02ff */
.L_x_240:
[----:B------:R-:W0:Y:S01]  /*0330*/  LDC R31, c[0x0][0x3c8] ;  /* 0x0000f200ff1f7b82 */ /* 0x000e220000000800 */
[----:B------:R-:W-:Y:S01]  /*0340*/  IABS R6, R34 ;  /* 0x0000002200067213 */ /* 0x000fe20000000000 */
[----:B------:R-:W5:Y:S01]  /*0350*/  LDCU UR5, c[0x0][0x3fc] ;  /* 0x00007f80ff0577ac */ /* 0x000f620008000800 */
[----:B------:R-:W-:Y:S01]  /*0360*/  HFMA2 R46, -RZ, RZ, 0, 0 ;  /* 0x00000000ff2e7431 */ /* 0x000fe200000001ff */
[----:B------:R-:W-:Y:S01]  /*0370*/  BSSY.RECONVERGENT B0, `(.L_x_237) ;  /* 0x0000151000007945 */ /* 0x000fe20003800200 */
[----:B------:R-:W1:Y:S03]  /*0380*/  LDCU UR11, c[0x0][0x42c] ;  /* 0x00008580ff0b77ac */ /* 0x000e660008000800 */
[----:B------:R-:W2:Y:S01]  /*0390*/  LDC R23, c[0x0][0x3c4] ;  /* 0x0000f100ff177b82 */ /* 0x000ea20000000800 */
[----:B------:R-:W3:Y:S01]  /*03a0*/  LDCU UR16, c[0x0][0x430] ;  /* 0x00008600ff1077ac */ /* 0x000ee20008000800 */
[----:B------:R-:W4:Y:S06]  /*03b0*/  LDCU.64 UR14, c[0x0][0x420] ;  /* 0x00008400ff0e77ac */ /* 0x000f2c0008000a00 */
[----:B------:R-:W5:Y:S01]  /*03c0*/  LDC R22, c[0x0][0x3c0] ;  /* 0x0000f000ff167b82 */ /* 0x000f620000000800 */
[----:B------:R-:W2:Y:S01]  /*03d0*/  LDCU.64 UR12, c[0x0][0x420] ;  /* 0x00008400ff0c77ac */ /* 0x000ea20008000a00 */
[----:B------:R-:W2:Y:S01]  /*03e0*/  LDCU UR6, c[0x0][0x394] ;  /* 0x00007280ff0677ac */ /* 0x000ea20008000800 */
[----:B0-----:R-:W-:-:S05]  /*03f0*/  IABS R5, R31 ;  /* 0x0000001f00057213 */ /* 0x001fca0000000000 */
[----:B------:R-:W0:Y:S01]  /*0400*/  LDC R8, c[0x0][0x3bc] ;  /* 0x0000ef00ff087b82 */ /* 0x000e220000000800 */
[----:B-1----:R-:W-:Y:S01]  /*0410*/  IMAD R20, RZ, RZ, -UR11 ;  /* 0x8000000bff147e24 */ /* 0x002fe2000f8e02ff */
[----:B------:R-:W1:Y:S01]  /*0420*/  LDCU UR11, c[0x0][0x398] ;  /* 0x00007300ff0b77ac */ /* 0x000e620008000800 */
[----:B------:R-:W2:Y:S01]  /*0430*/  I2F.RP R0, R5 ;  /* 0x0000000500007306 */ /* 0x000ea20000209400 */
[----:B---3--:R-:W-:Y:S02]  /*0440*/  IMAD R18, RZ, RZ, -UR16 ;  /* 0x80000010ff127e24 */ /* 0x008fe4000f8e02ff */
[----:B----4-:R-:W-:Y:S02]  /*0450*/  LEA R20, R20, UR14, 0x1 ;  /* 0x0000000e14147c11 */ /* 0x010fe4000f8e08ff */
[----:B------:R-:W3:Y:S01]  /*0460*/  LDC.64 R28, c[0x0][0x3e0] ;  /* 0x0000f800ff1c7b82 */ /* 0x000ee20000000a00 */
[----:B------:R-:W-:Y:S02]  /*0470*/  LEA R18, R18, UR15, 0x1 ;  /* 0x0000000f12127c11 */ /* 0x000fe4000f8e08ff */
[----:B-----5:R-:W-:-:S05]  /*0480*/  IABS R9, R22 ;  /* 0x0000001600097213 */ /* 0x020fca0000000000 */
[----:B------:R-:W4:Y:S01]  /*0490*/  LDC R14, c[0x0][0x430] ;  /* 0x00010c00ff0e7b82 */ /* 0x000f220000000800 */
[----:B--2---:R-:W2:Y:S01]  /*04a0*/  MUFU.RCP R0, R0 ;  /* 0x0000000000007308 */ /* 0x004ea20000001000 */
[----:B0-----:R-:W-:Y:S01]  /*04b0*/  IABS R11, R8 ;  /* 0x00000008000b7213 */ /* 0x001fe20000000000 */
[----:B--2---:R-:W-:-:S06]  /*04c0*/  VIADD R2, R0, 0xffffffe ;  /* 0x0ffffffe00027836 */ /* 0x004fcc0000000000 */
[----:B------:R0:W2:Y:S01]  /*04d0*/  F2I.FTZ.U32.TRUNC.NTZ R3, R2 ;  /* 0x0000000200037305 */ /* 0x0000a2000021f000 */
[----:B----4-:R-:W-:Y:S02]  /*04e0*/  IMAD.MOV R19, RZ, RZ, -R14 ;  /* 0x000000ffff137224 */ /* 0x010fe400078e0a0e */
[----:B0-----:R-:W-:Y:S01]  /*04f0*/  IMAD.MOV.U32 R2, RZ, RZ, RZ ;  /* 0x000000ffff027224 */ /* 0x001fe200078e00ff */
[----:B--2---:R-:W-:-:S05]  /*0500*/  IADD3 R4, PT, PT, RZ, -R3, RZ ;  /* 0x80000003ff047210 */ /* 0x004fca0007ffe0ff */
[----:B------:R-:W-:Y:S01]  /*0510*/  IMAD R7, R4, R5, RZ ;  /* 0x0000000504077224 */ /* 0x000fe200078e02ff */
[----:B------:R-:W-:-:S03]  /*0520*/  IABS R4, R23 ;  /* 0x0000001700047213 */ /* 0x000fc60000000000 */
        /* <DEDUP_REMOVED lines=32> */
[----:B------:R2:W4:Y:S06]  /*0730*/  F2I.FTZ.U32.TRUNC.NTZ R5, R4 ;  /* 0x0000000400057305 */ /* 0x00052c000021f000 */
        /* <DEDUP_REMOVED lines=8> */
[----:B----4-:R-:W-:-:S04]  /*07c0*/  IMAD.MOV R2, RZ, RZ, -R5 ;  /* 0x000000ffff027224 */ /* 0x010fc800078e0a05 */
        /* <DEDUP_REMOVED lines=29> */
[----:B------:R-:W-:-:S04]  /*09a0*/  IMAD.HI.U32 R32, R9, R2, RZ ;  /* 0x0000000209207227 */ /* 0x000fc800078e00ff */
[----:B------:R-:W-:Y:S02]  /*09b0*/  IMAD.MOV R5, RZ, RZ, -R32 ;  /* 0x000000ffff057224 */ /* 0x000fe400078e0a20 */
[----:B------:R-:W-:Y:S02]  /*09c0*/  IMAD R23, R23, R4, R0 ;  /* 0x0000000417177224 */ /* 0x000fe400078e0200 */
[----:B------:R-:W-:Y:S02]  /*09d0*/  IMAD R2, R11, R5, R2 ;  /* 0x000000050b027224 */ /* 0x000fe400078e0202 */
[----:B------:R-:W-:Y:S02]  /*09e0*/  IMAD R22, R22, R6, R3 ;  /* 0x0000000616167224 */ /* 0x000fe400078e0203 */
[----:B------:R-:W-:Y:S01]  /*09f0*/  VIADD R21, R23, UR12 ;  /* 0x0000000c17157c36 */ /* 0x000fe20008000000 */
[----:B------:R-:W-:-:S13]  /*0a00*/  ISETP.GT.U32.AND P1, PT, R11, R2, PT ;  /* 0x000000020b00720c */ /* 0x000fda0003f24070 */
[----:B------:R-:W-:Y:S01]  /*0a10*/  @!P1 IMAD.IADD R2, R2, 0x1, -R11 ;  /* 0x0000000102029824 */ /* 0x000fe200078e0a0b */
[----:B------:R-:W-:Y:S02]  /*0a20*/  @!P1 IADD3 R32, PT, PT, R32, 0x1, RZ ;  /* 0x0000000120209810 */ /* 0x000fe40007ffe0ff */
[----:B------:R-:W-:Y:S02]  /*0a30*/  ISETP.NE.AND P1, PT, R8, RZ, PT ;  /* 0x000000ff0800720c */ /* 0x000fe40003f25270 */
[----:B------:R-:W-:Y:S02]  /*0a40*/  ISETP.GE.U32.AND P0, PT, R2, R11, PT ;  /* 0x0000000b0200720c */ /* 0x000fe40003f06070 */
[----:B------:R-:W-:-:S04]  /*0a50*/  LOP3.LUT R2, R7, R8, RZ, 0x3c, !PT ;  /* 0x0000000807027212 */ /* 0x000fc800078e3cff */
[----:B------:R-:W-:Y:S01]  /*0a60*/  ISETP.GE.AND P2, PT, R2, RZ, PT ;  /* 0x000000ff0200720c */ /* 0x000fe20003f46270 */
[----:B------:R-:W-:Y:S02]  /*0a70*/  IMAD.MOV R2, RZ, RZ, -R0 ;  /* 0x000000ffff027224 */ /* 0x000fe400078e0a00 */
[----:B------:R-:W-:Y:S02]  /*0a80*/  IMAD.IADD R0, R20, 0x1, R23 ;  /* 0x0000000114007824 */ /* 0x000fe400078e0217 */
[----:B------:R-:W-:Y:S02]  /*0a90*/  IMAD R31, R31, R2, R34 ;  /* 0x000000021f1f7224 */ /* 0x000fe400078e0222 */
[----:B------:R-:W-:Y:S02]  /*0aa0*/  @P0 VIADD R32, R32, 0x1 ;  /* 0x0000000120200836 */ /* 0x000fe40000000000 */
[C---:B------:R-:W-:Y:S01]  /*0ab0*/  VIADD R16, R31.reuse, UR13 ;  /* 0x0000000d1f107c36 */ /* 0x040fe20008000000 */
[----:B------:R-:W-:Y:S01]  /*0ac0*/  IADD3 R3, PT, PT, R31, UR13, -R14 ;  /* 0x0000000d1f037c10 */ /* 0x000fe2000fffe80e */
[----:B------:R-:W-:-:S02]  /*0ad0*/  IMAD.IADD R9, R18, 0x1, R31 ;  /* 0x0000000112097824 */ /* 0x000fc400078e021f */
[----:B------:R-:W-:Y:S01]  /*0ae0*/  @!P2 IMAD.MOV R32, RZ, RZ, -R32 ;  /* 0x000000ffff20a224 */ /* 0x000fe200078e0a20 */
[----:B------:R-:W-:Y:S01]  /*0af0*/  @!P1 LOP3.LUT R32, RZ, R8, RZ, 0x33, !PT ;  /* 0x00000008ff209212 */ /* 0x000fe200078e33ff */
[----:B------:R-:W-:Y:S01]  /*0b00*/  IMAD.IADD R14, R16, 0x1, -R14 ;  /* 0x00000001100e7824 */ /* 0x000fe200078e0a0e */
[----:B------:R-:W-:-:S03]  /*0b10*/  LEA R19, R19, R16, 0x1 ;  /* 0x0000001013137211 */ /* 0x000fc600078e08ff */
[----:B------:R-:W-:-:S04]  /*0b20*/  IMAD.MOV R30, RZ, RZ, -R32 ;  /* 0x000000ffff1e7224 */ /* 0x000fc800078e0a20 */
[----:B------:R-:W-:Y:S02]  /*0b30*/  IMAD R30, R8, R30, R7 ;  /* 0x0000001e081e7224 */ /* 0x000fe400078e0207 */
[----:B------:R-:W0:Y:S02]  /*0b40*/  LDC R8, c[0x0][0x42c] ;  /* 0x00010b00ff087b82 */ /* 0x000e240000000800 */
[----:B------:R-:W-:-:S04]  /*0b50*/  IMAD R41, R35, R30, RZ ;  /* 0x0000001e23297224 */ /* 0x000fc800078e02ff */
[----:B------:R-:W-:Y:S01]  /*0b60*/  IMAD R5, R41, UR5, RZ ;  /* 0x0000000529057c24 */ /* 0x000fe2000f8e02ff */
[----:B------:R-:W2:Y:S03]  /*0b70*/  LDCU UR5, c[0x0][0x41c] ;  /* 0x00008380ff0577ac */ /* 0x000ea60008000800 */
[----:B---3--:R-:W-:-:S04]  /*0b80*/  IMAD.WIDE R28, R5, 0x2, R28 ;  /* 0x00000002051c7825 */ /* 0x008fc800078e021c */
[----:B------:R-:W-:Y:S01]  /*0b90*/  IMAD.MOV.U32 R47, RZ, RZ, R29 ;  /* 0x000000ffff2f7224 */ /* 0x000fe200078e001d */
[--C-:B0-----:R-:W-:Y:S01]  /*0ba0*/  IADD3 R2, PT, PT, R23, UR12, -R8.reuse ;  /* 0x0000000c17027c10 */ /* 0x101fe2000fffe808 */
[----:B------:R-:W-:Y:S02]  /*0bb0*/  IMAD.MOV R4, RZ, RZ, -R8 ;  /* 0x000000ffff047224 */ /* 0x000fe400078e0a08 */
[----:B--2---:R-:W-:Y:S02]  /*0bc0*/  VIADD R5, R22, UR5 ;  /* 0x0000000516057c36 */ /* 0x004fe40008000000 */
[--C-:B------:R-:W-:Y:S02]  /*0bd0*/  IMAD R17, R4, 0x2, R21.reuse ;  /* 0x0000000204117824 */ /* 0x100fe400078e0215 */
[C---:B------:R-:W-:Y:S02]  /*0be0*/  IMAD R0, R5.reuse, UR6, R0 ;  /* 0x0000000605007c24 */ /* 0x040fe4000f8e0200 */
[C---:B------:R-:W-:Y:S01]  /*0bf0*/  IMAD R2, R5.reuse, UR6, R2 ;  /* 0x0000000605027c24 */ /* 0x040fe2000f8e0202 */
[----:B------:R-:W-:Y:S01]  /*0c00*/  LOP3.LUT R13, R14, R17, RZ, 0xfc, !PT ;  /* 0x000000110e0d7212 */ /* 0x000fe200078efcff */
[----:B------:R-:W-:-:S02]  /*0c10*/  IMAD R4, R5, UR6, R21 ;  /* 0x0000000605047c24 */ /* 0x000fc4000f8e0215 */
[----:B------:R-:W-:Y:S02]  /*0c20*/  IMAD.IADD R15, R21, 0x1, -R8 ;  /* 0x00000001150f7824 */ /* 0x000fe400078e0a08 */
[--C-:B-1----:R-:W-:Y:S02]  /*0c30*/  IMAD R12, R0, UR11, R3.reuse ;  /* 0x0000000b000c7c24 */ /* 0x102fe4000f8e0203 */
[--C-:B------:R-:W-:Y:S02]  /*0c40*/  IMAD R11, R4, UR11, R3.reuse ;  /* 0x0000000b040b7c24 */ /* 0x100fe4000f8e0203 */
[C---:B------:R-:W-:Y:S02]  /*0c50*/  IMAD R10, R2.reuse, UR11, R3 ;  /* 0x0000000b020a7c24 */ /* 0x040fe4000f8e0203 */
[C---:B------:R-:W-:Y:S02]  /*0c60*/  IMAD R9, R2.reuse, UR11, R9 ;  /* 0x0000000b02097c24 */ /* 0x040fe4000f8e0209 */
[----:B------:R-:W-:-:S07]  /*0c70*/  IMAD R8, R2, UR11, R16 ;  /* 0x0000000b02087c24 */ /* 0x000fce000f8e0210 */
.L_x_239:
[----:B------:R-:W0:Y:S01]  /*0c80*/  LDCU UR5, c[0x0][0x3a0] ;  /* 0x00007400ff0577ac */ /* 0x000e220008000800 */
[C---:B------:R-:W-:Y:S01]  /*0c90*/  IMAD R0, R35.reuse, R30, RZ ;  /* 0x0000001e23007224 */ /* 0x040fe200078e02ff */
[----:B------:R-:W-:Y:S01]  /*0ca0*/  MOV R40, R10 ;  /* 0x0000000a00287202 */ /* 0x000fe20000000f00 */
[----:B------:R-:W-:Y:S01]  /*0cb0*/  IMAD.IADD R25, R20, 0x1, R23 ;  /* 0x0000000114197824 */ /* 0x000fe200078e0217 */
[----:B------:R-:W1:Y:S01]  /*0cc0*/  LDCU.64 UR12, c[0x0][0x398] ;  /* 0x00007300ff0c77ac */ /* 0x000e620008000a00 */
[----:B------:R-:W-:Y:S01]  /*0cd0*/  IMAD.IADD R0, R35, 0x1, R0 ;  /* 0x0000000123007824 */ /* 0x000fe200078e0200 */
[----:B------:R-:W-:Y:S01]  /*0ce0*/  LOP3.LUT R37, R16, R21, RZ, 0xfc, !PT ;  /* 0x0000001510257212 */ /* 0x000fe200078efcff */
[----:B------:R-:W-:Y:S01]  /*0cf0*/  IMAD.MOV.U32 R39, RZ, RZ, RZ ;  /* 0x000000ffff277224 */ /* 0x000fe200078e00ff */
[----:B------:R-:W2:Y:S01]  /*0d00*/  LDCU UR14, c[0x0][0x41c] ;  /* 0x00008380ff0e77ac */ /* 0x000ea20008000800 */
[----:B------:R-:W-:Y:S02]  /*0d10*/  IMAD.MOV.U32 R36, RZ, RZ, R11 ;  /* 0x000000ffff247224 */ /* 0x000fe400078e000b */
[----:B------:R-:W-:Y:S01]  /*0d20*/  IMAD.MOV.U32 R38, RZ, RZ, R8 ;  /* 0x000000ffff267224 */ /* 0x000fe200078e0008 */
[----:B------:R-:W3:Y:S01]  /*0d30*/  LDCU UR15, c[0x0][0x394] ;  /* 0x00007280ff0f77ac */ /* 0x000ee20008000800 */
[----:B------:R-:W-:-:S02]  /*0d40*/  IMAD.MOV.U32 R42, RZ, RZ, R9 ;  /* 0x000000ffff2a7224 */ /* 0x000fc400078e0009 */
[----:B------:R-:W-:Y:S01]  /*0d50*/  IMAD.MOV.U32 R44, RZ, RZ, R12 ;  /* 0x000000ffff2c7224 */ /* 0x000fe200078e000c */
[----:B------:R-:W4:Y:S01]  /*0d60*/  LDCU UR6, c[0x0][0x394] ;  /* 0x00007280ff0677ac */ /* 0x000f220008000800 */
[C---:B0-----:R-:W-:Y:S01]  /*0d70*/  IMAD R5, R41.reuse, UR5, RZ ;  /* 0x0000000529057c24 */ /* 0x041fe2000f8e02ff */
[----:B------:R-:W-:Y:S01]  /*0d80*/  IADD3 R41, PT, PT, R41, 0x1, RZ ;  /* 0x0000000129297810 */ /* 0x000fe20007ffe0ff */
[----:B------:R-:W0:Y:S01]  /*0d90*/  LDCU UR11, c[0x0][0x398] ;  /* 0x00007300ff0b77ac */ /* 0x000e220008000800 */
[----:B-1----:R-:W-:Y:S02]  /*0da0*/  IMAD R2, R32, UR13, RZ ;  /* 0x0000000d20027c24 */ /* 0x002fe4000f8e02ff */
[----:B------:R-:W-:Y:S01]  /*0db0*/  ISETP.GE.AND P1, PT, R41, R0, PT ;  /* 0x000000002900720c */ /* 0x000fe20003f26270 */
[----:B--2---:R-:W-:Y:S02]  /*0dc0*/  VIADD R6, R22, UR14 ;  /* 0x0000000e16067c36 */ /* 0x004fe40008000000 */
[----:B------:R-:W-:-:S02]  /*0dd0*/  SHF.R.S32.HI R4, RZ, 0x1f, R2 ;  /* 0x0000001fff047819 */ /* 0x000fc40000011402 */
[----:B------:R-:W-:Y:S01]  /*0de0*/  IADD3 R7, P0, PT, R2, R5, RZ ;  /* 0x0000000502077210 */ /* 0x000fe20007f1e0ff */
[----:B---3--:R-:W-:Y:S01]  /*0df0*/  IMAD R3, R6, UR15, R21 ;  /* 0x0000000f06037c24 */ /* 0x008fe2000f8e0215 */
[----:B------:R-:W-:Y:S01]  /*0e00*/  P2R R45, PR, RZ, 0x2 ;  /* 0x00000002ff2d7803 */ /* 0x000fe20000000000 */
[----:B------:R-:W-:Y:S01]  /*0e10*/  IMAD.IADD R2, R18, 0x1, R31 ;  /* 0x0000000112027824 */ /* 0x000fe200078e021f */
[----:B------:R-:W-:Y:S01]  /*0e20*/  LEA.HI.X.SX32 R5, R5, R4, 0x1, P0 ;  /* 0x0000000405057211 */ /* 0x000fe200000f0eff */
[----:B------:R-:W-:Y:S01]  /*0e30*/  IMAD R25, R6, UR15, R25 ;  /* 0x0000000f06197c24 */ /* 0x000fe2000f8e0219 */
[----:B----4-:R-:W-:Y:S01]  /*0e40*/  ISETP.GE.AND P0, PT, R21, UR6, PT ;  /* 0x0000000615007c0c */ /* 0x010fe2000bf06270 */
[C---:B------:R-:W-:Y:S02]  /*0e50*/  IMAD R4, R3.reuse, UR12, R16 ;  /* 0x0000000c03047c24 */ /* 0x040fe4000f8e0210 */
[--C-:B------:R-:W-:Y:S01]  /*0e60*/  IMAD R3, R3, UR12, R2.reuse ;  /* 0x0000000c03037c24 */ /* 0x100fe2000f8e0202 */
[----:B0-----:R-:W-:Y:S01]  /*0e70*/  ISETP.GE.OR P1, PT, R16, UR11, P0 ;  /* 0x0000000b10007c0c */ /* 0x001fe20008726670 */
[----:B------:R-:W-:-:S02]  /*0e80*/  IMAD R2, R25, UR12, R2 ;  /* 0x0000000c19027c24 */ /* 0x000fc4000f8e0202 */
[----:B------:R-:W-:-:S10]  /*0e90*/  IMAD R0, R25, UR12, R16 ;  /* 0x0000000c19007c24 */ /* 0x000fd4000f8e0210 */
.L_x_238:
[----:B------:R-:W-:Y:S02]  /*0ea0*/  ISETP.GE.OR P2, PT, R14, UR18, P0 ;  /* 0x000000120e007c0c */ /* 0x000fe40008746670 */
[----:B------:R-:W-:-:S04]  /*0eb0*/  LOP3.LUT R24, R6, R14, R21, 0xfe, !PT ;  /* 0x0000000e06187212 */ /* 0x000fc800078efe15 */
[----:B------:R-:W-:-:S04]  /*0ec0*/  ISETP.LT.OR P2, PT, R24, RZ, P2 ;  /* 0x000000ff1800720c */ /* 0x000fc80001741670 */
[----:B------:R-:W-:-:S13]  /*0ed0*/  ISETP.GE.OR P5, PT, R6, UR7, P2 ;  /* 0x0000000706007c0c */ /* 0x000fda00097a6670 */
[----:B------:R-:W0:Y:S01]  /*0ee0*/  @!P5 LDC.64 R24, c[0x0][0x380] ;  /* 0x0000e000ff18db82 */ /* 0x000e220000000a00 */
[----:B------:R-:W-:-:S04]  /*0ef0*/  @!P5 IADD3 R26, P2, PT, R36, R7, RZ ;  /* 0x00000007241ad210 */ /* 0x000fc80007f5e0ff */
[----:B------:R-:W-:Y:S02]  /*0f00*/  @!P5 LEA.HI.X.SX32 R27, R36, R5, 0x1, P2 ;  /* 0x00000005241bd211 */ /* 0x000fe400010f0eff */
[----:B0-----:R-:W-:-:S04]  /*0f10*/  @!P5 LEA R24, P2, R26, R24, 0x1 ;  /* 0x000000181a18d211 */ /* 0x001fc800078408ff */
[----:B------:R-:W-:-:S05]  /*0f20*/  @!P5 LEA.HI.X R25, R26, R25, R27, 0x1, P2 ;  /* 0x000000191a19d211 */ /* 0x000fca00010f0c1b */
[----:B------:R0:W2:Y:S01]  /*0f30*/  @!P5 LDG.E.U16 R48, desc[UR8][R24.64] ;  /* 0x000000081830d981 */ /* 0x0000a2000c1e1500 */
[----:B------:R-:W-:Y:S01]  /*0f40*/  ISETP.GE.AND P2, PT, R21, UR19, PT ;  /* 0x0000001315007c0c */ /* 0x000fe2000bf46270 */
[----:B------:R-:W-:Y:S01]  /*0f50*/  IMAD.MOV.U32 R29, RZ, RZ, RZ ;  /* 0x000000ffff1d7224 */ /* 0x000fe200078e00ff */
[----:B------:R-:W-:Y:S02]  /*0f60*/  LOP3.LUT R26, R6, R19, R21, 0xfe, !PT ;  /* 0x00000013061a7212 */ /* 0x000fe400078efe15 */
[----:B------:R-:W-:Y:S02]  /*0f70*/  ISETP.GE.OR P2, PT, R19, UR18, P2 ;  /* 0x0000001213007c0c */ /* 0x000fe40009746670 */
[----:B------:R-:W-:Y:S02]  /*0f80*/  ISETP.GE.AND P3, PT, R15, UR19, PT ;  /* 0x000000130f007c0c */ /* 0x000fe4000bf66270 */
[----:B------:R-:W-:Y:S02]  /*0f90*/  ISETP.LT.OR P2, PT, R26, RZ, P2 ;  /* 0x000000ff1a00720c */ /* 0x000fe40001741670 */
[----:B------:R-:W-:-:S02]  /*0fa0*/  LOP3.LUT R26, R6, R16, R15, 0xfe, !PT ;  /* 0x00000010061a7212 */ /* 0x000fc400078efe0f */
[----:B------:R-:W-:Y:S02]  /*0fb0*/  ISETP.GE.OR P2, PT, R6, UR7, P2 ;  /* 0x0000000706007c0c */ /* 0x000fe40009746670 */
[----:B------:R-:W-:-:S04]  /*0fc0*/  ISETP.GE.OR P4, PT, R16, UR18, P3 ;  /* 0x0000001210007c0c */ /* 0x000fc80009f86670 */
[----:B------:R-:W-:-:S04]  /*0fd0*/  ISETP.LT.OR P4, PT, R26, RZ, P4 ;  /* 0x000000ff1a00720c */ /* 0x000fc80002781670 */
[----:B------:R-:W-:-:S03]  /*0fe0*/  ISETP.GE.OR P4, PT, R6, UR7, P4 ;  /* 0x0000000706007c0c */ /* 0x000fc6000a786670 */
[----:B0-----:R-:W0:Y:S10]  /*0ff0*/  @!P2 LDC.64 R24, c[0x0][0x380] ;  /* 0x0000e000ff18ab82 */ /* 0x001e340000000a00 */
[----:B------:R-:W1:Y:S01]  /*1000*/  @!P4 LDC.64 R26, c[0x0][0x380] ;  /* 0x0000e000ff1acb82 */ /* 0x000e620000000a00 */
[----:B--2---:R-:W-:Y:S01]  /*1010*/  @!P5 IMAD.U32 R29, R48, 0x10000, RZ ;  /* 0x00010000301dd824 */ /* 0x004fe200078e00ff */
[----:B------:R-:W-:-:S04]  /*1020*/  @!P2 IADD3 R49, P5, PT, R3, R7, RZ ;  /* 0x000000070331a210 */ /* 0x000fc80007fbe0ff */
[----:B------:R-:W-:Y:S02]  /*1030*/  @!P2 LEA.HI.X.SX32 R50, R3, R5, 0x1, P5 ;  /* 0x000000050332a211 */ /* 0x000fe400028f0eff */
[----:B0-----:R-:W-:-:S04]  /*1040*/  @!P2 LEA R48, P5, R49, R24, 0x1 ;  /* 0x000000183130a211 */ /* 0x001fc800078a08ff */
[----:B------:R-:W-:Y:S02]  /*1050*/  @!P2 LEA.HI.X R49, R49, R25, R50, 0x1, P5 ;  /* 0x000000193131a211 */ /* 0x000fe400028f0c32 */
[----:B------:R-:W-:-:S04]  /*1060*/  @!P4 IADD3 R24, P5, PT, R38, R7, RZ ;  /* 0x000000072618c210 */ /* 0x000fc80007fbe0ff */
[----:B------:R-:W-:Y:S02]  /*1070*/  @!P4 LEA.HI.X.SX32 R25, R38, R5, 0x1, P5 ;  /* 0x000000052619c211 */ /* 0x000fe400028f0eff */
[----:B-1----:R-:W-:-:S04]  /*1080*/  @!P4 LEA R26, P5, R24, R26, 0x1 ;  /* 0x0000001a181ac211 */ /* 0x002fc800078a08ff */
[----:B------:R-:W-:Y:S02]  /*1090*/  @!P4 LEA.HI.X R27, R24, R27, R25, 0x1, P5 ;  /* 0x0000001b181bc211 */ /* 0x000fe400028f0c19 */
[----:B------:R-:W-:-:S03]  /*10a0*/  LOP3.LUT R24, R37, R6, RZ, 0xfc, !PT ;  /* 0x0000000625187212 */ /* 0x000fc600078efcff */
[----:B------:R-:W2:Y:S01]  /*10b0*/  @!P4 LDG.E.U16 R26, desc[UR8][R26.64] ;  /* 0x000000081a1ac981 */ /* 0x000ea2000c1e1500 */
[----:B------:R-:W-:-:S04]  /*10c0*/  ISETP.LT.OR P5, PT, R24, RZ, P1 ;  /* 0x000000ff1800720c */ /* 0x000fc80000fa1670 */
[----:B------:R-:W-:-:S13]  /*10d0*/  ISETP.GE.OR P5, PT, R6, UR7, P5 ;  /* 0x0000000706007c0c */ /* 0x000fda000afa6670 */
[----:B------:R-:W0:Y:S01]  /*10e0*/  @!P5 LDC.64 R24, c[0x0][0x380] ;  /* 0x0000e000ff18db82 */ /* 0x000e220000000a00 */
[----:B------:R-:W-:-:S04]  /*10f0*/  @!P5 IADD3 R50, P6, PT, R4, R7, RZ ;  /* 0x000000070432d210 */ /* 0x000fc80007fde0ff */
[----:B------:R-:W-:Y:S02]  /*1100*/  @!P5 LEA.HI.X.SX32 R51, R4, R5, 0x1, P6 ;  /* 0x000000050433d211 */ /* 0x000fe400030f0eff */
[----:B0-----:R-:W-:-:S04]  /*1110*/  @!P5 LEA R52, P6, R50, R24, 0x1 ;  /* 0x000000183234d211 */ /* 0x001fc800078c08ff */
[----:B------:R-:W-:-:S05]  /*1120*/  @!P5 LEA.HI.X R53, R50, R25, R51, 0x1, P6 ;  /* 0x000000193235d211 */ /* 0x000fca00030f0c33 */
[----:B------:R-:W3:Y:S01]  /*1130*/  @!P5 LDG.E.U16 R52, desc[UR8][R52.64] ;  /* 0x000000083434d981 */ /* 0x000ee2000c1e1500 */
[----:B------:R-:W-:Y:S01]  /*1140*/  IMAD.MOV.U32 R51, RZ, RZ, RZ ;  /* 0x000000ffff337224 */ /* 0x000fe200078e00ff */
[----:B------:R-:W-:Y:S02]  /*1150*/  LOP3.LUT R24, R6, R14, R15, 0xfe, !PT ;  /* 0x0000000e06187212 */ /* 0x000fe400078efe0f */
[----:B---3--:R-:W-:Y:S02]  /*1160*/  @!P5 SHF.L.U32 R51, R52, 0x10, RZ ;  /* 0x000000103433d819 */ /* 0x008fe400000006ff */
[----:B------:R-:W-:-:S04]  /*1170*/  ISETP.GE.OR P5, PT, R14, UR18, P3 ;  /* 0x000000120e007c0c */ /* 0x000fc80009fa6670 */
[----:B------:R-:W-:-:S04]  /*1180*/  ISETP.LT.OR P5, PT, R24, RZ, P5 ;  /* 0x000000ff1800720c */ /* 0x000fc80002fa1670 */
[----:B------:R-:W-:-:S13]  /*1190*/  ISETP.GE.OR P5, PT, R6, UR7, P5 ;  /* 0x0000000706007c0c */ /* 0x000fda000afa6670 */
[----:B------:R-:W0:Y:S01]  /*11a0*/  @!P5 LDC.64 R24, c[0x0][0x380] ;  /* 0x0000e000ff18db82 */ /* 0x000e220000000a00 */
[----:B------:R-:W-:-:S04]  /*11b0*/  @!P5 IADD3 R50, P6, PT, R40, R7, RZ ;  /* 0x000000072832d210 */ /* 0x000fc80007fde0ff */
[----:B------:R-:W-:Y:S02]  /*11c0*/  @!P5 LEA.HI.X.SX32 R52, R40, R5, 0x1, P6 ;  /* 0x000000052834d211 */ /* 0x000fe400030f0eff */
[----:B0-----:R-:W-:-:S04]  /*11d0*/  @!P5 LEA R24, P6, R50, R24, 0x1 ;  /* 0x000000183218d211 */ /* 0x001fc800078c08ff */
[----:B------:R-:W-:Y:S02]  /*11e0*/  @!P5 LEA.HI.X R25, R50, R25, R52, 0x1, P6 ;  /* 0x000000193219d211 */ /* 0x000fe400030f0c34 */
[----:B------:R0:W3:Y:S02]  /*11f0*/  @!P2 LDG.E.U16 R50, desc[UR8][R48.64] ;  /* 0x000000083032a981 */ /* 0x0000e4000c1e1500 */
[----:B0-----:R-:W-:Y:S02]  /*1200*/  IMAD.MOV.U32 R48, RZ, RZ, R28 ;  /* 0x000000ffff307224 */ /* 0x001fe400078e001c */
[----:B------:R-:W-:-:S05]  /*1210*/  IMAD.MOV.U32 R49, RZ, RZ, R47 ;  /* 0x000000ffff317224 */ /* 0x000fca00078e002f */
[----:B------:R-:W4:Y:S01]  /*1220*/  LDG.E.U16 R28, desc[UR8][R48.64] ;  /* 0x00000008301c7981 */ /* 0x000f22000c1e1500 */
[----:B------:R-:W-:-:S03]  /*1230*/  ISETP.GE.OR P3, PT, R19, UR18, P3 ;  /* 0x0000001213007c0c */ /* 0x000fc60009f66670 */
[----:B------:R-:W5:Y:S01]  /*1240*/  LDG.E.U16 R27, desc[UR8][R48.64+0x6] ;  /* 0x00000608301b7981 */ /* 0x000f62000c1e1500 */
[----:B----4-:R-:W-:-:S04]  /*1250*/  IMAD.U32 R47, R28, 0x10000, RZ ;  /* 0x000100001c2f7824 */ /* 0x010fc800078e00ff */
[----:B------:R-:W-:Y:S02]  /*1260*/  FFMA.FTZ R46, R47, R51, R46 ;  /* 0x000000332f2e7223 */ /* 0x000fe4000001002e */
[----:B------:R-:W4:Y:S04]  /*1270*/  LDG.E.U16 R51, desc[UR8][R48.64+0x2] ;  /* 0x0000020830337981 */ /* 0x000f28000c1e1500 */
[----:B------:R-:W2:Y:S01]  /*1280*/  LDG.E.U16 R47, desc[UR8][R48.64+0x4] ;  /* 0x00000408302f7981 */ /* 0x000ea2000c1e1500 */
[----:B------:R-:W-:-:S04]  /*1290*/  LOP3.LUT R28, R6, R19, R15, 0xfe, !PT ;  /* 0x00000013061c7212 */ /* 0x000fc800078efe0f */
[----:B------:R-:W-:Y:S02]  /*12a0*/  ISETP.LT.OR P3, PT, R28, RZ, P3 ;  /* 0x000000ff1c00720c */ /* 0x000fe40001f61670 */
[----:B------:R0:W5:Y:S02]  /*12b0*/  @!P5 LDG.E.U16 R28, desc[UR8][R24.64] ;  /* 0x00000008181cd981 */ /* 0x000164000c1e1500 */
[----:B------:R-:W-:-:S13]  /*12c0*/  ISETP.GE.OR P3, PT, R6, UR7, P3 ;  /* 0x0000000706007c0c */ /* 0x000fda0009f66670 */
[----:B0-----:R-:W0:Y:S01]  /*12d0*/  @!P3 LDC.64 R24, c[0x0][0x380] ;  /* 0x0000e000ff18bb82 */ /* 0x001e220000000a00 */
[----:B----4-:R-:W-:-:S04]  /*12e0*/  IMAD.U32 R51, R51, 0x10000, RZ ;  /* 0x0001000033337824 */ /* 0x010fc800078e00ff */
[----:B------:R-:W-:Y:S01]  /*12f0*/  FFMA.FTZ R29, R51, R29, R46 ;  /* 0x0000001d331d7223 */ /* 0x000fe2000001002e */
[----:B------:R-:W-:Y:S01]  /*1300*/  IMAD.MOV.U32 R46, RZ, RZ, RZ ;  /* 0x000000ffff2e7224 */ /* 0x000fe200078e00ff */
[----:B---3--:R-:W-:Y:S01]  /*1310*/  @!P2 SHF.L.U32 R46, R50, 0x10, RZ ;  /* 0x00000010322ea819 */ /* 0x008fe200000006ff */
[----:B--2---:R-:W-:-:S04]  /*1320*/  IMAD.U32 R50, R47, 0x10000, RZ ;  /* 0x000100002f327824 */ /* 0x004fc800078e00ff */
[----:B------:R-:W-:Y:S02]  /*1330*/  FFMA.FTZ R46, R50, R46, R29 ;  /* 0x0000002e322e7223 */ /* 0x000fe4000001001d */
[----:B------:R-:W2:Y:S01]  /*1340*/  LDG.E.U16 R29, desc[UR8][R48.64+0x8] ;  /* 0x00000808301d7981 */ /* 0x000ea2000c1e1500 */
[----:B------:R-:W-:-:S04]  /*1350*/  @!P3 IADD3 R47, P2, PT, R42, R7, RZ ;  /* 0x000000072a2fb210 */ /* 0x000fc80007f5e0ff */
[----:B------:R-:W-:Y:S02]  /*1360*/  @!P3 LEA.HI.X.SX32 R50, R42, R5, 0x1, P2 ;  /* 0x000000052a32b211 */ /* 0x000fe400010f0eff */
[----:B0-----:R-:W-:-:S04]  /*1370*/  @!P3 LEA R24, P2, R47, R24, 0x1 ;  /* 0x000000182f18b211 */ /* 0x001fc800078408ff */
[----:B------:R-:W-:Y:S02]  /*1380*/  @!P3 LEA.HI.X R25, R47, R25, R50, 0x1, P2 ;  /* 0x000000192f19b211 */ /* 0x000fe400010f0c32 */
[----:B------:R-:W3:Y:S04]  /*1390*/  LDG.E.U16 R47, desc[UR8][R48.64+0xa] ;  /* 0x00000a08302f7981 */ /* 0x000ee8000c1e1500 */
[----:B------:R0:W4:Y:S01]  /*13a0*/  @!P3 LDG.E.U16 R50, desc[UR8][R24.64] ;  /* 0x000000081832b981 */ /* 0x000122000c1e1500 */
[----:B------:R-:W-:Y:S01]  /*13b0*/  IMAD.MOV.U32 R51, RZ, RZ, RZ ;  /* 0x000000ffff337224 */ /* 0x000fe200078e00ff */
[----:B------:R-:W-:Y:S01]  /*13c0*/  ISETP.GE.AND P2, PT, R17, UR19, PT ;  /* 0x0000001311007c0c */ /* 0x000fe2000bf46270 */
[----:B------:R-:W-:Y:S02]  /*13d0*/  @!P4 IMAD.U32 R51, R26, 0x10000, RZ ;  /* 0x000100001a33c824 */ /* 0x000fe400078e00ff */
[----:B------:R-:W-:Y:S01]  /*13e0*/  IMAD.MOV.U32 R26, RZ, RZ, RZ ;  /* 0x000000ffff1a7224 */ /* 0x000fe200078e00ff */
[----:B------:R-:W-:Y:S01]  /*13f0*/  ISETP.GE.OR P4, PT, R16, UR18, P2 ;  /* 0x0000001210007c0c */ /* 0x000fe20009786670 */
[----:B-----5:R-:W-:Y:S01]  /*1400*/  @!P5 IMAD.U32 R26, R28, 0x10000, RZ ;  /* 0x000100001c1ad824 */ /* 0x020fe200078e00ff */
[----:B------:R-:W-:-:S02]  /*1410*/  LOP3.LUT R28, R6, R16, R17, 0xfe, !PT ;  /* 0x00000010061c7212 */ /* 0x000fc400078efe11 */
[----:B------:R-:W-:Y:S02]  /*1420*/  ISETP.GE.AND P5, PT, R6, RZ, PT ;  /* 0x000000ff0600720c */ /* 0x000fe40003fa6270 */
[----:B------:R-:W-:Y:S02]  /*1430*/  ISETP.LT.OR P4, PT, R28, RZ, P4 ;  /* 0x000000ff1c00720c */ /* 0x000fe40002781670 */
[----:B------:R-:W-:Y:S02]  /*1440*/  ISETP.LE.OR P5, PT, R13, -0x1, !P5 ;  /* 0xffffffff0d00780c */ /* 0x000fe40006fa3670 */
[----:B------:R-:W-:Y:S02]  /*1450*/  ISETP.GE.OR P4, PT, R6, UR7, P4 ;  /* 0x0000000706007c0c */ /* 0x000fe4000a786670 */
[----:B------:R-:W-:Y:S02]  /*1460*/  SHF.L.U32 R27, R27, 0x10, RZ ;  /* 0x000000101b1b7819 */ /* 0x000fe400000006ff */
[----:B------:R-:W-:-:S03]  /*1470*/  ISETP.GE.OR P5, PT, R14, UR18, P5 ;  /* 0x000000120e007c0c */ /* 0x000fc6000afa6670 */
[----:B------:R-:W-:Y:S01]  /*1480*/  FFMA.FTZ R27, R27, R51, R46 ;  /* 0x000000331b1b7223 */ /* 0x000fe2000001002e */
[----:B------:R-:W-:Y:S02]  /*1490*/  ISETP.GE.OR P5, PT, R17, UR19, P5 ;  /* 0x0000001311007c0c */ /* 0x000fe4000afa6670 */
[----:B------:R-:W-:Y:S02]  /*14a0*/  ISETP.GE.OR P2, PT, R19, UR18, P2 ;  /* 0x0000001213007c0c */ /* 0x000fe40009746670 */
[----:B------:R-:W-:Y:S01]  /*14b0*/  ISETP.GE.OR P5, PT, R6, UR7, P5 ;  /* 0x0000000706007c0c */ /* 0x000fe2000afa6670 */
[----:B0-----:R-:W0:Y:S01]  /*14c0*/  @!P4 LDC.64 R24, c[0x0][0x380] ;  /* 0x0000e000ff18cb82 */ /* 0x001e220000000a00 */
[----:B------:R-:W-:Y:S02]  /*14d0*/  IMAD.MOV.U32 R46, RZ, RZ, RZ ;  /* 0x000000ffff2e7224 */ /* 0x000fe400078e00ff */
[----:B--2---:R-:W-:-:S04]  /*14e0*/  IMAD.U32 R28, R29, 0x10000, RZ ;  /* 0x000100001d1c7824 */ /* 0x004fc800078e00ff */
[----:B------:R-:W-:Y:S01]  /*14f0*/  FFMA.FTZ R29, R28, R26, R27 ;  /* 0x0000001a1c1d7223 */ /* 0x000fe2000001001b */
[----:B------:R-:W-:-:S04]  /*1500*/  LOP3.LUT R26, R6, R19, R17, 0xfe, !PT ;  /* 0x00000013061a7212 */ /* 0x000fc800078efe11 */
[----:B------:R-:W-:Y:S02]  /*1510*/  ISETP.LT.OR P2, PT, R26, RZ, P2 ;  /* 0x000000ff1a00720c */ /* 0x000fe40001741670 */
[----:B------:R-:W1:Y:S02]  /*1520*/  @!P5 LDC.64 R26, c[0x0][0x380] ;  /* 0x0000e000ff1adb82 */ /* 0x000e640000000a00 */
[----:B------:R-:W-:Y:S01]  /*1530*/  ISETP.GE.OR P2, PT, R6, UR7, P2 ;  /* 0x0000000706007c0c */ /* 0x000fe20009746670 */
[----:B---3--:R-:W-:Y:S02]  /*1540*/  IMAD.U32 R28, R47, 0x10000, RZ ;  /* 0x000100002f1c7824 */ /* 0x008fe400078e00ff */
[----:B----4-:R-:W-:Y:S01]  /*1550*/  @!P3 IMAD.U32 R46, R50, 0x10000, RZ ;  /* 0x00010000322eb824 */ /* 0x010fe200078e00ff */
[----:B------:R-:W-:-:S03]  /*1560*/  @!P4 IADD3 R47, P3, PT, R0, R7, RZ ;  /* 0x00000007002fc210 */ /* 0x000fc60007f7e0ff */
[----:B------:R-:W-:Y:S01]  /*1570*/  FFMA.FTZ R46, R28, R46, R29 ;  /* 0x0000002e1c2e7223 */ /* 0x000fe2000001001d */
[----:B------:R-:W-:-:S05]  /*1580*/  @!P4 LEA.HI.X.SX32 R50, R0, R5, 0x1, P3 ;  /* 0x000000050032c211 */ /* 0x000fca00018f0eff */
[----:B------:R-:W2:Y:S01]  /*1590*/  @!P2 LDC.64 R28, c[0x0][0x380] ;  /* 0x0000e000ff1cab82 */ /* 0x000ea20000000a00 */
[----:B0-----:R-:W-:-:S04]  /*15a0*/  @!P4 LEA R24, P3, R47, R24, 0x1 ;  /* 0x000000182f18c211 */ /* 0x001fc800078608ff */
[----:B------:R-:W-:Y:S02]  /*15b0*/  @!P4 LEA.HI.X R25, R47, R25, R50, 0x1, P3 ;  /* 0x000000192f19c211 */ /* 0x000fe400018f0c32 */
[----:B------:R-:W-:-:S03]  /*15c0*/  @!P5 IADD3 R47, P3, PT, R44, R7, RZ ;  /* 0x000000072c2fd210 */ /* 0x000fc60007f7e0ff */
[----:B------:R0:W3:Y:S01]  /*15d0*/  @!P4 LDG.E.U16 R24, desc[UR8][R24.64] ;  /* 0x000000081818c981 */ /* 0x0000e2000c1e1500 */
[----:B------:R-:W-:Y:S02]  /*15e0*/  @!P5 LEA.HI.X.SX32 R50, R44, R5, 0x1, P3 ;  /* 0x000000052c32d211 */ /* 0x000fe400018f0eff */
[----:B-1----:R-:W-:-:S04]  /*15f0*/  @!P5 LEA R26, P3, R47, R26, 0x1 ;  /* 0x0000001a2f1ad211 */ /* 0x002fc800078608ff */
[----:B------:R-:W-:Y:S02]  /*1600*/  @!P5 LEA.HI.X R27, R47, R27, R50, 0x1, P3 ;  /* 0x0000001b2f1bd211 */ /* 0x000fe400018f0c32 */
[C---:B------:R-:W-:Y:S01]  /*1610*/  @!P2 IADD3 R51, P3, PT, R2.reuse, R7, RZ ;  /* 0x000000070233a210 */ /* 0x040fe20007f7e0ff */
[----:B------:R-:W4:Y:S03]  /*1620*/  LDG.E.U16 R47, desc[UR8][R48.64+0xc] ;  /* 0x00000c08302f7981 */ /* 0x000f26000c1e1500 */
[----:B------:R-:W-:Y:S01]  /*1630*/  @!P2 LEA.HI.X.SX32 R52, R2, R5, 0x1, P3 ;  /* 0x000000050234a211 */ /* 0x000fe200018f0eff */
[----:B------:R-:W5:Y:S01]  /*1640*/  @!P5 LDG.E.U16 R26, desc[UR8][R26.64] ;  /* 0x000000081a1ad981 */ /* 0x000f62000c1e1500 */
[----:B--2---:R-:W-:-:S03]  /*1650*/  @!P2 LEA R50, P3, R51, R28, 0x1 ;  /* 0x0000001c3332a211 */ /* 0x004fc600078608ff */
[----:B------:R-:W2:Y:S01]  /*1660*/  LDG.E.U16 R28, desc[UR8][R48.64+0xe] ;  /* 0x00000e08301c7981 */ /* 0x000ea2000c1e1500 */
[----:B------:R-:W-:-:S03]  /*1670*/  @!P2 LEA.HI.X R51, R51, R29, R52, 0x1, P3 ;  /* 0x0000001d3333a211 */ /* 0x000fc600018f0c34 */
[----:B------:R-:W2:Y:S04]  /*1680*/  LDG.E.U16 R29, desc[UR8][R48.64+0x10] ;  /* 0x00001008301d7981 */ /* 0x000ea8000c1e1500 */
[----:B------:R-:W2:Y:S01]  /*1690*/  @!P2 LDG.E.U16 R50, desc[UR8][R50.64] ;  /* 0x000000083232a981 */ /* 0x000ea2000c1e1500 */
[----:B------:R-:W-:Y:S01]  /*16a0*/  IMAD.MOV.U32 R53, RZ, RZ, RZ ;  /* 0x000000ffff357224 */ /* 0x000fe200078e00ff */
[----:B------:R-:W-:Y:S01]  /*16b0*/  IADD3 R39, PT, PT, R39, 0x1, RZ ;  /* 0x0000000127277810 */ /* 0x000fe20007ffe0ff */
[----:B0-----:R-:W-:Y:S02]  /*16c0*/  IMAD R25, RZ, RZ, -UR4 ;  /* 0x80000004ff197e24 */ /* 0x001fe4000f8e02ff */
[----:B------:R-:W-:Y:S02]  /*16d0*/  VIADD R6, R6, -UR10 ;  /* 0x8000000a06067c36 */ /* 0x000fe40008000000 */
[----:B------:R-:W-:-:S02]  /*16e0*/  IMAD R36, R25, UR10, R36 ;  /* 0x0000000a19247c24 */ /* 0x000fc4000f8e0224 */
[C---:B------:R-:W-:Y:S02]  /*16f0*/  IMAD R4, R25.reuse, UR10, R4 ;  /* 0x0000000a19047c24 */ /* 0x040fe4000f8e0204 */
[C---:B------:R-:W-:Y:S02]  /*1700*/  IMAD R2, R25.reuse, UR10, R2 ;  /* 0x0000000a19027c24 */ /* 0x040fe4000f8e0202 */
[C---:B------:R-:W-:Y:S02]  /*1710*/  IMAD R0, R25.reuse, UR10, R0 ;  /* 0x0000000a19007c24 */ /* 0x040fe4000f8e0200 */
[C---:B------:R-:W-:Y:S02]  /*1720*/  IMAD R42, R25.reuse, UR10, R42 ;  /* 0x0000000a192a7c24 */ /* 0x040fe4000f8e022a */
[C---:B------:R-:W-:Y:S02]  /*1730*/  IMAD R40, R25.reuse, UR10, R40 ;  /* 0x0000000a19287c24 */ /* 0x040fe4000f8e0228 */
[----:B------:R-:W-:-:S02]  /*1740*/  IMAD R38, R25, UR10, R38 ;  /* 0x0000000a19267c24 */ /* 0x000fc4000f8e0226 */
[C---:B------:R-:W-:Y:S02]  /*1750*/  IMAD R3, R25.reuse, UR10, R3 ;  /* 0x0000000a19037c24 */ /* 0x040fe4000f8e0203 */
[----:B------:R-:W-:Y:S01]  /*1760*/  IMAD R44, R25, UR10, R44 ;  /* 0x0000000a192c7c24 */ /* 0x000fe2000f8e022c */
[----:B---3--:R-:W-:Y:S01]  /*1770*/  @!P4 SHF.L.U32 R53, R24, 0x10, RZ ;  /* 0x000000101835c819 */ /* 0x008fe200000006ff */
[----:B----4-:R-:W-:-:S04]  /*1780*/  IMAD.U32 R47, R47, 0x10000, RZ ;  /* 0x000100002f2f7824 */ /* 0x010fc800078e00ff */
[----:B------:R-:W-:Y:S01]  /*1790*/  FFMA.FTZ R47, R47, R53, R46 ;  /* 0x000000352f2f7223 */ /* 0x000fe2000001002e */
[----:B------:R-:W-:Y:S02]  /*17a0*/  IMAD.MOV.U32 R46, RZ, RZ, RZ ;  /* 0x000000ffff2e7224 */ /* 0x000fe400078e00ff */
[----:B------:R-:W-:Y:S02]  /*17b0*/  IMAD.MOV.U32 R24, RZ, RZ, RZ ;  /* 0x000000ffff187224 */ /* 0x000fe400078e00ff */
[----:B-----5:R-:W-:Y:S02]  /*17c0*/  @!P5 IMAD.U32 R24, R26, 0x10000, RZ ;  /* 0x000100001a18d824 */ /* 0x020fe400078e00ff */
[----:B--2---:R-:W-:Y:S01]  /*17d0*/  @!P2 IMAD.U32 R46, R50, 0x10000, RZ ;  /* 0x00010000322ea824 */ /* 0x004fe200078e00ff */
[----:B------:R-:W-:Y:S01]  /*17e0*/  ISETP.NE.AND P2, PT, R39, 0x3, PT ;  /* 0x000000032700780c */ /* 0x000fe20003f45270 */
[----:B------:R-:W-:-:S04]  /*17f0*/  IMAD.U32 R28, R28, 0x10000, RZ ;  /* 0x000100001c1c7824 */ /* 0x000fc800078e00ff */
[----:B------:R-:W-:Y:S01]  /*1800*/  FFMA.FTZ R27, R28, R24, R47 ;  /* 0x000000181c1b7223 */ /* 0x000fe2000001002f */
[----:B------:R-:W-:Y:S01]  /*1810*/  IADD3 R28, P3, PT, R48, 0x12, RZ ;  /* 0x00000012301c7810 */ /* 0x000fe20007f7e0ff */
[----:B------:R-:W-:-:S04]  /*1820*/  IMAD.U32 R24, R29, 0x10000, RZ ;  /* 0x000100001d187824 */ /* 0x000fc800078e00ff */
[----:B------:R-:W-:Y:S02]  /*1830*/  IMAD.X R47, RZ, RZ, R49, P3 ;  /* 0x000000ffff2f7224 */ /* 0x000fe400018e0631 */
[----:B------:R-:W-:Y:S01]  /*1840*/  FFMA.FTZ R46, R24, R46, R27 ;  /* 0x0000002e182e7223 */ /* 0x000fe2000001001b */
[----:B------:R-:W-:Y:S06]  /*1850*/  @P2 BRA `(.L_x_238) ;  /* 0xfffffff400902947 */ /* 0x000fec000383ffff */
[----:B------:R-:W-:-:S13]  /*1860*/  ISETP.NE.AND P6, PT, R45, RZ, PT ;  /* 0x000000ff2d00720c */ /* 0x000fda0003fc5270 */
[----:B------:R-:W-:Y:S05]  /*1870*/  @!P6 BRA `(.L_x_239) ;  /* 0xfffffff40000e947 */ /* 0x000fea000383ffff */
[----:B------:R-:W-:Y:S05]  /*1880*/  BSYNC.RECONVERGENT B0 ;  /* 0x0000000000007941 */ /* 0x000fea0003800200 */
.L_x_237:
        /* <DEDUP_REMOVED lines=31> */
.L_x_236:
        /* <DEDUP_REMOVED lines=22> */
[----:B0-----:R-:W-:Y:S02]  /*1be0*/  VIADD R6, R5, 0xffffffe ;  /* 0x0ffffffe05067836 */ /* 0x001fe40000000000 */
[----:B------:R-:W-:-:S04]  /*1bf0*/  IMAD.MOV.U32 R5, RZ, RZ, RZ ;  /* 0x000000ffff057224 */ /* 0x000fc800078e00ff */
        /* <DEDUP_REMOVED lines=8> */
[----:B------:R-:W-:Y:S01]  /*1c80*/  @P0 IADD3 R4, PT, PT, -R43, R4, RZ ;  /* 0x000000042b040210 */ /* 0x000fe20007ffe1ff */
[----:B------:R-:W-:-:S03]  /*1c90*/  @P0 VIADD R7, R7, 0x1 ;  /* 0x0000000107070836 */ /* 0x000fc60000000000 */
[----:B------:R-:W-:-:S13]  /*1ca0*/  ISETP.GE.U32.AND P1, PT, R4, R43, PT ;  /* 0x0000002b0400720c */ /* 0x000fda0003f26070 */
[----:B------:R-:W-:Y:S01]  /*1cb0*/  @P1 VIADD R7, R7, 0x1 ;  /* 0x0000000107071836 */ /* 0x000fe20000000000 */
[----:B------:R-:W-:-:S05]  /*1cc0*/  @!P2 LOP3.LUT R7, RZ, R43, RZ, 0x33, !PT ;  /* 0x0000002bff07a212 */ /* 0x000fca00078e33ff */
[----:B------:R-:W-:Y:S01]  /*1cd0*/  IMAD.MOV.U32 R4, RZ, RZ, R7 ;  /* 0x000000ffff047224 */ /* 0x000fe200078e0007 */
[----:B------:R-:W-:Y:S06]  /*1ce0*/  BRA `(.L_x_243) ;  /* 0x0000000000087947 */ /* 0x000fec0003800000 */
.L_x_242:
[----:B------:R-:W-:-:S07]  /*1cf0*/  MOV R6, 0x1d10 ;  /* 0x00001d1000067802 */ /* 0x000fce0000000f00 */
[----:B-1----:R-:W-:Y:S05]  /*1d00*/  CALL.REL.NOINC `($__internal_2_$__cuda_sm20_div_u64) ;  /* 0x0000001400d07944 */ /* 0x002fea0003c00000 */
.L_x_243:
[----:B-1----:R-:W-:Y:S05]  /*1d10*/  BSYNC.RECONVERGENT B0 ;  /* 0x0000000000007941 */ /* 0x002fea0003800200 */
.L_x_241:
        /* <DEDUP_REMOVED lines=15> */
[----:B------:R-:W4:Y:S01]  /*1e10*/  LDCU.64 UR6, c[0x0][0x3b0] ;  /* 0x00007600ff0677ac */ /* 0x000f220008000a00 */
        /* <DEDUP_REMOVED lines=8> */
[----:B------:R-:W-:-:S04]  /*1ea0*/  IMAD R11, R11, R8, RZ ;  /* 0x000000080b0b7224 */ /* 0x000fc800078e02ff */
[----:B------:R-:W-:-:S04]  /*1eb0*/  IMAD.HI.U32 R10, R7, R11, R6 ;  /* 0x0000000b070a7227 */ /* 0x000fc800078e0006 */
[----:B------:R-:W-:Y:S02]  /*1ec0*/  IMAD.MOV.U32 R11, RZ, RZ, R12 ;  /* 0x000000ffff0b7224 */ /* 0x000fe400078e000c */
[----:B------:R-:W-:Y:S02]  /*1ed0*/  IMAD.HI.U32 R7, R10, R5, RZ ;  /* 0x000000050a077227 */ /* 0x000fe400078e00ff */
[----:B------:R-:W0:Y:S02]  /*1ee0*/  I2F.RP R12, R11 ;  /* 0x0000000b000c7306 */ /* 0x000e240000209400 */
[----:B------:R-:W-:-:S04]  /*1ef0*/  IMAD.MOV R6, RZ, RZ, -R7 ;  /* 0x000000ffff067224 */ /* 0x000fc800078e0a07 */
[----:B------:R-:W-:Y:S01]  /*1f00*/  IMAD R5, R8, R6, R5 ;  /* 0x0000000608057224 */ /* 0x000fe200078e0205 */
[----:B------:R-:W-:-:S04]  /*1f10*/  LOP3.LUT R6, R34, R3, RZ, 0x3c, !PT ;  /* 0x0000000322067212 */ /* 0x000fc800078e3cff */
[----:B------:R-:W-:Y:S02]  /*1f20*/  ISETP.GT.U32.AND P2, PT, R8, R5, PT ;  /* 0x000000050800720c */ /* 0x000fe40003f44070 */
[----:B------:R-:W-:Y:S01]  /*1f30*/  ISETP.GE.AND P3, PT, R6, RZ, PT ;  /* 0x000000ff0600720c */ /* 0x000fe20003f66270 */
[----:B0-----:R-:W0:Y:S10]  /*1f40*/  MUFU.RCP R12, R12 ;  /* 0x0000000c000c7308 */ /* 0x001e340000001000 */
[----:B------:R-:W-:-:S02]  /*1f50*/  @!P2 IMAD.IADD R5, R5, 0x1, -R8 ;  /* 0x000000010505a824 */ /* 0x000fc400078e0a08 */
[----:B------:R-:W-:Y:S01]  /*1f60*/  @!P2 VIADD R7, R7, 0x1 ;  /* 0x000000010707a836 */ /* 0x000fe20000000000 */
[----:B------:R-:W-:Y:S02]  /*1f70*/  ISETP.NE.AND P2, PT, R3, RZ, PT ;  /* 0x000000ff0300720c */ /* 0x000fe40003f45270 */
[----:B------:R-:W-:Y:S01]  /*1f80*/  ISETP.GE.U32.AND P1, PT, R5, R8, PT ;  /* 0x000000080500720c */ /* 0x000fe20003f26070 */
[----:B------:R-:W-:Y:S01]  /*1f90*/  IMAD.MOV.U32 R8, RZ, RZ, RZ ;  /* 0x000000ffff087224 */ /* 0x000fe200078e00ff */
[----:B------:R-:W3:Y:S01]  /*1fa0*/  LDC R5, c[0x0][0x3c0] ;  /* 0x0000f000ff057b82 */ /* 0x000ee20000000800 */
[----:B0-----:R-:W-:-:S06]  /*1fb0*/  IADD3 R9, PT, PT, R12, 0xffffffe, RZ ;  /* 0x0ffffffe0c097810 */ /* 0x001fcc0007ffe0ff */
[----:B------:R-:W0:Y:S04]  /*1fc0*/  F2I.FTZ.U32.TRUNC.NTZ R9, R9 ;  /* 0x0000000900097305 */ /* 0x000e28000021f000 */
[----:B------:R-:W-:-:S04]  /*1fd0*/  @P1 VIADD R7, R7, 0x1 ;  /* 0x0000000107071836 */ /* 0x000fc80000000000 */
[----:B------:R-:W-:Y:S01]  /*1fe0*/  @!P3 IMAD.MOV R7, RZ, RZ, -R7 ;  /* 0x000000ffff07b224 */ /* 0x000fe200078e0a07 */
[----:B------:R-:W-:Y:S01]  /*1ff0*/  @!P2 LOP3.LUT R7, RZ, R3, RZ, 0x33, !PT ;  /* 0x00000003ff07a212 */ /* 0x000fe200078e33ff */
[----:B0-----:R-:W-:Y:S01]  /*2000*/  IMAD.MOV R6, RZ, RZ, -R9 ;  /* 0x000000ffff067224 */ /* 0x001fe200078e0a09 */
[----:B---3--:R-:W-:-:S03]  /*2010*/  IABS R15, R5 ;  /* 0x00000005000f7213 */ /* 0x008fc60000000000 */
[----:B------:R-:W-:Y:S01]  /*2020*/  IMAD R13, R6, R11, RZ ;  /* 0x0000000b060d7224 */ /* 0x000fe200078e02ff */
[----:B------:R-:W-:Y:S01]  /*2030*/  IABS R6, R7 ;  /* 0x0000000700067213 */ /* 0x000fe20000000000 */
[----:B------:R-:W0:Y:S02]  /*2040*/  I2F.RP R10, R15 ;  /* 0x0000000f000a7306 */ /* 0x000e240000209400 */
[----:B------:R-:W-:Y:S01]  /*2050*/  IMAD.HI.U32 R13, R9, R13, R8 ;  /* 0x0000000d090d7227 */ /* 0x000fe200078e0008 */
[----:B------:R-:W-:-:S05]  /*2060*/  MOV R8, R6 ;  /* 0x0000000600087202 */ /* 0x000fca0000000f00 */
[----:B------:R-:W-:Y:S02]  /*2070*/  IMAD.HI.U32 R6, R13, R8, RZ ;  /* 0x000000080d067227 */ /* 0x000fe400078e00ff */
[----:B------:R-:W3:Y:S02]  /*2080*/  LDC R13, c[0x0][0x3bc] ;  /* 0x0000ef00ff0d7b82 */ /* 0x000ee40000000800 */
[----:B------:R-:W-:Y:S01]  /*2090*/  IMAD.MOV R9, RZ, RZ, -R6 ;  /* 0x000000ffff097224 */ /* 0x000fe200078e0a06 */
[----:B0-----:R-:W0:Y:S03]  /*20a0*/  MUFU.RCP R10, R10 ;  /* 0x0000000a000a7308 */ /* 0x001e260000001000 */
[----:B------:R-:W-:-:S05]  /*20b0*/  IMAD R8, R11, R9, R8 ;  /* 0x000000090b087224 */ /* 0x000fca00078e0208 */
[----:B------:R-:W-:Y:S01]  /*20c0*/  ISETP.GT.U32.AND P2, PT, R11, R8, PT ;  /* 0x000000080b00720c */ /* 0x000fe20003f44070 */
[----:B0-----:R-:W-:-:S12]  /*20d0*/  VIADD R9, R10, 0xffffffe ;  /* 0x0ffffffe0a097836 */ /* 0x001fd80000000000 */
[----:B------:R-:W-:Y:S01]  /*20e0*/  @!P2 IMAD.IADD R8, R8, 0x1, -R11 ;  /* 0x000000010808a824 */ /* 0x000fe200078e0a0b */
[----:B---3--:R-:W-:Y:S01]  /*20f0*/  IABS R17, R13 ;  /* 0x0000000d00117213 */ /* 0x008fe20000000000 */
[----:B------:R-:W-:Y:S01]  /*2100*/  @!P2 VIADD R6, R6, 0x1 ;  /* 0x000000010606a836 */ /* 0x000fe20000000000 */
[----:B------:R-:W-:Y:S01]  /*2110*/  ISETP.NE.AND P2, PT, R4, RZ, PT ;  /* 0x000000ff0400720c */ /* 0x000fe20003f45270 */
[----:B------:R-:W0:Y:S01]  /*2120*/  F2I.FTZ.U32.TRUNC.NTZ R9, R9 ;  /* 0x0000000900097305 */ /* 0x000e22000021f000 */
[----:B------:R-:W-:Y:S02]  /*2130*/  ISETP.GE.U32.AND P1, PT, R8, R11, PT ;  /* 0x0000000b0800720c */ /* 0x000fe40003f26070 */
[----:B------:R-:W-:-:S04]  /*2140*/  LOP3.LUT R8, R7, R4, RZ, 0x3c, !PT ;  /* 0x0000000407087212 */ /* 0x000fc800078e3cff */
[----:B------:R-:W-:Y:S01]  /*2150*/  ISETP.GE.AND P3, PT, R8, RZ, PT ;  /* 0x000000ff0800720c */ /* 0x000fe20003f66270 */
[----:B------:R-:W-:Y:S01]  /*2160*/  IMAD.MOV.U32 R8, RZ, RZ, RZ ;  /* 0x000000ffff087224 */ /* 0x000fe200078e00ff */
[----:B------:R-:W3:Y:S05]  /*2170*/  I2F.RP R10, R17 ;  /* 0x00000011000a7306 */ /* 0x000eea0000209400 */
[----:B------:R-:W-:-:S05]  /*2180*/  @P1 VIADD R6, R6, 0x1 ;  /* 0x0000000106061836 */ /* 0x000fca0000000000 */
[----:B------:R-:W-:Y:S01]  /*2190*/  MOV R12, R6 ;  /* 0x00000006000c7202 */ /* 0x000fe20000000f00 */
[----:B0-----:R-:W-:-:S04]  /*21a0*/  IMAD.MOV R6, RZ, RZ, -R9 ;  /* 0x000000ffff067224 */ /* 0x001fc800078e0a09 */
[----:B------:R-:W-:Y:S01]  /*21b0*/  @!P3 IMAD.MOV R12, RZ, RZ, -R12 ;  /* 0x000000ffff0cb224 */ /* 0x000fe200078e0a0c */
[----:B------:R-:W-:Y:S01]  /*21c0*/  @!P2 LOP3.LUT R12, RZ, R4, RZ, 0x33, !PT ;  /* 0x00000004ff0ca212 */ /* 0x000fe200078e33ff */
[----:B------:R-:W-:Y:S01]  /*21d0*/  IMAD R11, R6, R15, RZ ;  /* 0x0000000f060b7224 */ /* 0x000fe200078e02ff */
[----:B---3--:R-:W0:Y:S02]  /*21e0*/  MUFU.RCP R10, R10 ;  /* 0x0000000a000a7308 */ /* 0x008e240000001000 */
[----:B------:R-:W-:Y:S01]  /*21f0*/  IABS R6, R12 ;  /* 0x0000000c00067213 */ /* 0x000fe20000000000 */
[----:B------:R-:W-:-:S04]  /*2200*/  IMAD.HI.U32 R11, R9, R11, R8 ;  /* 0x0000000b090b7227 */ /* 0x000fc800078e0008 */
[----:B------:R-:W-:-:S04]  /*2210*/  IMAD.MOV.U32 R8, RZ, RZ, R6 ;  /* 0x000000ffff087224 */ /* 0x000fc800078e0006 */
[----:B------:R-:W-:-:S04]  /*2220*/  IMAD.HI.U32 R6, R11, R8, RZ ;  /* 0x000000080b067227 */ /* 0x000fc800078e00ff */
[----:B------:R-:W-:-:S04]  /*2230*/  IMAD.MOV R9, RZ, RZ, -R6 ;  /* 0x000000ffff097224 */ /* 0x000fc800078e0a06 */
[----:B------:R-:W-:Y:S02]  /*2240*/  IMAD R8, R15, R9, R8 ;  /* 0x000000090f087224 */ /* 0x000fe400078e0208 */
[----:B0-----:R-:W-:-:S03]  /*2250*/  VIADD R9, R10, 0xffffffe ;  /* 0x0ffffffe0a097836 */ /* 0x001fc60000000000 */
[----:B------:R-:W-:-:S03]  /*2260*/  ISETP.GT.U32.AND P2, PT, R15, R8, PT ;  /* 0x000000080f00720c */ /* 0x000fc60003f44070 */
[----:B------:R-:W0:Y:S10]  /*2270*/  F2I.FTZ.U32.TRUNC.NTZ R9, R9 ;  /* 0x0000000900097305 */ /* 0x000e34000021f000 */
[----:B------:R-:W-:Y:S01]  /*2280*/  @!P2 IADD3 R8, PT, PT, R8, -R15, RZ ;  /* 0x8000000f0808a210 */ /* 0x000fe20007ffe0ff */
[----:B------:R-:W-:Y:S01]  /*2290*/  @!P2 VIADD R6, R6, 0x1 ;  /* 0x000000010606a836 */ /* 0x000fe20000000000 */
[----:B------:R-:W-:-:S02]  /*22a0*/  ISETP.NE.AND P2, PT, R5, RZ, PT ;  /* 0x000000ff0500720c */ /* 0x000fc40003f45270 */
[----:B------:R-:W-:Y:S02]  /*22b0*/  ISETP.GE.U32.AND P1, PT, R8, R15, PT ;  /* 0x0000000f0800720c */ /* 0x000fe40003f26070 */
[----:B------:R-:W-:-:S04]  /*22c0*/  LOP3.LUT R8, R12, R5, RZ, 0x3c, !PT ;  /* 0x000000050c087212 */ /* 0x000fc800078e3cff */
[----:B------:R-:W-:Y:S01]  /*22d0*/  ISETP.GE.AND P3, PT, R8, RZ, PT ;  /* 0x000000ff0800720c */ /* 0x000fe20003f66270 */
[----:B------:R-:W-:-:S06]  /*22e0*/  IMAD.MOV.U32 R8, RZ, RZ, RZ ;  /* 0x000000ffff087224 */ /* 0x000fcc00078e00ff */
[----:B------:R-:W-:-:S04]  /*22f0*/  @P1 VIADD R6, R6, 0x1 ;  /* 0x0000000106061836 */ /* 0x000fc80000000000 */
[----:B------:R-:W-:Y:S02]  /*2300*/  IMAD.MOV.U32 R14, RZ, RZ, R6 ;  /* 0x000000ffff0e7224 */ /* 0x000fe400078e0006 */
[----:B0-----:R-:W-:-:S03]  /*2310*/  IMAD.MOV R6, RZ, RZ, -R9 ;  /* 0x000000ffff067224 */ /* 0x001fc600078e0a09 */
[----:B------:R-:W-:Y:S01]  /*2320*/  @!P3 IADD3 R14, PT, PT, -R14, RZ, RZ ;  /* 0x000000ff0e0eb210 */ /* 0x000fe20007ffe1ff */
[----:B------:R-:W-:Y:S01]  /*2330*/  IMAD R11, R6, R17, RZ ;  /* 0x00000011060b7224 */ /* 0x000fe200078e02ff */
[----:B------:R-:W-:-:S03]  /*2340*/  @!P2 LOP3.LUT R14, RZ, R5, RZ, 0x33, !PT ;  /* 0x00000005ff0ea212 */ /* 0x000fc600078e33ff */
[----:B------:R-:W-:Y:S01]  /*2350*/  IMAD.HI.U32 R11, R9, R11, R8 ;  /* 0x0000000b090b7227 */ /* 0x000fe200078e0008 */
[----:B------:R-:W-:-:S03]  /*2360*/  IABS R6, R14 ;  /* 0x0000000e00067213 */ /* 0x000fc60000000000 */
[----:B------:R-:W-:Y:S02]  /*2370*/  IMAD.MOV R10, RZ, RZ, -R14 ;  /* 0x000000ffff0a7224 */ /* 0x000fe400078e0a0e */
[----:B------:R-:W-:-:S04]  /*2380*/  IMAD.MOV.U32 R8, RZ, RZ, R6 ;  /* 0x000000ffff087224 */ /* 0x000fc800078e0006 */
[----:B------:R-:W-:-:S04]  /*2390*/  IMAD.HI.U32 R6, R11, R8, RZ ;  /* 0x000000080b067227 */ /* 0x000fc800078e00ff */
[----:B------:R-:W-:-:S04]  /*23a0*/  IMAD.MOV R9, RZ, RZ, -R6 ;  /* 0x000000ffff097224 */ /* 0x000fc800078e0a06 */
[----:B------:R-:W-:Y:S02]  /*23b0*/  IMAD R8, R17, R9, R8 ;  /* 0x0000000911087224 */ /* 0x000fe400078e0208 */
[----:B------:R-:W-:-:S03]  /*23c0*/  IMAD.MOV R9, RZ, RZ, -R12 ;  /* 0x000000ffff097224 */ /* 0x000fc600078e0a0c */
[----:B------:R-:W-:Y:S01]  /*23d0*/  ISETP.GT.U32.AND P2, PT, R17, R8, PT ;  /* 0x000000081100720c */ /* 0x000fe20003f44070 */
[----:B------:R-:W-:Y:S02]  /*23e0*/  IMAD R9, R4, R9, R7 ;  /* 0x0000000904097224 */ /* 0x000fe400078e0207 */
[----:B------:R-:W-:Y:S02]  /*23f0*/  IMAD R4, R5, R10, R12 ;  /* 0x0000000a05047224 */ /* 0x000fe400078e020c */
[----:B-1----:R-:W-:Y:S02]  /*2400*/  IMAD R5, R9, UR14, RZ ;  /* 0x0000000e09057c24 */ /* 0x002fe4000f8e02ff */
[----:B------:R-:W-:-:S06]  /*2410*/  IMAD R4, R4, UR13, RZ ;  /* 0x0000000d04047c24 */ /* 0x000fcc000f8e02ff */
[----:B------:R-:W-:Y:S02]  /*2420*/  @!P2 IMAD.IADD R8, R8, 0x1, -R17 ;  /* 0x000000010808a824 */ /* 0x000fe400078e0a11 */
[----:B------:R-:W-:Y:S01]  /*2430*/  @!P2 VIADD R6, R6, 0x1 ;  /* 0x000000010606a836 */ /* 0x000fe20000000000 */
[----:B------:R-:W-:Y:S02]  /*2440*/  ISETP.NE.AND P2, PT, R13, RZ, PT ;  /* 0x000000ff0d00720c */ /* 0x000fe40003f45270 */
[----:B------:R-:W-:Y:S02]  /*2450*/  ISETP.GE.U32.AND P1, PT, R8, R17, PT ;  /* 0x000000110800720c */ /* 0x000fe40003f26070 */
[----:B------:R-:W-:-:S04]  /*2460*/  LOP3.LUT R8, R14, R13, RZ, 0x3c, !PT ;  /* 0x0000000d0e087212 */ /* 0x000fc800078e3cff */
[----:B------:R-:W-:Y:S01]  /*2470*/  ISETP.GE.AND P3, PT, R8, RZ, PT ;  /* 0x000000ff0800720c */ /* 0x000fe20003f66270 */
[----:B------:R-:W-:-:S04]  /*2480*/  IMAD.MOV R8, RZ, RZ, -R7 ;  /* 0x000000ffff087224 */ /* 0x000fc800078e0a07 */
[----:B------:R-:W-:Y:S02]  /*2490*/  IMAD R8, R3, R8, R34 ;  /* 0x0000000803087224 */ /* 0x000fe400078e0222 */
[----:B------:R-:W-:Y:S01]  /*24a0*/  @P1 IADD3 R6, PT, PT, R6, 0x1, RZ ;  /* 0x0000000106061810 */ /* 0x000fe20007ffe0ff */
[----:B------:R-:W-:Y:S02]  /*24b0*/  IMAD.MOV.U32 R34, RZ, RZ, R0 ;  /* 0x000000ffff227224 */ /* 0x000fe400078e0000 */
[----:B------:R-:W-:-:S03]  /*24c0*/  IMAD R7, R8, UR15, RZ ;  /* 0x0000000f08077c24 */ /* 0x000fc6000f8e02ff */
[----:B------:R-:W-:Y:S01]  /*24d0*/  @!P3 IMAD.MOV R6, RZ, RZ, -R6 ;  /* 0x000000ffff06b224 */ /* 0x000fe200078e0a06 */
[----:B------:R-:W-:Y:S02]  /*24e0*/  @!P2 LOP3.LUT R6, RZ, R13, RZ, 0x33, !PT ;  /* 0x0000000dff06a212 */ /* 0x000fe400078e33ff */
[--C-:B------:R-:W-:Y:S02]  /*24f0*/  SHF.R.S32.HI R8, RZ, 0x1f, R7.reuse ;  /* 0x0000001fff087819 */ /* 0x100fe40000011407 */
[----:B------:R-:W-:Y:S01]  /*2500*/  IADD3 R7, P1, P2, R4, R5, R7 ;  /* 0x0000000504077210 */ /* 0x000fe20007a3e007 */
[----:B------:R-:W-:Y:S01]  /*2510*/  IMAD.MOV R11, RZ, RZ, -R6 ;  /* 0x000000ffff0b7224 */ /* 0x000fe200078e0a06 */
[----:B------:R-:W-:Y:S01]  /*2520*/  SHF.R.S32.HI R5, RZ, 0x1f, R5 ;  /* 0x0000001fff057819 */ /* 0x000fe20000011405 */
[----:B--2---:R-:W-:Y:S01]  /*2530*/  IMAD R6, R6, UR5, RZ ;  /* 0x0000000506067c24 */ /* 0x004fe2000f8e02ff */
[----:B------:R-:W-:Y:S01]  /*2540*/  SHF.R.S32.HI R4, RZ, 0x1f, R4 ;  /* 0x0000001fff047819 */ /* 0x000fe20000011404 */
[----:B------:R-:W-:-:S03]  /*2550*/  IMAD R3, R13, R11, R14 ;  /* 0x0000000b0d037224 */ /* 0x000fc600078e020e */
[----:B------:R-:W-:Y:S01]  /*2560*/  IADD3.X R4, PT, PT, R4, R5, R8, P1, P2 ;  /* 0x0000000504047210 */ /* 0x000fe20000fe4408 */
[----:B------:R-:W-:-:S05]  /*2570*/  IMAD R3, R3, UR12, RZ ;  /* 0x0000000c03037c24 */ /* 0x000fca000f8e02ff */
[--C-:B------:R-:W-:Y:S02]  /*2580*/  IADD3 R5, P1, P2, R6, R7, R3.reuse ;  /* 0x0000000706057210 */ /* 0x100fe40007a3e003 */
[----:B------:R-:W-:Y:S02]  /*2590*/  SHF.R.S32.HI R6, RZ, 0x1f, R6 ;  /* 0x0000001fff067819 */ /* 0x000fe40000011406 */
[----:B------:R-:W-:-:S04]  /*25a0*/  SHF.R.S32.HI R3, RZ, 0x1f, R3 ;  /* 0x0000001fff037819 */ /* 0x000fc80000011403 */
[----:B------:R-:W-:Y:S02]  /*25b0*/  IADD3.X R6, PT, PT, R6, R4, R3, P1, P2 ;  /* 0x0000000406067210 */ /* 0x000fe40000fe4403 */
[----:B----4-:R-:W-:-:S04]  /*25c0*/  LEA R4, P1, R5, UR6, 0x1 ;  /* 0x0000000605047c11 */ /* 0x010fc8000f8208ff */
[----:B------:R-:W-:-:S05]  /*25d0*/  LEA.HI.X R5, R5, UR7, R6, 0x1, P1 ;  /* 0x0000000705057c11 */ /* 0x000fca00088f0c06 */
[----:B------:R0:W-:Y:S04]  /*25e0*/  STG.E.U16 desc[UR8][R4.64], RZ ;  /* 0x000000ff04007986 */ /* 0x0001e8000c101508 */
.L_x_245:
[----:B------:R-:W-:Y:S05]  /*25f0*/  BSYNC.RECONVERGENT B0 ;  /* 0x0000000000007941 */ /* 0x000fea0003800200 */
.L_x_244:
[----:B------:R-:W-:Y:S05]  /*2600*/  @!P0 EXIT ;  /* 0x000000000000894d */ /* 0x000fea0003800000 */
[----:B------:R-:W1:Y:S01]  /*2610*/  LDC R0, c[0x0][0x3c8] ;  /* 0x0000f200ff007b82 */ /* 0x000e620000000800 */
[----:B------:R-:W2:Y:S01]  /*2620*/  LDCU UR5, c[0x0][0x3cc] ;  /* 0x00007980ff0577ac */ /* 0x000ea20008000800 */
[----:B------:R-:W3:Y:S01]  /*2630*/  LDCU.64 UR6, c[0x0][0x3b0] ;  /* 0x00007600ff0677ac */ /* 0x000ee20008000a00 */
[----:B------:R-:W4:Y:S01]  /*2640*/  LDCU.128 UR12, c[0x0][0x3d0] ;  /* 0x00007a00ff0c77ac */ /* 0x000f220008000c00 */
[----:B-1----:R-:W-:-:S04]  /*2650*/  IABS R0, R0 ;  /* 0x0000000000007213 */ /* 0x002fc80000000000 */
[----:B0-----:R-:W0:Y:S08]  /*2660*/  I2F.RP R4, R0 ;  /* 0x0000000000047306 */ /* 0x001e300000209400 */
[----:B0-----:R-:W0:Y:S02]  /*2670*/  MUFU.RCP R4, R4 ;  /* 0x0000000400047308 */ /* 0x001e240000001000 */
[----:B0-----:R-:W-:-:S06]  /*2680*/  VIADD R2, R4, 0xffffffe ;  /* 0x0ffffffe04027836 */ /* 0x001fcc0000000000 */
[----:B------:R0:W1:Y:S02]  /*2690*/  F2I.FTZ.U32.TRUNC.NTZ R3, R2 ;  /* 0x0000000200037305 */ /* 0x000064000021f000 */
[----:B0-----:R-:W-:Y:S02]  /*26a0*/  IMAD.MOV.U32 R2, RZ, RZ, RZ ;  /* 0x000000ffff027224 */ /* 0x001fe400078e00ff */
[----:B-1----:R-:W-:-:S04]  /*26b0*/  IMAD.MOV R5, RZ, RZ, -R3 ;  /* 0x000000ffff057224 */ /* 0x002fc800078e0a03 */
[----:B------:R-:W-:-:S04]  /*26c0*/  IMAD R5, R5, R0, RZ ;  /* 0x0000000005057224 */ /* 0x000fc800078e02ff */
[----:B--234-:R-:W-:-:S07]  /*26d0*/  IMAD.HI.U32 R3, R3, R5, R2 ;  /* 0x0000000503037227 */ /* 0x01cfce00078e0002 */
.L_x_246:
[----:B------:R-:W0:Y:S01]  /*26e0*/  LDC R5, c[0x0][0x3c8] ;  /* 0x0000f200ff057b82 */ /* 0x000e220000000800 */
[-C--:B------:R-:W-:Y:S02]  /*26f0*/  IABS R6, R34.reuse ;  /* 0x0000002200067213 */ /* 0x080fe40000000000 */
[----:B------:R-:W-:-:S03]  /*2700*/  IADD3 R2, P0, PT, R43, R34, RZ ;  /* 0x000000222b027210 */ /* 0x000fc60007f1e0ff */
[----:B------:R-:W-:Y:S02]  /*2710*/  IMAD.HI.U32 R8, R3, R6, RZ ;  /* 0x0000000603087227 */ /* 0x000fe400078e00ff */
[----:B------:R-:W1:Y:S02]  /*2720*/  LDC R4, c[0x0][0x3c4] ;  /* 0x0000f100ff047b82 */ /* 0x000e640000000800 */
[----:B------:R-:W-:Y:S02]  /*2730*/  IMAD.MOV R9, RZ, RZ, -R8 ;  /* 0x000000ffff097224 */ /* 0x000fe400078e0a08 */
[----:B------:R-:W-:Y:S01]  /*2740*/  IMAD.X R33, RZ, RZ, R33, P0 ;  /* 0x000000ffff217224 */ /* 0x000fe200000e0621 */
[----:B0-----:R-:W-:-:S04]  /*2750*/  IABS R12, R5 ;  /* 0x00000005000c7213 */ /* 0x001fc80000000000 */
[----:B------:R-:W0:Y:S01]  /*2760*/  I2F.RP R10, R12 ;  /* 0x0000000c000a7306 */ /* 0x000e220000209400 */
[----:B------:R-:W-:Y:S02]  /*2770*/  IMAD R9, R12, R9, R6 ;  /* 0x000000090c097224 */ /* 0x000fe400078e0206 */
[----:B------:R-:W-:Y:S01]  /*2780*/  IMAD.MOV.U32 R6, RZ, RZ, RZ ;  /* 0x000000ffff067224 */ /* 0x000fe200078e00ff */
[----:B-1----:R-:W-:Y:S02]  /*2790*/  IABS R19, R4 ;  /* 0x0000000400137213 */ /* 0x002fe40000000000 */
[----:B------:R-:W-:Y:S02]  /*27a0*/  ISETP.GT.U32.AND P5, PT, R0, R9, PT ;  /* 0x000000090000720c */ /* 0x000fe40003fa4070 */
[----:B------:R-:W1:Y:S08]  /*27b0*/  I2F.RP R13, R19 ;  /* 0x00000013000d7306 */ /* 0x000e700000209400 */
[----:B0-----:R-:W0:Y:S03]  /*27c0*/  MUFU.RCP R10, R10 ;  /* 0x0000000a000a7308 */ /* 0x001e260000001000 */
[----:B------:R-:W-:-:S02]  /*27d0*/  @!P5 IMAD.IADD R9, R9, 0x1, -R12 ;  /* 0x000000010909d824 */ /* 0x000fc400078e0a0c */
[----:B------:R-:W-:-:S03]  /*27e0*/  @!P5 VIADD R8, R8, 0x1 ;  /* 0x000000010808d836 */ /* 0x000fc60000000000 */
[----:B------:R-:W-:Y:S01]  /*27f0*/  ISETP.GE.U32.AND P3, PT, R9, R0, PT ;  /* 0x000000000900720c */ /* 0x000fe20003f66070 */
[----:B-1----:R-:W1:Y:S01]  /*2800*/  MUFU.RCP R13, R13 ;  /* 0x0000000d000d7308 */ /* 0x002e620000001000 */
[----:B------:R-:W-:Y:S02]  /*2810*/  MOV R0, R12 ;  /* 0x0000000c00007202 */ /* 0x000fe40000000f00 */
[----:B------:R-:W-:-:S04]  /*2820*/  LOP3.LUT R9, R2, R5, RZ, 0x3c, !PT ;  /* 0x0000000502097212 */ /* 0x000fc800078e3cff */
[----:B------:R-:W-:Y:S01]  /*2830*/  ISETP.GE.AND P1, PT, R9, RZ, PT ;  /* 0x000000ff0900720c */ /* 0x000fe20003f26270 */
[----:B0-----:R-:W-:Y:S01]  /*2840*/  VIADD R7, R10, 0xffffffe ;  /* 0x0ffffffe0a077836 */ /* 0x001fe20000000000 */
[----:B------:R-:W-:-:S03]  /*2850*/  IABS R10, R2 ;  /* 0x00000002000a7213 */ /* 0x000fc60000000000 */
[----:B------:R-:W-:Y:S01]  /*2860*/  @P3 VIADD R8, R8, 0x1 ;  /* 0x0000000108083836 */ /* 0x000fe20000000000 */
[----:B------:R-:W-:Y:S01]  /*2870*/  ISETP.NE.AND P3, PT, R5, RZ, PT ;  /* 0x000000ff0500720c */ /* 0x000fe20003f65270 */
[----:B------:R-:W0:Y:S01]  /*2880*/  F2I.FTZ.U32.TRUNC.NTZ R7, R7 ;  /* 0x0000000700077305 */ /* 0x000e22000021f000 */
[----:B-1----:R-:W-:-:S07]  /*2890*/  VIADD R11, R13, 0xffffffe ;  /* 0x0ffffffe0d0b7836 */ /* 0x002fce0000000000 */
[----:B------:R-:W1:Y:S01]  /*28a0*/  F2I.FTZ.U32.TRUNC.NTZ R11, R11 ;  /* 0x0000000b000b7305 */ /* 0x000e62000021f000 */
[----:B0-----:R-:W-:-:S05]  /*28b0*/  IADD3 R3, PT, PT, RZ, -R7, RZ ;  /* 0x80000007ff037210 */ /* 0x001fca0007ffe0ff */
[----:B------:R-:W-:-:S04]  /*28c0*/  IMAD R3, R3, R12, RZ ;  /* 0x0000000c03037224 */ /* 0x000fc800078e02ff */
[----:B------:R-:W-:-:S04]  /*28d0*/  IMAD.HI.U32 R3, R7, R3, R6 ;  /* 0x0000000307037227 */ /* 0x000fc800078e0006 */
[----:B------:R-:W-:-:S04]  /*28e0*/  IMAD.MOV.U32 R6, RZ, RZ, R10 ;  /* 0x000000ffff067224 */ /* 0x000fc800078e000a */
[----:B------:R-:W-:-:S04]  /*28f0*/  IMAD.HI.U32 R10, R3, R6, RZ ;  /* 0x00000006030a7227 */ /* 0x000fc800078e00ff */
[----:B------:R-:W-:-:S04]  /*2900*/  IMAD.MOV R7, RZ, RZ, -R10 ;  /* 0x000000ffff077224 */ /* 0x000fc800078e0a0a */
[----:B------:R-:W-:Y:S02]  /*2910*/  IMAD R7, R12, R7, R6 ;  /* 0x000000070c077224 */ /* 0x000fe400078e0206 */
[----:B------:R-:W0:Y:S03]  /*2920*/  LDC R6, c[0x0][0x3c0] ;  /* 0x0000f000ff067b82 */ /* 0x000e260000000800 */
[----:B------:R-:W-:-:S13]  /*2930*/  ISETP.GT.U32.AND P6, PT, R0, R7, PT ;  /* 0x000000070000720c */ /* 0x000fda0003fc4070 */
[----:B------:R-:W-:Y:S02]  /*2940*/  @!P6 IMAD.IADD R7, R7, 0x1, -R12 ;  /* 0x000000010707e824 */ /* 0x000fe400078e0a0c */
[----:B------:R-:W-:Y:S02]  /*2950*/  @!P6 VIADD R10, R10, 0x1 ;  /* 0x000000010a0ae836 */ /* 0x000fe40000000000 */
[----:B-1----:R-:W-:Y:S01]  /*2960*/  IMAD.MOV R12, RZ, RZ, -R11 ;  /* 0x000000ffff0c7224 */ /* 0x002fe200078e0a0b */
[----:B------:R-:W-:Y:S02]  /*2970*/  ISETP.GE.U32.AND P4, PT, R7, R0, PT ;  /* 0x000000000700720c */ /* 0x000fe40003f86070 */
[----:B------:R-:W-:Y:S01]  /*2980*/  LOP3.LUT R7, R34, R5, RZ, 0x3c, !PT ;  /* 0x0000000522077212 */ /* 0x000fe200078e3cff */
[----:B------:R-:W-:Y:S01]  /*2990*/  IMAD R13, R12, R19, RZ ;  /* 0x000000130c0d7224 */ /* 0x000fe200078e02ff */
[----:B0-----:R-:W-:Y:S02]  /*29a0*/  IABS R14, R6 ;  /* 0x00000006000e7213 */ /* 0x001fe40000000000 */
[----:B------:R-:W-:-:S02]  /*29b0*/  ISETP.GE.AND P2, PT, R7, RZ, PT ;  /* 0x000000ff0700720c */ /* 0x000fc40003f46270 */
[----:B------:R-:W-:-:S05]  /*29c0*/  LOP3.LUT R7, RZ, R5, RZ, 0x33, !PT ;  /* 0x00000005ff077212 */ /* 0x000fca00078e33ff */
[----:B------:R-:W-:-:S05]  /*29d0*/  @P4 IADD3 R10, PT, PT, R10, 0x1, RZ ;  /* 0x000000010a0a4810 */ /* 0x000fca0007ffe0ff */
[----:B------:R-:W-:Y:S02]  /*29e0*/  @!P1 IMAD.MOV R10, RZ, RZ, -R10 ;  /* 0x000000ffff0a9224 */ /* 0x000fe400078e0a0a */
[----:B------:R-:W-:-:S05]  /*29f0*/  @!P2 IMAD.MOV R8, RZ, RZ, -R8 ;  /* 0x000000ffff08a224 */ /* 0x000fca00078e0a08 */
[C---:B------:R-:W-:Y:S02]  /*2a00*/  SEL R9, R7.reuse, R8, !P3 ;  /* 0x0000000807097207 */ /* 0x040fe40005800000 */
[----:B------:R-:W-:Y:S01]  /*2a10*/  SEL R7, R7, R10, !P3 ;  /* 0x0000000a07077207 */ /* 0x000fe20005800000 */
[----:B------:R-:W-:Y:S01]  /*2a20*/  IMAD.MOV.U32 R10, RZ, RZ, RZ ;  /* 0x000000ffff0a7224 */ /* 0x000fe200078e00ff */
[----:B------:R-:W-:Y:S02]  /*2a30*/  IABS R8, R9 ;  /* 0x0000000900087213 */ /* 0x000fe40000000000 */
[----:B------:R-:W-:Y:S01]  /*2a40*/  IABS R12, R7 ;  /* 0x00000007000c7213 */ /* 0x000fe20000000000 */
[----:B------:R-:W-:Y:S01]  /*2a50*/  IMAD.HI.U32 R13, R11, R13, R10 ;  /* 0x0000000d0b0d7227 */ /* 0x000fe200078e000a */
[----:B------:R-:W-:Y:S02]  /*2a60*/  MOV R10, R14 ;  /* 0x0000000e000a7202 */ /* 0x000fe40000000f00 */
[----:B------:R-:W-:-:S02]  /*2a70*/  LOP3.LUT R14, R7, R4, RZ, 0x3c, !PT ;  /* 0x00000004070e7212 */ /* 0x000fc400078e3cff */
[----:B------:R-:W0:Y:S01]  /*2a80*/  I2F.RP R16, R10 ;  /* 0x0000000a00107306 */ /* 0x000e220000209400 */
[----:B------:R-:W-:Y:S01]  /*2a90*/  IMAD.HI.U32 R11, R13, R8, RZ ;  /* 0x000000080d0b7227 */ /* 0x000fe200078e00ff */
[----:B------:R-:W-:-:S03]  /*2aa0*/  ISETP.GE.AND P1, PT, R14, RZ, PT ;  /* 0x000000ff0e00720c */ /* 0x000fc60003f26270 */
[----:B------:R-:W-:-:S04]  /*2ab0*/  IMAD.HI.U32 R13, R13, R12, RZ ;  /* 0x0000000c0d0d7227 */ /* 0x000fc800078e00ff */
[----:B------:R-:W-:Y:S02]  /*2ac0*/  IMAD.MOV R17, RZ, RZ, -R13 ;  /* 0x000000ffff117224 */ /* 0x000fe400078e0a0d */
[----:B------:R-:W-:Y:S02]  /*2ad0*/  IMAD.MOV R15, RZ, RZ, -R11 ;  /* 0x000000ffff0f7224 */ /* 0x000fe400078e0a0b */
[C---:B------:R-:W-:Y:S02]  /*2ae0*/  IMAD R12, R19.reuse, R17, R12 ;  /* 0x00000011130c7224 */ /* 0x040fe400078e020c */
[C---:B------:R-:W-:Y:S01]  /*2af0*/  IMAD R8, R19.reuse, R15, R8 ;  /* 0x0000000f13087224 */ /* 0x040fe200078e0208 */
[----:B0-----:R-:W0:Y:S01]  /*2b00*/  MUFU.RCP R16, R16 ;  /* 0x0000001000107308 */ /* 0x001e220000001000 */
[----:B------:R-:W-:Y:S01]  /*2b10*/  IMAD.MOV.U32 R14, RZ, RZ, RZ ;  /* 0x000000ffff0e7224 */ /* 0x000fe200078e00ff */
[C---:B------:R-:W-:Y:S02]  /*2b20*/  ISETP.GT.U32.AND P6, PT, R19.reuse, R12, PT ;  /* 0x0000000c1300720c */ /* 0x040fe40003fc4070 */
[----:B------:R-:W-:-:S11]  /*2b30*/  ISETP.GT.U32.AND P5, PT, R19, R8, PT ;  /* 0x000000081300720c */ /* 0x000fd60003fa4070 */
[--C-:B------:R-:W-:Y:S02]  /*2b40*/  @!P6 IMAD.IADD R12, R12, 0x1, -R19.reuse ;  /* 0x000000010c0ce824 */ /* 0x100fe400078e0a13 */
[----:B------:R-:W-:Y:S01]  /*2b50*/  @!P5 IMAD.IADD R8, R8, 0x1, -R19 ;  /* 0x000000010808d824 */ /* 0x000fe200078e0a13 */
[----:B0-----:R-:W-:Y:S01]  /*2b60*/  IADD3 R15, PT, PT, R16, 0xffffffe, RZ ;  /* 0x0ffffffe100f7810 */ /* 0x001fe20007ffe0ff */
[----:B------:R-:W-:Y:S01]  /*2b70*/  @!P5 VIADD R11, R11, 0x1 ;  /* 0x000000010b0bd836 */ /* 0x000fe20000000000 */
[-C--:B------:R-:W-:Y:S01]  /*2b80*/  ISETP.GE.U32.AND P4, PT, R12, R19.reuse, PT ;  /* 0x000000130c00720c */ /* 0x080fe20003f86070 */
[----:B------:R-:W-:Y:S01]  /*2b90*/  @!P6 VIADD R13, R13, 0x1 ;  /* 0x000000010d0de836 */ /* 0x000fe20000000000 */
[----:B------:R-:W-:Y:S02]  /*2ba0*/  ISETP.GE.U32.AND P3, PT, R8, R19, PT ;  /* 0x000000130800720c */ /* 0x000fe40003f66070 */
[----:B------:R-:W-:Y:S01]  /*2bb0*/  LOP3.LUT R12, R9, R4, RZ, 0x3c, !PT ;  /* 0x00000004090c7212 */ /* 0x000fe200078e3cff */
[----:B------:R-:W0:Y:S01]  /*2bc0*/  F2I.FTZ.U32.TRUNC.NTZ R15, R15 ;  /* 0x0000000f000f7305 */ /* 0x000e22000021f000 */
[----:B------:R-:W1:Y:S02]  /*2bd0*/  LDC R8, c[0x0][0x3bc] ;  /* 0x0000ef00ff087b82 */ /* 0x000e640000000800 */
[----:B------:R-:W-:-:S02]  /*2be0*/  ISETP.GE.AND P2, PT, R12, RZ, PT ;  /* 0x000000ff0c00720c */ /* 0x000fc40003f46270 */
[----:B------:R-:W-:-:S03]  /*2bf0*/  LOP3.LUT R12, RZ, R4, RZ, 0x33, !PT ;  /* 0x00000004ff0c7212 */ /* 0x000fc600078e33ff */
[----:B------:R-:W-:Y:S02]  /*2c00*/  @P4 VIADD R13, R13, 0x1 ;  /* 0x000000010d0d4836 */ /* 0x000fe40000000000 */
[----:B------:R-:W-:Y:S01]  /*2c10*/  @P3 VIADD R11, R11, 0x1 ;  /* 0x000000010b0b3836 */ /* 0x000fe20000000000 */
[----:B------:R-:W-:Y:S01]  /*2c20*/  ISETP.NE.AND P3, PT, R4, RZ, PT ;  /* 0x000000ff0400720c */ /* 0x000fe20003f65270 */
[----:B------:R-:W-:Y:S01]  /*2c30*/  @!P1 IMAD.MOV R13, RZ, RZ, -R13 ;  /* 0x000000ffff0d9224 */ /* 0x000fe200078e0a0d */
[----:B0-----:R-:W-:-:S03]  /*2c40*/  IADD3 R17, PT, PT, RZ, -R15, RZ ;  /* 0x8000000fff117210 */ /* 0x001fc60007ffe0ff */
[----:B------:R-:W-:Y:S01]  /*2c50*/  @!P2 IMAD.MOV R11, RZ, RZ, -R11 ;  /* 0x000000ffff0ba224 */ /* 0x000fe200078e0a0b */
[----:B------:R-:W-:Y:S01]  /*2c60*/  SEL R13, R12, R13, !P3 ;  /* 0x0000000d0c0d7207 */ /* 0x000fe20005800000 */
[----:B------:R-:W-:-:S03]  /*2c70*/  IMAD R17, R17, R10, RZ ;  /* 0x0000000a11117224 */ /* 0x000fc600078e02ff */
[----:B------:R-:W-:Y:S02]  /*2c80*/  SEL R11, R12, R11, !P3 ;  /* 0x0000000b0c0b7207 */ /* 0x000fe40005800000 */
[----:B------:R-:W-:Y:S01]  /*2c90*/  IABS R16, R13 ;  /* 0x0000000d00107213 */ /* 0x000fe20000000000 */
[----:B------:R-:W-:Y:S01]  /*2ca0*/  IMAD.HI.U32 R14, R15, R17, R14 ;  /* 0x000000110f0e7227 */ /* 0x000fe200078e000e */
[----:B------:R-:W-:Y:S02]  /*2cb0*/  IABS R12, R11 ;  /* 0x0000000b000c7213 */ /* 0x000fe40000000000 */
[----:B------:R-:W-:Y:S02]  /*2cc0*/  MOV R17, R16 ;  /* 0x0000001000117202 */ /* 0x000fe40000000f00 */
[----:B-1----:R-:W-:Y:S01]  /*2cd0*/  IABS R20, R8 ;  /* 0x0000000800147213 */ /* 0x002fe20000000000 */
[----:B------:R-:W-:-:S03]  /*2ce0*/  IMAD.MOV.U32 R15, RZ, RZ, R12 ;  /* 0x000000ffff0f7224 */ /* 0x000fc600078e000c */
[----:B------:R-:W0:Y:S01]  /*2cf0*/  I2F.RP R19, R20 ;  /* 0x0000001400137306 */ /* 0x000e220000209400 */
[----:B------:R-:W-:-:S04]  /*2d00*/  IMAD.HI.U32 R12, R14, R15, RZ ;  /* 0x0000000f0e0c7227 */ /* 0x000fc800078e00ff */
[----:B------:R-:W-:-:S04]  /*2d10*/  IMAD.HI.U32 R14, R14, R17, RZ ;  /* 0x000000110e0e7227 */ /* 0x000fc800078e00ff */
[----:B------:R-:W-:Y:S02]  /*2d20*/  IMAD.MOV R16, RZ, RZ, -R12 ;  /* 0x000000ffff107224 */ /* 0x000fe400078e0a0c */
[----:B------:R-:W-:Y:S02]  /*2d30*/  IMAD.MOV R18, RZ, RZ, -R14 ;  /* 0x000000ffff127224 */ /* 0x000fe400078e0a0e */
[C---:B------:R-:W-:Y:S01]  /*2d40*/  IMAD R15, R10.reuse, R16, R15 ;  /* 0x000000100a0f7224 */ /* 0x040fe200078e020f */
[----:B------:R-:W-:Y:S01]  /*2d50*/  LOP3.LUT R16, R13, R6, RZ, 0x3c, !PT ;  /* 0x000000060d107212 */ /* 0x000fe200078e3cff */
[C---:B------:R-:W-:Y:S01]  /*2d60*/  IMAD R17, R10.reuse, R18, R17 ;  /* 0x000000120a117224 */ /* 0x040fe200078e0211 */
[----:B0-----:R-:W0:Y:S02]  /*2d70*/  MUFU.RCP R19, R19 ;  /* 0x0000001300137308 */ /* 0x001e240000001000 */
[C---:B------:R-:W-:Y:S02]  /*2d80*/  ISETP.GT.U32.AND P5, PT, R10.reuse, R15, PT ;  /* 0x0000000f0a00720c */ /* 0x040fe40003fa4070 */
[----:B------:R-:W-:-:S02]  /*2d90*/  ISETP.GT.U32.AND P6, PT, R10, R17, PT ;  /* 0x000000110a00720c */ /* 0x000fc40003fc4070 */
[----:B------:R-:W-:-:S09]  /*2da0*/  ISETP.GE.AND P1, PT, R16, RZ, PT ;  /* 0x000000ff1000720c */ /* 0x000fd20003f26270 */
[--C-:B------:R-:W-:Y:S02]  /*2db0*/  @!P5 IMAD.IADD R15, R15, 0x1, -R10.reuse ;  /* 0x000000010f0fd824 */ /* 0x100fe400078e0a0a */
[----:B------:R-:W-:Y:S01]  /*2dc0*/  @!P6 IMAD.IADD R17, R17, 0x1, -R10 ;  /* 0x000000011111e824 */ /* 0x000fe200078e0a0a */
[----:B0-----:R-:W-:Y:S01]  /*2dd0*/  IADD3 R18, PT, PT, R19, 0xffffffe, RZ ;  /* 0x0ffffffe13127810 */ /* 0x001fe20007ffe0ff */
[----:B------:R-:W-:Y:S01]  /*2de0*/  @!P5 VIADD R12, R12, 0x1 ;  /* 0x000000010c0cd836 */ /* 0x000fe20000000000 */
[-C--:B------:R-:W-:Y:S01]  /*2df0*/  ISETP.GE.U32.AND P3, PT, R15, R10.reuse, PT ;  /* 0x0000000a0f00720c */ /* 0x080fe20003f66070 */
[----:B------:R-:W-:Y:S01]  /*2e00*/  @!P6 VIADD R14, R14, 0x1 ;  /* 0x000000010e0ee836 */ /* 0x000fe20000000000 */
[----:B------:R-:W-:Y:S01]  /*2e10*/  ISETP.GE.U32.AND P4, PT, R17, R10, PT ;  /* 0x0000000a1100720c */ /* 0x000fe20003f86070 */
[----:B------:R-:W0:Y:S01]  /*2e20*/  F2I.FTZ.U32.TRUNC.NTZ R15, R18 ;  /* 0x00000012000f7305 */ /* 0x000e22000021f000 */
[-C--:B------:R-:W-:Y:S02]  /*2e30*/  LOP3.LUT R10, R11, R6.reuse, RZ, 0x3c, !PT ;  /* 0x000000060b0a7212 */ /* 0x080fe400078e3cff */
[----:B------:R-:W-:-:S02]  /*2e40*/  LOP3.LUT R19, RZ, R6, RZ, 0x33, !PT ;  /* 0x00000006ff137212 */ /* 0x000fc400078e33ff */
[----:B------:R-:W-:-:S05]  /*2e50*/  ISETP.GE.AND P2, PT, R10, RZ, PT ;  /* 0x000000ff0a00720c */ /* 0x000fca0003f46270 */
[----:B------:R-:W-:Y:S01]  /*2e60*/  @P3 VIADD R12, R12, 0x1 ;  /* 0x000000010c0c3836 */ /* 0x000fe20000000000 */
[----:B------:R-:W-:Y:S01]  /*2e70*/  ISETP.NE.AND P3, PT, R6, RZ, PT ;  /* 0x000000ff0600720c */ /* 0x000fe20003f65270 */
[----:B------:R-:W-:Y:S01]  /*2e80*/  @P4 VIADD R14, R14, 0x1 ;  /* 0x000000010e0e4836 */ /* 0x000fe20000000000 */
[----:B0-----:R-:W-:-:S03]  /*2e90*/  IADD3 R21, PT, PT, RZ, -R15, RZ ;  /* 0x8000000fff157210 */ /* 0x001fc60007ffe0ff */
[----:B------:R-:W-:Y:S02]  /*2ea0*/  @!P1 IMAD.MOV R14, RZ, RZ, -R14 ;  /* 0x000000ffff0e9224 */ /* 0x000fe400078e0a0e */
[----:B------:R-:W-:Y:S02]  /*2eb0*/  @!P2 IMAD.MOV R12, RZ, RZ, -R12 ;  /* 0x000000ffff0ca224 */ /* 0x000fe400078e0a0c */
[----:B------:R-:W-:-:S03]  /*2ec0*/  IMAD R21, R21, R20, RZ ;  /* 0x0000001415157224 */ /* 0x000fc600078e02ff */
[C---:B------:R-:W-:Y:S02]  /*2ed0*/  SEL R17, R19.reuse, R12, !P3 ;  /* 0x0000000c13117207 */ /* 0x040fe40005800000 */
[----:B------:R-:W-:Y:S01]  /*2ee0*/  SEL R19, R19, R14, !P3 ;  /* 0x0000000e13137207 */ /* 0x000fe20005800000 */
[----:B------:R-:W-:Y:S01]  /*2ef0*/  IMAD.MOV.U32 R14, RZ, RZ, RZ ;  /* 0x000000ffff0e7224 */ /* 0x000fe200078e00ff */
[----:B------:R-:W-:Y:S02]  /*2f00*/  IABS R12, R17 ;  /* 0x00000011000c7213 */ /* 0x000fe40000000000 */
[----:B------:R-:W-:Y:S01]  /*2f10*/  IABS R16, R19 ;  /* 0x0000001300107213 */ /* 0x000fe20000000000 */
[----:B------:R-:W-:-:S06]  /*2f20*/  IMAD.HI.U32 R21, R15, R21, R14 ;  /* 0x000000150f157227 */ /* 0x000fcc00078e000e */
[----:B------:R-:W-:-:S04]  /*2f30*/  IMAD.HI.U32 R10, R21, R12, RZ ;  /* 0x0000000c150a7227 */ /* 0x000fc800078e00ff */
[----:B------:R-:W-:-:S04]  /*2f40*/  IMAD.HI.U32 R14, R21, R16, RZ ;  /* 0x00000010150e7227 */ /* 0x000fc800078e00ff */
[----:B------:R-:W-:Y:S01]  /*2f50*/  IMAD.MOV R15, RZ, RZ, -R10 ;  /* 0x000000ffff0f7224 */ /* 0x000fe200078e0a0a */
[----:B------:R-:W-:-:S03]  /*2f60*/  IADD3 R21, PT, PT, -R14, RZ, RZ ;  /* 0x000000ff0e157210 */ /* 0x000fc60007ffe1ff */
[C---:B------:R-:W-:Y:S02]  /*2f70*/  IMAD R12, R20.reuse, R15, R12 ;  /* 0x0000000f140c7224 */ /* 0x040fe400078e020c */
[C---:B------:R-:W-:Y:S01]  /*2f80*/  IMAD R15, R20.reuse, R21, R16 ;  /* 0x00000015140f7224 */ /* 0x040fe200078e0210 */
[----:B------:R-:W-:Y:S02]  /*2f90*/  LOP3.LUT R21, RZ, R8, RZ, 0x33, !PT ;  /* 0x00000008ff157212 */ /* 0x000fe400078e33ff */
        /* <DEDUP_REMOVED lines=44> */
[----:B------:R-:W-:Y:S01]  /*3260*/  IMAD R7, R7, UR13, RZ ;  /* 0x0000000d07077c24 */ /* 0x000fe2000f8e02ff */
[----:B------:R-:W-:Y:S01]  /*3270*/  SHF.R.S32.HI R13, RZ, 0x1f, R9 ;  /* 0x0000001fff0d7819 */ /* 0x000fe20000011409 */
[----:B------:R-:W-:Y:S01]  /*3280*/  IMAD R8, R8, R16, R19 ;  /* 0x0000001008087224 */ /* 0x000fe200078e0213 */
[----:B------:R-:W-:Y:S01]  /*3290*/  IADD3.X R4, PT, PT, R4, R5, R11, P1, P2 ;  /* 0x0000000504047210 */ /* 0x000fe20000fe440b */
[----:B------:R-:W-:Y:S01]  /*32a0*/  IMAD R10, R10, UR5, RZ ;  /* 0x000000050a0a7c24 */ /* 0x000fe2000f8e02ff */
[----:B------:R-:W-:Y:S01]  /*32b0*/  IADD3 R9, P3, P4, R7, R12, R9 ;  /* 0x0000000c07097210 */ /* 0x000fe20007c7e009 */
[----:B------:R-:W-:Y:S01]  /*32c0*/  IMAD R17, R17, UR12, RZ ;  /* 0x0000000c11117c24 */ /* 0x000fe2000f8e02ff */
[----:B------:R-:W-:Y:S01]  /*32d0*/  SHF.R.S32.HI R12, RZ, 0x1f, R12 ;  /* 0x0000001fff0c7819 */ /* 0x000fe2000001140c */
[----:B------:R-:W-:Y:S01]  /*32e0*/  IMAD R14, R14, UR5, RZ ;  /* 0x000000050e0e7c24 */ /* 0x000fe2000f8e02ff */
[----:B------:R-:W-:Y:S01]  /*32f0*/  SHF.R.S32.HI R7, RZ, 0x1f, R7 ;  /* 0x0000001fff077819 */ /* 0x000fe20000011407 */
[----:B------:R-:W-:Y:S01]  /*3300*/  IMAD R5, R8, UR12, RZ ;  /* 0x0000000c08057c24 */ /* 0x000fe2000f8e02ff */
[----:B------:R-:W-:Y:S01]  /*3310*/  IADD3 R8, P1, P2, R10, R6, R17 ;  /* 0x000000060a087210 */ /* 0x000fe20007a3e011 */
[----:B------:R-:W-:Y:S01]  /*3320*/  IMAD.X R33, RZ, RZ, R33, P0 ;  /* 0x000000ffff217224 */ /* 0x000fe200000e0621 */
[----:B------:R-:W-:-:S02]  /*3330*/  IADD3.X R12, PT, PT, R7, R12, R13, P3, P4 ;  /* 0x0000000c070c7210 */ /* 0x000fc40001fe840d */
[----:B------:R-:W-:Y:S02]  /*3340*/  SHF.R.S32.HI R10, RZ, 0x1f, R10 ;  /* 0x0000001fff0a7819 */ /* 0x000fe4000001140a */
[----:B------:R-:W-:Y:S02]  /*3350*/  SHF.R.S32.HI R17, RZ, 0x1f, R17 ;  /* 0x0000001fff117819 */ /* 0x000fe40000011411 */
[--C-:B------:R-:W-:Y:S02]  /*3360*/  IADD3 R7, P3, P4, R14, R9, R5.reuse ;  /* 0x000000090e077210 */ /* 0x100fe40007c7e005 */
[----:B------:R-:W-:Y:S02]  /*3370*/  SHF.R.S32.HI R14, RZ, 0x1f, R14 ;  /* 0x0000001fff0e7819 */ /* 0x000fe4000001140e */
[----:B------:R-:W-:Y:S02]  /*3380*/  SHF.R.S32.HI R5, RZ, 0x1f, R5 ;  /* 0x0000001fff057819 */ /* 0x000fe40000011405 */
[----:B------:R-:W-:-:S02]  /*3390*/  IADD3.X R17, PT, PT, R10, R4, R17, P1, P2 ;  /* 0x000000040a117210 */ /* 0x000fc40000fe4411 */
[----:B------:R-:W-:Y:S02]  /*33a0*/  LEA R4, P1, R8, UR6, 0x1 ;  /* 0x0000000608047c11 */ /* 0x000fe4000f8208ff */
[----:B------:R-:W-:Y:S02]  /*33b0*/  IADD3.X R14, PT, PT, R14, R12, R5, P3, P4 ;  /* 0x0000000c0e0e7210 */ /* 0x000fe40001fe8405 */
[C---:B------:R-:W-:Y:S02]  /*33c0*/  LEA R6, P2, R7.reuse, UR6, 0x1 ;  /* 0x0000000607067c11 */ /* 0x040fe4000f8408ff */
[----:B------:R-:W-:Y:S02]  /*33d0*/  LEA.HI.X R5, R8, UR7, R17, 0x1, P1 ;  /* 0x0000000708057c11 */ /* 0x000fe400088f0c11 */
[----:B------:R-:W-:Y:S02]  /*33e0*/  LEA.HI.X R7, R7, UR7, R14, 0x1, P2 ;  /* 0x0000000707077c11 */ /* 0x000fe400090f0c0e */
[----:B------:R-:W-:Y:S01]  /*33f0*/  ISETP.GE.U32.AND P0, PT, R34, UR4, PT ;  /* 0x0000000422007c0c */ /* 0x000fe2000bf06070 */
[----:B------:R0:W-:Y:S03]  /*3400*/  STG.E.U16 desc[UR8][R4.64], RZ ;  /* 0x000000ff04007986 */ /* 0x0001e6000c101508 */
[----:B------:R-:W-:Y:S01]  /*3410*/  ISETP.GE.AND.EX P0, PT, R33, UR10, PT, P0 ;  /* 0x0000000a21007c0c */ /* 0x000fe2000bf06300 */
[----:B------:R0:W-:-:S12]  /*3420*/  STG.E.U16 desc[UR8][R6.64], RZ ;  /* 0x000000ff06007986 */ /* 0x0001d8000c101508 */
[----:B0-----:R-:W-:Y:S05]  /*3430*/  @!P0 BRA `(.L_x_246) ;  /* 0xfffffff000a88947 */ /* 0x001fea000383ffff */
[----:B------:R-:W-:Y:S05]  /*3440*/  EXIT ;  /* 0x000000000000794d */ /* 0x000fea0003800000 */
        .weak           $__internal_2_$__cuda_sm20_div_u64
        .type           $__internal_2_$__cuda_sm20_div_u64,@function
        .size           $__internal_2_$__cuda_sm20_div_u64,(.L_x_836 - $__internal_2_$__cuda_sm20_div_u64)
$__internal_2_$__cuda_sm20_div_u64:
[----:B------:R-:W-:Y:S02]  /*3450*/  HFMA2 R13, -RZ, RZ, 0, 0 ;  /* 0x00000000ff0d7431 */ /* 0x000fe400000001ff */
[----:B------:R-:W-:-:S04]  /*3460*/  IMAD.MOV.U32 R12, RZ, RZ, R43 ;  /* 0x000000ffff0c7224 */ /* 0x000fc800078e002b */
        /* <DEDUP_REMOVED lines=20> */
[----:B------:R-:W-:Y:S02]  /*35b0*/  IMAD.MOV.U32 R9, RZ, RZ, RZ ;  /* 0x000000ffff097224 */ /* 0x000fe400078e00ff */
[----:B------:R-:W-:Y:S01]  /*35c0*/  IMAD.HI.U32 R10, R11, R13, RZ ;  /* 0x0000000d0b0a7227 */ /* 0x000fe200078e00ff */
[----:B------:R-:W-:-:S05]  /*35d0*/  IADD3.X R8, PT, PT, RZ, ~R8, RZ, P0, !PT ;  /* 0x80000008ff087210 */ /* 0x000fca00007fe4ff */
        /* <DEDUP_REMOVED lines=18> */
[----:B------:R-:W-:Y:S02]  /*3700*/  IADD3 R9, P2, PT, R10, 0x1, RZ ;  /* 0x000000010a097810 */ /* 0x000fe40007f5e0ff */
[----:B------:R-:W-:Y:S02]  /*3710*/  IADD3 R4, P1, PT, -R43, R14, RZ ;  /* 0x0000000e2b047210 */ /* 0x000fe40007f3e1ff */
[----:B------:R-:W-:Y:S01]  /*3720*/  IADD3.X R12, PT, PT, ~R12, R5, RZ, P0, !PT ;  /* 0x000000050c0c7210 */ /* 0x000fe200007fe5ff */
[----:B------:R-:W-:Y:S01]  /*3730*/  IMAD.X R8, RZ, RZ, R7, P2 ;  /* 0x000000ffff087224 */ /* 0x000fe200010e0607 */
[----:B------:R-:W-:Y:S02]  /*3740*/  ISETP.GE.U32.AND P0, PT, R14, R43, PT ;  /* 0x0000002b0e00720c */ /* 0x000fe40003f06070 */
[C---:B------:R-:W-:Y:S02]  /*3750*/  IADD3.X R5, PT, PT, R12.reuse, -0x1, RZ, P1, !PT ;  /* 0xffffffff0c057810 */ /* 0x040fe40000ffe4ff */
[----:B------:R-:W-:-:S02]  /*3760*/  ISETP.GE.U32.AND.EX P0, PT, R12, RZ, PT, P0 ;  /* 0x000000ff0c00720c */ /* 0x000fc40003f06100 */
[----:B------:R-:W-:Y:S02]  /*3770*/  ISETP.NE.U32.AND P1, PT, R43, RZ, PT ;  /* 0x000000ff2b00720c */ /* 0x000fe40003f25070 */
[----:B------:R-:W-:Y:S02]  /*3780*/  SEL R4, R4, R14, P0 ;  /* 0x0000000e04047207 */ /* 0x000fe40000000000 */
[----:B------:R-:W-:Y:S02]  /*3790*/  SEL R9, R9, R10, P0 ;  /* 0x0000000a09097207 */ /* 0x000fe40000000000 */
[----:B------:R-:W-:Y:S02]  /*37a0*/  SEL R5, R5, R12, P0 ;  /* 0x0000000c05057207 */ /* 0x000fe40000000000 */
[----:B------:R-:W-:Y:S01]  /*37b0*/  SEL R8, R8, R7, P0 ;  /* 0x0000000708087207 */ /* 0x000fe20000000000 */
[----:B------:R-:W-:Y:S01]  /*37c0*/  IMAD.MOV.U32 R7, RZ, RZ, 0x0 ;  /* 0x00000000ff077424 */ /* 0x000fe200078e00ff */
[----:B------:R-:W-:-:S02]  /*37d0*/  ISETP.GE.U32.AND P0, PT, R4, R43, PT ;  /* 0x0000002b0400720c */ /* 0x000fc40003f06070 */
[----:B------:R-:W-:Y:S02]  /*37e0*/  IADD3 R4, P2, PT, R9, 0x1, RZ ;  /* 0x0000000109047810 */ /* 0x000fe40007f5e0ff */
[----:B------:R-:W-:Y:S02]  /*37f0*/  ISETP.GE.U32.AND.EX P0, PT, R5, RZ, PT, P0 ;  /* 0x000000ff0500720c */ /* 0x000fe40003f06100 */
[----:B------:R-:W-:Y:S01]  /*3800*/  ISETP.NE.AND.EX P1, PT, RZ, RZ, PT, P1 ;  /* 0x000000ffff00720c */ /* 0x000fe20003f25310 */
[----:B------:R-:W-:Y:S01]  /*3810*/  IMAD.X R5, RZ, RZ, R8, P2 ;  /* 0x000000ffff057224 */ /* 0x000fe200010e0608 */
[----:B------:R-:W-:-:S04]  /*3820*/  SEL R4, R4, R9, P0 ;  /* 0x0000000904047207 */ /* 0x000fc80000000000 */
[----:B------:R-:W-:Y:S02]  /*3830*/  SEL R5, R5, R8, P0 ;  /* 0x0000000805057207 */ /* 0x000fe40000000000 */
[----:B------:R-:W-:Y:S02]  /*3840*/  SEL R4, R4, 0xffffffff, P1 ;  /* 0xffffffff04047807 */ /* 0x000fe40000800000 */
[----:B------:R-:W-:Y:S01]  /*3850*/  SEL R5, R5, 0xffffffff, P1 ;  /* 0xffffffff05057807 */ /* 0x000fe20000800000 */
[----:B------:R-:W-:Y:S06]  /*3860*/  RET.REL.NODEC R6 `(_ZN2at6native51_GLOBAL__N__11011a27_18_DepthwiseConv3d_cu_35e0c7b543conv_depthwise3d_cuda_backward_input_kernelIN3c108BFloat16EfLi3ELi3ELi3ELin1ELin1ELin1ELi1ELi1ELi1EEEvNS_27GenericPackedTensorAccessorIKT_Lm5ENS_16DefaultPtrTraitsEiEENS5_IS6_Lm5ES8_iEES9_iiiiiiiii) ;  /* 0xffffffc406e47950 */ /* 0x000fec0003c3ffff */
.L_x_247:
        /* <DEDUP_REMOVED lines=9> */
.L_x_836:


//--------------------- .text._ZN2at6native51_GLOBAL__N__11011a27_18_DepthwiseConv3d_cu_35e0c7b543conv_depthwise3d_cuda_backward_input_kernelIN3c108BFloat16EfLi3ELi3ELi3ELi1ELi1ELi1ELin1ELin1ELin1EEEvNS_27GenericPackedTensorAccessorIKT_Lm5ENS_16DefaultPtrTraitsEiEENS5_IS6_Lm5ES8_iEES9_iiiiiiiii --------------------------
	.section	.text._ZN2at6native51_GLOBAL__N__11011a27_18_DepthwiseConv3d_cu_35e0c7b543conv_depthwise3d_cuda_backward_input_kernelIN3c108BFloat16EfLi3ELi3ELi3ELi1ELi1ELi1ELin1ELin1ELin1EEEvNS_27GenericPackedTensorAccessorIKT_Lm5ENS_16DefaultPtrTraitsEiEENS5_IS6_Lm5ES8_iEES9_iiiiiiiii,"ax",@progbits
	.align	128
.text._ZN2at6native51_GLOBAL__N__11011a27_18_DepthwiseConv3d_cu_35e0c7b543conv_depthwise3d_cuda_backward_input_kernelIN3c108BFloat16EfLi3ELi3ELi3ELi1ELi1ELi1ELin1ELin1ELin1EEEvNS_27GenericPackedTensorAccessorIKT_Lm5ENS_16DefaultPtrTraitsEiEENS5_IS6_Lm5ES8_iEES9_iiiiiiiii:
        .type           _ZN2at6native51_GLOBAL__N__11011a27_18_DepthwiseConv3d_cu_35e0c7b543conv_depthwise3d_cuda_backward_input_kernelIN3c108BFloat16EfLi3ELi3ELi3ELi1ELi1ELi1ELin1ELin1ELin1EEEvNS_27GenericPackedTensorAccessorIKT_Lm5ENS_16DefaultPtrTraitsEiEENS5_IS6_Lm5ES8_iEES9_iiiiiiiii,@function
        .size           _ZN2at6native51_GLOBAL__N__11011a27_18_DepthwiseConv3d_cu_35e0c7b543conv_depthwise3d_cuda_backward_input_kernelIN3c108BFloat16EfLi3ELi3ELi3ELi1ELi1ELi1ELin1ELin1ELin1EEEvNS_27GenericPackedTensorAccessorIKT_Lm5ENS_16DefaultPtrTraitsEiEENS5_IS6_Lm5ES8_iEES9_iiiiiiiii,(.L_x_838 - _ZN2at6native51_GLOBAL__N__11011a27_18_DepthwiseConv3d_cu_35e0c7b543conv_depthwise3d_cuda_backward_input_kernelIN3c108BFloat16EfLi3ELi3ELi3ELi1ELi1ELi1ELin1ELin1ELin1EEEvNS_27GenericPackedTensorAccessorIKT_Lm5ENS_16DefaultPtrTraitsEiEENS5_IS6_Lm5ES8_iEES9_iiiiiiiii)
        .other          _ZN2at6native51_GLOBAL__N__11011a27_18_DepthwiseConv3d_cu_35e0c7b543conv_depthwise3d_cuda_backward_input_kernelIN3c108BFloat16EfLi3ELi3ELi3ELi1ELi1ELi1ELin1ELin1ELin1EEEvNS_27GenericPackedTensorAccessorIKT_Lm5ENS_16DefaultPtrTraitsEiEENS5_IS6_Lm5ES8_iEES9_iiiiiiiii,@"STO_CUDA_ENTRY STV_DEFAULT"
_ZN2at6native51_GLOBAL__N__11011a27_18_DepthwiseConv3d_cu_35e0c7b543conv_depthwise3d_cuda_backward_input_kernelIN3c108BFloat16EfLi3ELi3ELi3ELi1ELi1ELi1ELin1ELin1ELin1EEEvNS_27GenericPackedTensorAccessorIKT_Lm5ENS_16DefaultPtrTraitsEiEENS5_IS6_Lm5ES8_iEES9_iiiiiiiii:
[----:B------:R-:W-:Y:S08]  /*0000*/  LDC R1, c[0x0][0x37c] ;  /* 0x0000df00ff017b82 */ /* 0x000ff00000000800 */
[----:B------:R-:W0:Y:S01]  /*0010*/  LDC R6, c[0x0][0x3bc] ;  /* 0x0000ef00ff067b82 */ /* 0x000e220000000800 */
[----:B------:R-:W1:Y:S01]  /*0020*/  LDCU UR4, c[0x0][0x3b8] ;  /* 0x00007700ff0477ac */ /* 0x000e620008000800 */
[----:B------:R-:W1:Y:S06]  /*0030*/  LDCU UR5, c[0x0][0x3cc] ;  /* 0x00007980ff0577ac */ /* 0x000e6c0008000800 */
[----:B------:R-:W2:Y:S08]  /*0040*/  LDC R9, c[0x0][0x38c] ;  /* 0x0000e300ff097b82 */ /* 0x000eb00000000800 */
[----:B------:R-:W3:Y:S01]  /*0050*/  S2UR UR6, SR_CTAID.X ;  /* 0x00000000000679c3 */ /* 0x000ee20000002500 */
[----:B-1----:R-:W-:Y:S01]  /*0060*/  UIMAD UR4, UR4, UR5, URZ ;  /* 0x00000005040472a4 */ /* 0x002fe2000f8e02ff */
[----:B0-----:R-:W-:-:S02]  /*0070*/  IABS R7, R6 ;  /* 0x0000000600077213 */ /* 0x001fc40000000000 */
[----:B------:R-:W-:Y:S01]  /*0080*/  ISETP.NE.AND P2, PT, R6, RZ, PT ;  /* 0x000000ff0600720c */ /* 0x000fe20003f45270 */
[----:B------:R-:W-:Y:S01]  /*0090*/  USHF.R.S32.HI UR5, URZ, 0x1f, UR4 ;  /* 0x0000001fff057899 */ /* 0x000fe20008011404 */
[----:B------:R-:W0:Y:S08]  /*00a0*/  I2F.RP R0, R7 ;  /* 0x0000000700007306 */ /* 0x000e300000209400 */
[----:B0-----:R-:W0:Y:S02]  /*00b0*/  MUFU.RCP R0, R0 ;  /* 0x0000000000007308 */ /* 0x001e240000001000 */
[----:B0-----:R-:W-:Y:S01]  /*00c0*/  VIADD R4, R0, 0xffffffe ;  /* 0x0ffffffe00047836 */ /* 0x001fe20000000000 */
[----:B--2---:R-:W-:-:S05]  /*00d0*/  IABS R0, R9 ;  /* 0x0000000900007213 */ /* 0x004fca0000000000 */
[----:B------:R-:W0:Y:S02]  /*00e0*/  F2I.FTZ.U32.TRUNC.NTZ R3, R4 ;  /* 0x0000000400037305 */ /* 0x000e24000021f000 */
[----:B0-----:R-:W-:-:S04]  /*00f0*/  IMAD.MOV R2, RZ, RZ, -R3 ;  /* 0x000000ffff027224 */ /* 0x001fc800078e0a03 */
[----:B------:R-:W-:Y:S02]  /*0100*/  IMAD R5, R2, R7, RZ ;  /* 0x0000000702057224 */ /* 0x000fe400078e02ff */
[----:B------:R-:W-:-:S04]  /*0110*/  IMAD.MOV.U32 R2, RZ, RZ, RZ ;  /* 0x000000ffff027224 */ /* 0x000fc800078e00ff */
[----:B------:R-:W-:Y:S02]  /*0120*/  IMAD.HI.U32 R3, R3, R5, R2 ;  /* 0x0000000503037227 */ /* 0x000fe400078e0002 */
[----:B------:R-:W3:Y:S01]  /*0130*/  S2R R2, SR_TID.X ;  /* 0x0000000000027919 */ /* 0x000ee20000002100 */
[----:B------:R-:W3:Y:S03]  /*0140*/  LDC R5, c[0x0][0x360] ;  /* 0x0000d800ff057b82 */ /* 0x000ee60000000800 */
[----:B------:R-:W-:-:S04]  /*0150*/  IMAD.HI.U32 R44, R3, R0, RZ ;  /* 0x00000000032c7227 */ /* 0x000fc800078e00ff */
[----:B------:R-:W-:-:S04]  /*0160*/  IMAD.MOV R3, RZ, RZ, -R44 ;  /* 0x000000ffff037224 */ /* 0x000fc800078e0a2c */
[----:B------:R-:W-:Y:S02]  /*0170*/  IMAD R0, R7, R3, R0 ;  /* 0x0000000307007224 */ /* 0x000fe400078e0200 */
[----:B------:R-:W-:-:S03]  /*0180*/  IMAD.MOV.U32 R3, RZ, RZ, RZ ;  /* 0x000000ffff037224 */ /* 0x000fc600078e00ff */
[----:B------:R-:W-:-:S13]  /*0190*/  ISETP.GT.U32.AND P3, PT, R7, R0, PT ;  /* 0x000000000700720c */ /* 0x000fda0003f64070 */
[----:B------:R-:W-:Y:S02]  /*01a0*/  @!P3 IMAD.IADD R0, R0, 0x1, -R7 ;  /* 0x000000010000b824 */ /* 0x000fe400078e0a07 */
[----:B---3--:R-:W-:Y:S01]  /*01b0*/  IMAD.WIDE.U32 R34, R5, UR6, R2 ;  /* 0x0000000605227c25 */ /* 0x008fe2000f8e0002 */
[----:B------:R-:W-:Y:S02]  /*01c0*/  LOP3.LUT R2, R9, R6, RZ, 0x3c, !PT ;  /* 0x0000000609027212 */ /* 0x000fe400078e3cff */
[----:B------:R-:W-:Y:S01]  /*01d0*/  ISETP.GE.U32.AND P1, PT, R0, R7, PT ;  /* 0x000000070000720c */ /* 0x000fe20003f26070 */
[----:B------:R-:W-:Y:S01]  /*01e0*/  @!P3 VIADD R44, R44, 0x1 ;  /* 0x000000012c2cb836 */ /* 0x000fe20000000000 */
[----:B------:R-:W-:Y:S02]  /*01f0*/  ISETP.GE.U32.AND P0, PT, R34, UR4, PT ;  /* 0x0000000422007c0c */ /* 0x000fe4000bf06070 */
[----:B------:R-:W-:Y:S02]  /*0200*/  ISETP.GE.AND P4, PT, R2, RZ, PT ;  /* 0x000000ff0200720c */ /* 0x000fe40003f86270 */
[----:B------:R-:W-:-:S13]  /*0210*/  ISETP.GE.AND.EX P0, PT, R35, UR5, PT, P0 ;  /* 0x0000000523007c0c */ /* 0x000fda000bf06300 */
[----:B------:R-:W-:Y:S05]  /*0220*/  @P0 EXIT ;  /* 0x000000000000094d */ /* 0x000fea0003800000 */
[----:B------:R-:W-:Y:S01]  /*0230*/  @P1 VIADD R44, R44, 0x1 ;  /* 0x000000012c2c1836 */ /* 0x000fe20000000000 */
[----:B------:R-:W0:Y:S01]  /*0240*/  LDCU UR4, c[0x0][0x370] ;  /* 0x00006e00ff0477ac */ /* 0x000e220008000800 */
[----:B------:R-:W-:-:S03]  /*0250*/  IMAD.MOV.U32 R37, RZ, RZ, R34 ;  /* 0x000000ffff257224 */ /* 0x000fc600078e0022 */
[----:B------:R-:W-:Y:S01]  /*0260*/  @!P4 IADD3 R44, PT, PT, -R44, RZ, RZ ;  /* 0x000000ff2c2cc210 */ /* 0x000fe20007ffe1ff */
[----:B------:R-:W1:Y:S01]  /*0270*/  LDCU.64 UR6, c[0x0][0x358] ;  /* 0x00006b00ff0677ac */ /* 0x000e620008000a00 */
[----:B------:R-:W-:Y:S01]  /*0280*/  @!P2 LOP3.LUT R44, RZ, R6, RZ, 0x33, !PT ;  /* 0x00000006ff2ca212 */ /* 0x000fe200078e33ff */
[----:B------:R-:W2:Y:S03]  /*0290*/  LDCU UR9, c[0x0][0x398] ;  /* 0x00007300ff0977ac */ /* 0x000ea60008000800 */
[----:B------:R-:W-:Y:S01]  /*02a0*/  ISETP.GE.AND P0, PT, R44, 0x1, PT ;  /* 0x000000012c00780c */ /* 0x000fe20003f06270 */
[----:B------:R-:W3:Y:S01]  /*02b0*/  LDCU.64 UR10, c[0x0][0x390] ;  /* 0x00007200ff0a77ac */ /* 0x000ee20008000a00 */
[----:B0-----:R-:W-:-:S11]  /*02c0*/  IMAD R42, R5, UR4, RZ ;  /* 0x00000004052a7c24 */ /* 0x001fd6000f8e02ff */
[----:B-1----:R-:W-:Y:S05]  /*02d0*/  @!P0 BRA `(.L_x_248) ;  /* 0x0000001c00d48947 */ /* 0x002fea0003800000 */
.L_x_252:
[----:B------:R-:W0:Y:S01]  /*02e0*/  LDC R6, c[0x0][0x3c8] ;  /* 0x0000f200ff067b82 */ /* 0x000e220000000800 */
[----:B------:R-:W1:Y:S01]  /*02f0*/  LDCU.64 UR4, c[0x0][0x420] ;  /* 0x00008400ff0477ac */ /* 0x000e620008000a00 */
[----:B------:R-:W-:Y:S01]  /*0300*/  BSSY.RECONVERGENT B0, `(.L_x_249) ;  /* 0x00001d3000007945 */ /* 0x000fe20003800200 */
[----:B------:R-:W-:Y:S01]  /*0310*/  IMAD.MOV.U32 R43, RZ, RZ, RZ ;  /* 0x000000ffff2b7224 */ /* 0x000fe200078e00ff */
[----:B------:R-:W4:Y:S04]  /*0320*/  LDCU UR8, c[0x0][0x39c] ;  /* 0x00007380ff0877ac */ /* 0x000f280008000800 */
[----:B------:R-:W5:Y:S08]  /*0330*/  LDC R31, c[0x0][0x3c4] ;  /* 0x0000f100ff1f7b82 */ /* 0x000f700000000800 */
[----:B------:R-:W2:Y:S01]  /*0340*/  LDC R18, c[0x0][0x3c0] ;  /* 0x0000f000ff127b82 */ /* 0x000ea20000000800 */
[----:B0-----:R-:W-:-:S07]  /*0350*/  IABS R5, R6 ;  /* 0x0000000600057213 */ /* 0x001fce0000000000 */
[----:B------:R-:W0:Y:S01]  /*0360*/  LDC R15, c[0x0][0x418] ;  /* 0x00010600ff0f7b82 */ /* 0x000e220000000800 */
[----:B------:R-:W3:Y:S01]  /*0370*/  I2F.RP R0, R5 ;  /* 0x0000000500007306 */ /* 0x000ee20000209400 */
[----:B-----5:R-:W-:-:S06]  /*0380*/  IABS R11, R31 ;  /* 0x0000001f000b7213 */ /* 0x020fcc0000000000 */
[----:B------:R-:W5:Y:S01]  /*0390*/  LDC R23, c[0x0][0x3bc] ;  /* 0x0000ef00ff177b82 */ /* 0x000f620000000800 */
[----:B---3--:R-:W3:Y:S01]  /*03a0*/  MUFU.RCP R0, R0 ;  /* 0x0000000000007308 */ /* 0x008ee20000001000 */
[----:B0-----:R-:W-:Y:S02]  /*03b0*/  LOP3.LUT R32, RZ, R15, RZ, 0x33, !PT ;  /* 0x0000000fff207212 */ /* 0x001fe400078e33ff */
[----:B-----5:R-:W-:Y:S01]  /*03c0*/  IABS R8, R23 ;  /* 0x0000001700087213 */ /* 0x020fe20000000000 */
[----:B---3--:R-:W-:Y:S01]  /*03d0*/  VIADD R2, R0, 0xffffffe ;  /* 0x0ffffffe00027836 */ /* 0x008fe20000000000 */
[----:B------:R-:W-:-:S03]  /*03e0*/  IABS R0, R37 ;  /* 0x0000002500007213 */ /* 0x000fc60000000000 */
[----:B------:R-:W0:Y:S08]  /*03f0*/  I2F.RP R16, R8 ;  /* 0x0000000800107306 */ /* 0x000e300000209400 */
[----:B------:R3:W5:Y:S08]  /*0400*/  F2I.FTZ.U32.TRUNC.NTZ R3, R2 ;  /* 0x0000000200037305 */ /* 0x000770000021f000 */
[----:B0-----:R-:W-:Y:S01]  /*0410*/  MUFU.RCP R16, R16 ;  /* 0x0000001000107308 */ /* 0x001fe20000001000 */
[----:B---3--:R-:W-:-:S02]  /*0420*/  IMAD.MOV.U32 R2, RZ, RZ, RZ ;  /* 0x000000ffff027224 */ /* 0x008fc400078e00ff */
[----:B-----5:R-:W-:-:S04]  /*0430*/  IMAD.MOV R4, RZ, RZ, -R3 ;  /* 0x000000ffff047224 */ /* 0x020fc800078e0a03 */
[----:B------:R-:W-:-:S04]  /*0440*/  IMAD R7, R4, R5, RZ ;  /* 0x0000000504077224 */ /* 0x000fc800078e02ff */
[----:B------:R-:W-:Y:S02]  /*0450*/  IMAD.HI.U32 R3, R3, R7, R2 ;  /* 0x0000000703037227 */ /* 0x000fe400078e0002 */
[----:B------:R-:W0:Y:S04]  /*0460*/  I2F.RP R7, R11 ;  /* 0x0000000b00077306 */ /* 0x000e280000209400 */
[----:B------:R-:W-:-:S04]  /*0470*/  IMAD.HI.U32 R2, R3, R0, RZ ;  /* 0x0000000003027227 */ /* 0x000fc800078e00ff */
[----:B------:R-:W-:-:S04]  /*0480*/  IMAD.MOV R3, RZ, RZ, -R2 ;  /* 0x000000ffff037224 */ /* 0x000fc800078e0a02 */
[C---:B------:R-:W-:Y:S01]  /*0490*/  IMAD R0, R5.reuse, R3, R0 ;  /* 0x0000000305007224 */ /* 0x040fe200078e0200 */
[----:B0-----:R-:W0:Y:S04]  /*04a0*/  MUFU.RCP R7, R7 ;  /* 0x0000000700077308 */ /* 0x001e280000001000 */
[----:B------:R-:W-:-:S13]  /*04b0*/  ISETP.GT.U32.AND P1, PT, R5, R0, PT ;  /* 0x000000000500720c */ /* 0x000fda0003f24070 */
[----:B------:R-:W-:Y:S02]  /*04c0*/  @!P1 IMAD.IADD R0, R0, 0x1, -R5 ;  /* 0x0000000100009824 */ /* 0x000fe400078e0a05 */
[----:B0-----:R-:W-:Y:S01]  /*04d0*/  VIADD R4, R7, 0xffffffe ;  /* 0x0ffffffe07047836 */ /* 0x001fe20000000000 */
[----:B--2---:R-:W-:Y:S01]  /*04e0*/  IABS R7, R18 ;  /* 0x0000001200077213 */ /* 0x004fe20000000000 */
[----:B------:R-:W-:Y:S01]  /*04f0*/  @!P1 VIADD R2, R2, 0x1 ;  /* 0x0000000102029836 */ /* 0x000fe20000000000 */
[----:B------:R-:W-:Y:S02]  /*0500*/  ISETP.GE.U32.AND P0, PT, R0, R5, PT ;  /* 0x000000050000720c */ /* 0x000fe40003f06070 */
[----:B------:R0:W2:Y:S01]  /*0510*/  F2I.FTZ.U32.TRUNC.NTZ R5, R4 ;  /* 0x0000000400057305 */ /* 0x0000a2000021f000 */
[----:B------:R-:W-:Y:S02]  /*0520*/  LOP3.LUT R0, R37, R6, RZ, 0x3c, !PT ;  /* 0x0000000625007212 */ /* 0x000fe400078e3cff */
[----:B------:R-:W-:-:S02]  /*0530*/  ISETP.NE.AND P1, PT, R6, RZ, PT ;  /* 0x000000ff0600720c */ /* 0x000fc40003f25270 */
[----:B------:R-:W-:Y:S01]  /*0540*/  ISETP.GE.AND P2, PT, R0, RZ, PT ;  /* 0x000000ff0000720c */ /* 0x000fe20003f46270 */
[----:B0-----:R-:W-:-:S05]  /*0550*/  IMAD.MOV.U32 R4, RZ, RZ, RZ ;  /* 0x000000ffff047224 */ /* 0x001fca00078e00ff */
[----:B------:R-:W-:Y:S01]  /*0560*/  @P0 IADD3 R2, PT, PT, R2, 0x1, RZ ;  /* 0x0000000102020810 */ /* 0x000fe20007ffe0ff */
[----:B--2---:R-:W-:-:S06]  /*0570*/  IMAD.MOV R0, RZ, RZ, -R5 ;  /* 0x000000ffff007224 */ /* 0x004fcc00078e0a05 */
[----:B------:R-:W-:Y:S01]  /*0580*/  @!P2 IMAD.MOV R2, RZ, RZ, -R2 ;  /* 0x000000ffff02a224 */ /* 0x000fe200078e0a02 */
[----:B------:R-:W-:Y:S01]  /*0590*/  @!P1 LOP3.LUT R2, RZ, R6, RZ, 0x33, !PT ;  /* 0x00000006ff029212 */ /* 0x000fe200078e33ff */
[----:B------:R-:W-:-:S03]  /*05a0*/  IMAD R3, R0, R11, RZ ;  /* 0x0000000b00037224 */ /* 0x000fc600078e02ff */
[----:B------:R-:W-:Y:S01]  /*05b0*/  IABS R0, R2 ;  /* 0x0000000200007213 */ /* 0x000fe20000000000 */
[----:B------:R-:W-:-:S04]  /*05c0*/  IMAD.HI.U32 R4, R5, R3, R4 ;  /* 0x0000000305047227 */ /* 0x000fc800078e0004 */
[----:B------:R-:W-:Y:S02]  /*05d0*/  IMAD.MOV.U32 R3, RZ, RZ, R7 ;  /* 0x000000ffff037224 */ /* 0x000fe400078e0007 */
[----:B------:R-:W-:Y:S02]  /*05e0*/  IMAD.HI.U32 R5, R4, R0, RZ ;  /* 0x0000000004057227 */ /* 0x000fe400078e00ff */
[----:B------:R-:W0:Y:S02]  /*05f0*/  I2F.RP R7, R3 ;  /* 0x0000000300077306 */ /* 0x000e240000209400 */
[----:B------:R-:W-:Y:S02]  /*0600*/  IMAD.MOV R4, RZ, RZ, -R5 ;  /* 0x000000ffff047224 */ /* 0x000fe400078e0a05 */
[----:B------:R-:W-:Y:S02]  /*0610*/  IMAD.MOV R33, RZ, RZ, -R2 ;  /* 0x000000ffff217224 */ /* 0x000fe400078e0a02 */
[----:B------:R-:W-:Y:S01]  /*0620*/  IMAD R4, R11, R4, R0 ;  /* 0x000000040b047224 */ /* 0x000fe200078e0200 */
[----:B------:R-:W-:Y:S01]  /*0630*/  IABS R0, R15 ;  /* 0x0000000f00007213 */ /* 0x000fe20000000000 */
[----:B------:R-:W-:-:S02]  /*0640*/  IMAD R33, R6, R33, R37 ;  /* 0x0000002106217224 */ /* 0x000fc400078e0225 */
[----:B------:R-:W-:Y:S01]  /*0650*/  IMAD.MOV.U32 R6, RZ, RZ, RZ ;  /* 0x000000ffff067224 */ /* 0x000fe200078e00ff */
[----:B------:R-:W-:Y:S01]  /*0660*/  ISETP.GT.U32.AND P1, PT, R11, R4, PT ;  /* 0x000000040b00720c */ /* 0x000fe20003f24070 */
[----:B------:R-:W2:Y:S01]  /*0670*/  I2F.RP R9, R0 ;  /* 0x0000000000097306 */ /* 0x000ea20000209400 */
[----:B-1----:R-:W-:Y:S01]  /*0680*/  VIADD R40, R33, UR5 ;  /* 0x0000000521287c36 */ /* 0x002fe20008000000 */
[----:B------:R-:W1:Y:S03]  /*0690*/  LDCU UR5, c[0x0][0x3fc] ;  /* 0x00007f80ff0577ac */ /* 0x000e660008000800 */
[----:B------:R-:W-:Y:S01]  /*06a0*/  VIADD R20, R40, 0xffffffff ;  /* 0xffffffff28147836 */ /* 0x000fe20000000000 */
[----:B------:R-:W-:Y:S02]  /*06b0*/  IABS R17, R40 ;  /* 0x0000002800117213 */ /* 0x000fe40000000000 */
[----:B0-----:R-:W0:Y:S02]  /*06c0*/  MUFU.RCP R7, R7 ;  /* 0x0000000700077308 */ /* 0x001e240000001000 */
[----:B------:R-:W-:-:S02]  /*06d0*/  IABS R19, R20 ;  /* 0x0000001400137213 */ /* 0x000fc40000000000 */
[----:B------:R-:W-:Y:S02]  /*06e0*/  @!P1 IMAD.IADD R4, R4, 0x1, -R11 ;  /* 0x0000000104049824 */ /* 0x000fe400078e0a0b */
[----:B------:R-:W-:Y:S01]  /*06f0*/  @!P1 VIADD R5, R5, 0x1 ;  /* 0x0000000105059836 */ /* 0x000fe20000000000 */
[----:B------:R-:W-:Y:S01]  /*0700*/  ISETP.NE.AND P1, PT, R31, RZ, PT ;  /* 0x000000ff1f00720c */ /* 0x000fe20003f25270 */
[----:B--2---:R-:W2:Y:S01]  /*0710*/  MUFU.RCP R9, R9 ;  /* 0x0000000900097308 */ /* 0x004ea20000001000 */
[----:B------:R-:W-:Y:S02]  /*0720*/  ISETP.GE.U32.AND P0, PT, R4, R11, PT ;  /* 0x0000000b0400720c */ /* 0x000fe40003f06070 */
[----:B------:R-:W-:Y:S01]  /*0730*/  LOP3.LUT R4, R2, R31, RZ, 0x3c, !PT ;  /* 0x0000001f02047212 */ /* 0x000fe200078e3cff */
[----:B------:R-:W3:Y:S03]  /*0740*/  LDC R11, c[0x0][0x414] ;  /* 0x00010500ff0b7b82 */ /* 0x000ee60000000800 */
[----:B------:R-:W-:Y:S01]  /*0750*/  ISETP.GE.AND P2, PT, R4, RZ, PT ;  /* 0x000000ff0400720c */ /* 0x000fe20003f46270 */
[----:B0-----:R-:W-:-:S04]  /*0760*/  VIADD R12, R7, 0xffffffe ;  /* 0x0ffffffe070c7836 */ /* 0x001fc80000000000 */
[----:B------:R0:W5:Y:S02]  /*0770*/  F2I.FTZ.U32.TRUNC.NTZ R13, R12 ;  /* 0x0000000c000d7305 */ /* 0x000164000021f000 */
[----:B------:R-:W-:Y:S01]  /*0780*/  @P0 IADD3 R5, PT, PT, R5, 0x1, RZ ;  /* 0x0000000105050810 */ /* 0x000fe20007ffe0ff */
[----:B--2---:R-:W-:-:S05]  /*0790*/  VIADD R9, R9, 0xffffffe ;  /* 0x0ffffffe09097836 */ /* 0x004fca0000000000 */
[----:B------:R-:W-:Y:S01]  /*07a0*/  @!P2 IMAD.MOV R5, RZ, RZ, -R5 ;  /* 0x000000ffff05a224 */ /* 0x000fe200078e0a05 */
[----:B------:R-:W-:Y:S01]  /*07b0*/  @!P1 LOP3.LUT R5, RZ, R31, RZ, 0x33, !PT ;  /* 0x0000001fff059212 */ /* 0x000fe200078e33ff */
[----:B0-----:R-:W-:Y:S01]  /*07c0*/  IMAD.MOV.U32 R12, RZ, RZ, RZ ;  /* 0x000000ffff0c7224 */ /* 0x001fe200078e00ff */
[----:B------:R-:W-:Y:S01]  /*07d0*/  ISETP.NE.AND P1, PT, R18, RZ, PT ;  /* 0x000000ff1200720c */ /* 0x000fe20003f25270 */
[----:B-----5:R-:W-:-:S04]  /*07e0*/  IMAD.MOV R4, RZ, RZ, -R13 ;  /* 0x000000ffff047224 */ /* 0x020fc800078e0a0d */
[----:B------:R-:W-:Y:S01]  /*07f0*/  IMAD R7, R4, R3, RZ ;  /* 0x0000000304077224 */ /* 0x000fe200078e02ff */
[----:B------:R-:W-:-:S03]  /*0800*/  IABS R4, R5 ;  /* 0x0000000500047213 */ /* 0x000fc60000000000 */
[----:B------:R-:W-:Y:S01]  /*0810*/  IMAD.HI.U32 R10, R13, R7, R12 ;  /* 0x000000070d0a7227 */ /* 0x000fe200078e000c */
[----:B---3--:R-:W-:Y:S01]  /*0820*/  IABS R13, R11 ;  /* 0x0000000b000d7213 */ /* 0x008fe20000000000 */
[----:B------:R-:W0:Y:S02]  /*0830*/  F2I.FTZ.U32.TRUNC.NTZ R7, R9 ;  /* 0x0000000900077305 */ /* 0x000e24000021f000 */
[----:B------:R-:W-:Y:S02]  /*0840*/  IMAD.MOV.U32 R12, RZ, RZ, R4 ;  /* 0x000000ffff0c7224 */ /* 0x000fe400078e0004 */
[----:B------:R-:W-:Y:S02]  /*0850*/  IMAD.MOV.U32 R4, RZ, RZ, R13 ;  /* 0x000000ffff047224 */ /* 0x000fe400078e000d */
[----:B------:R-:W-:Y:S02]  /*0860*/  IMAD.HI.U32 R10, R10, R12, RZ ;  /* 0x0000000c0a0a7227 */ /* 0x000fe400078e00ff */
[----:B------:R-:W2:Y:S02]  /*0870*/  I2F.RP R13, R4 ;  /* 0x00000004000d7306 */ /* 0x000ea40000209400 */
[----:B------:R-:W-:-:S04]  /*0880*/  IMAD.MOV R14, RZ, RZ, -R10 ;  /* 0x000000ffff0e7224 */ /* 0x000fc800078e0a0a */
[----:B------:R-:W-:Y:S01]  /*0890*/  IMAD R12, R3, R14, R12 ;  /* 0x0000000e030c7224 */ /* 0x000fe200078e020c */
[----:B0-----:R-:W-:Y:S01]  /*08a0*/  IADD3 R9, PT, PT, RZ, -R7, RZ ;  /* 0x80000007ff097210 */ /* 0x001fe20007ffe0ff */
[----:B------:R-:W-:-:S03]  /*08b0*/  VIADD R14, R40, 0xfffffffe ;  /* 0xfffffffe280e7836 */ /* 0x000fc60000000000 */
[----:B------:R-:W-:Y:S01]  /*08c0*/  ISETP.GT.U32.AND P2, PT, R3, R12, PT ;  /* 0x0000000c0300720c */ /* 0x000fe20003f44070 */
[----:B------:R-:W-:Y:S01]  /*08d0*/  IMAD R9, R9, R0, RZ ;  /* 0x0000000009097224 */ /* 0x000fe200078e02ff */
[----:B------:R-:W-:Y:S01]  /*08e0*/  IABS R21, R14 ;  /* 0x0000000e00157213 */ /* 0x000fe20000000000 */
[----:B--2---:R-:W0:Y:S02]  /*08f0*/  MUFU.RCP R13, R13 ;  /* 0x0000000d000d7308 */ /* 0x004e240000001000 */
[----:B------:R-:W-:Y:S01]  /*0900*/  IMAD.HI.U32 R6, R7, R9, R6 ;  /* 0x0000000907067227 */ /* 0x000fe200078e0006 */
[----:B------:R-:W-:-:S03]  /*0910*/  LOP3.LUT R14, R14, R15, RZ, 0x3c, !PT ;  /* 0x0000000f0e0e7212 */ /* 0x000fc600078e3cff */
[----:B------:R-:W-:Y:S02]  /*0920*/  VIADD R7, R16, 0xffffffe ;  /* 0x0ffffffe10077836 */ /* 0x000fe40000000000 */
[----:B------:R-:W-:-:S04]  /*0930*/  IMAD.HI.U32 R9, R6, R17, RZ ;  /* 0x0000001106097227 */ /* 0x000fc800078e00ff */
[----:B------:R-:W-:Y:S01]  /*0940*/  @!P2 IMAD.IADD R12, R12, 0x1, -R3 ;  /* 0x000000010c0ca824 */ /* 0x000fe200078e0a03 */
[----:B------:R-:W2:Y:S01]  /*0950*/  F2I.FTZ.U32.TRUNC.NTZ R7, R7 ;  /* 0x0000000700077305 */ /* 0x000ea2000021f000 */
[----:B------:R-:W-:Y:S02]  /*0960*/  IMAD.MOV R16, RZ, RZ, -R9 ;  /* 0x000000ffff107224 */ /* 0x000fe400078e0a09 */
[----:B------:R-:W-:Y:S01]  /*0970*/  @!P2 VIADD R10, R10, 0x1 ;  /* 0x000000010a0aa836 */ /* 0x000fe20000000000 */
[----:B------:R-:W-:Y:S01]  /*0980*/  ISETP.GE.U32.AND P0, PT, R12, R3, PT ;  /* 0x000000030c00720c */ /* 0x000fe20003f06070 */
[----:B------:R-:W-:Y:S01]  /*0990*/  IMAD R17, R0, R16, R17 ;  /* 0x0000001000117224 */ /* 0x000fe200078e0211 */
[----:B------:R-:W-:Y:S02]  /*09a0*/  LOP3.LUT R3, R5, R18, RZ, 0x3c, !PT ;  /* 0x0000001205037212 */ /* 0x000fe400078e3cff */
[----:B------:R-:W-:Y:S02]  /*09b0*/  LOP3.LUT R12, R40, R15, RZ, 0x3c, !PT ;  /* 0x0000000f280c7212 */ /* 0x000fe400078e3cff */
[----:B------:R-:W-:-:S02]  /*09c0*/  ISETP.GE.AND P4, PT, R3, RZ, PT ;  /* 0x000000ff0300720c */ /* 0x000fc40003f86270 */
[----:B0-----:R-:W-:Y:S01]  /*09d0*/  IADD3 R3, PT, PT, R13, 0xffffffe, RZ ;  /* 0x0ffffffe0d037810 */ /* 0x001fe20007ffe0ff */
[----:B------:R-:W-:Y:S01]  /*09e0*/  IMAD.HI.U32 R13, R6, R21, RZ ;  /* 0x00000015060d7227 */ /* 0x000fe200078e00ff */
[----:B------:R-:W-:-:S03]  /*09f0*/  ISETP.GE.AND P3, PT, R12, RZ, PT ;  /* 0x000000ff0c00720c */ /* 0x000fc60003f66270 */
[----:B------:R-:W-:Y:S01]  /*0a00*/  IMAD.HI.U32 R12, R6, R19, RZ ;  /* 0x00000013060c7227 */ /* 0x000fe200078e00ff */
[----:B------:R-:W0:Y:S01]  /*0a10*/  F2I.FTZ.U32.TRUNC.NTZ R3, R3 ;  /* 0x0000000300037305 */ /* 0x000e22000021f000 */
[----:B------:R-:W-:Y:S02]  /*0a20*/  LOP3.LUT R6, R20, R15, RZ, 0x3c, !PT ;  /* 0x0000000f14067212 */ /* 0x000fe400078e3cff */
[----:B------:R-:W-:Y:S02]  /*0a30*/  IMAD.MOV R16, RZ, RZ, -R12 ;  /* 0x000000ffff107224 */ /* 0x000fe400078e0a0c */
[----:B------:R-:W-:Y:S01]  /*0a40*/  @P0 VIADD R10, R10, 0x1 ;  /* 0x000000010a0a0836 */ /* 0x000fe20000000000 */
[C---:B------:R-:W-:Y:S01]  /*0a50*/  ISETP.GT.U32.AND P0, PT, R0.reuse, R17, PT ;  /* 0x000000110000720c */ /* 0x040fe20003f04070 */
[----:B------:R-:W-:Y:S02]  /*0a60*/  IMAD R19, R0, R16, R19 ;  /* 0x0000001000137224 */ /* 0x000fe400078e0213 */
[----:B--2---:R-:W-:-:S02]  /*0a70*/  IMAD.MOV R25, RZ, RZ, -R7 ;  /* 0x000000ffff197224 */ /* 0x004fc400078e0a07 */
[----:B------:R-:W-:Y:S01]  /*0a80*/  @!P4 IMAD.MOV R10, RZ, RZ, -R10 ;  /* 0x000000ffff0ac224 */ /* 0x000fe200078e0a0a */
[----:B------:R-:W-:Y:S01]  /*0a90*/  @!P1 LOP3.LUT R10, RZ, R18, RZ, 0x33, !PT ;  /* 0x00000012ff0a9212 */ /* 0x000fe200078e33ff */
[----:B------:R-:W-:Y:S01]  /*0aa0*/  IMAD.MOV R16, RZ, RZ, -R13 ;  /* 0x000000ffff107224 */ /* 0x000fe200078e0a0d */
[----:B------:R-:W-:Y:S01]  /*0ab0*/  ISETP.GE.AND P4, PT, R6, RZ, PT ;  /* 0x000000ff0600720c */ /* 0x000fe20003f86270 */
[----:B------:R-:W-:Y:S01]  /*0ac0*/  IMAD R25, R25, R8, RZ ;  /* 0x0000000819197224 */ /* 0x000fe200078e02ff */
[C---:B------:R-:W-:Y:S01]  /*0ad0*/  ISETP.GT.U32.AND P5, PT, R0.reuse, R19, PT ;  /* 0x000000130000720c */ /* 0x040fe20003fa4070 */
[C---:B------:R-:W-:Y:S01]  /*0ae0*/  IMAD R21, R0.reuse, R16, R21 ;  /* 0x0000001000157224 */ /* 0x040fe200078e0215 */
[----:B------:R-:W-:Y:S01]  /*0af0*/  IABS R16, R10 ;  /* 0x0000000a00107213 */ /* 0x000fe20000000000 */
[----:B------:R-:W-:Y:S02]  /*0b00*/  IMAD.MOV.U32 R6, RZ, RZ, RZ ;  /* 0x000000ffff067224 */ /* 0x000fe400078e00ff */
[----:B0-----:R-:W-:Y:S01]  /*0b10*/  IMAD.MOV R20, RZ, RZ, -R3 ;  /* 0x000000ffff147224 */ /* 0x001fe200078e0a03 */
[----:B------:R-:W-:Y:S01]  /*0b20*/  ISETP.GT.U32.AND P2, PT, R0, R21, PT ;  /* 0x000000150000720c */ /* 0x000fe20003f44070 */
[----:B------:R-:W-:Y:S01]  /*0b30*/  IMAD.HI.U32 R30, R7, R25, R6 ;  /* 0x00000019071e7227 */ /* 0x000fe200078e0006 */
[----:B------:R-:W-:-:S03]  /*0b40*/  IADD3 R6, PT, PT, -R5, RZ, RZ ;  /* 0x000000ff05067210 */ /* 0x000fc60007ffe1ff */
[----:B------:R-:W-:Y:S02]  /*0b50*/  IMAD.MOV.U32 R7, RZ, RZ, R16 ;  /* 0x000000ffff077224 */ /* 0x000fe400078e0010 */
[----:B------:R-:W-:Y:S02]  /*0b60*/  @!P0 IMAD.IADD R17, R17, 0x1, -R0 ;  /* 0x0000000111118824 */ /* 0x000fe400078e0a00 */
[----:B------:R-:W-:Y:S02]  /*0b70*/  IMAD.MOV.U32 R25, RZ, RZ, R20 ;  /* 0x000000ffff197224 */ /* 0x000fe400078e0014 */
[----:B------:R-:W-:Y:S01]  /*0b80*/  IMAD.HI.U32 R30, R30, R7, RZ ;  /* 0x000000071e1e7227 */ /* 0x000fe200078e00ff */
[----:B------:R-:W-:-:S03]  /*0b90*/  ISETP.GE.U32.AND P6, PT, R17, R0, PT ;  /* 0x000000001100720c */ /* 0x000fc60003fc6070 */
[----:B------:R-:W-:Y:S02]  /*0ba0*/  IMAD R31, R31, R6, R2 ;  /* 0x000000061f1f7224 */ /* 0x000fe400078e0202 */
[----:B------:R-:W-:Y:S02]  /*0bb0*/  IMAD R17, R25, R4, RZ ;  /* 0x0000000419117224 */ /* 0x000fe400078e02ff */
[----:B------:R-:W-:Y:S02]  /*0bc0*/  IMAD.MOV.U32 R2, RZ, RZ, RZ ;  /* 0x000000ffff027224 */ /* 0x000fe400078e00ff */
[----:B------:R-:W-:Y:S02]  /*0bd0*/  IMAD.MOV R6, RZ, RZ, -R30 ;  /* 0x000000ffff067224 */ /* 0x000fe400078e0a1e */
[----:B------:R-:W-:Y:S01]  /*0be0*/  VIADD R38, R31, UR4 ;  /* 0x000000041f267c36 */ /* 0x000fe20008000000 */
[----:B------:R-:W0:Y:S01]  /*0bf0*/  LDCU UR4, c[0x0][0x41c] ;  /* 0x00008380ff0477ac */ /* 0x000e220008000800 */
[----:B------:R-:W-:-:S03]  /*0c00*/  IMAD.HI.U32 R2, R3, R17, R2 ;  /* 0x0000001103027227 */ /* 0x000fc600078e0002 */
[----:B------:R-:W-:Y:S01]  /*0c10*/  IADD3 R16, PT, PT, R38, -0x2, RZ ;  /* 0xfffffffe26107810 */ /* 0x000fe20007ffe0ff */
[--C-:B------:R-:W-:Y:S01]  /*0c20*/  @!P5 IMAD.IADD R19, R19, 0x1, -R0.reuse ;  /* 0x000000011313d824 */ /* 0x100fe200078e0a00 */
[----:B------:R-:W-:Y:S01]  /*0c30*/  IABS R17, R38 ;  /* 0x0000002600117213 */ /* 0x000fe20000000000 */
[----:B------:R-:W-:Y:S01]  /*0c40*/  IMAD R3, R8, R6, R7 ;  /* 0x0000000608037224 */ /* 0x000fe200078e0207 */
[----:B------:R-:W-:Y:S01]  /*0c50*/  IABS R25, R16 ;  /* 0x0000001000197213 */ /* 0x000fe20000000000 */
[----:B------:R-:W-:Y:S01]  /*0c60*/  @!P2 IMAD.IADD R21, R21, 0x1, -R0 ;  /* 0x000000011515a824 */ /* 0x000fe200078e0a00 */
[-C--:B------:R-:W-:Y:S01]  /*0c70*/  ISETP.GE.U32.AND P1, PT, R19, R0.reuse, PT ;  /* 0x000000001300720c */ /* 0x080fe20003f26070 */
[----:B------:R-:W-:Y:S01]  /*0c80*/  VIADD R22, R38, 0xffffffff ;  /* 0xffffffff26167836 */ /* 0x000fe20000000000 */
[----:B------:R-:W-:Y:S01]  /*0c90*/  LOP3.LUT R16, R16, R11, RZ, 0x3c, !PT ;  /* 0x0000000b10107212 */ /* 0x000fe200078e3cff */
[----:B------:R-:W-:Y:S01]  /*0ca0*/  @!P0 VIADD R9, R9, 0x1 ;  /* 0x0000000109098836 */ /* 0x000fe20000000000 */
[----:B------:R-:W-:Y:S01]  /*0cb0*/  ISETP.GT.U32.AND P0, PT, R8, R3, PT ;  /* 0x000000030800720c */ /* 0x000fe20003f04070 */
[----:B------:R-:W-:Y:S01]  /*0cc0*/  @!P5 VIADD R12, R12, 0x1 ;  /* 0x000000010c0cd836 */ /* 0x000fe20000000000 */
[----:B------:R-:W-:Y:S01]  /*0cd0*/  ISETP.GE.U32.AND P5, PT, R21, R0, PT ;  /* 0x000000001500720c */ /* 0x000fe20003fa6070 */
[----:B------:R-:W-:Y:S01]  /*0ce0*/  @P6 VIADD R9, R9, 0x1 ;  /* 0x0000000109096836 */ /* 0x000fe20000000000 */
[----:B------:R-:W-:Y:S01]  /*0cf0*/  IABS R19, R22 ;  /* 0x0000001600137213 */ /* 0x000fe20000000000 */
[----:B------:R-:W-:Y:S01]  /*0d00*/  IMAD.HI.U32 R7, R2, R17, RZ ;  /* 0x0000001102077227 */ /* 0x000fe200078e00ff */
[----:B------:R-:W-:-:S03]  /*0d10*/  ISETP.GE.AND P6, PT, R14, RZ, PT ;  /* 0x000000ff0e00720c */ /* 0x000fc60003fc6270 */
[----:B------:R-:W-:Y:S01]  /*0d20*/  IMAD.HI.U32 R0, R2, R25, RZ ;  /* 0x0000001902007227 */ /* 0x000fe200078e00ff */
[----:B------:R-:W-:-:S03]  /*0d30*/  @P1 IADD3 R12, PT, PT, R12, 0x1, RZ ;  /* 0x000000010c0c1810 */ /* 0x000fc60007ffe0ff */
[----:B------:R-:W-:-:S04]  /*0d40*/  IMAD.HI.U32 R6, R2, R19, RZ ;  /* 0x0000001302067227 */ /* 0x000fc800078e00ff */
[----:B------:R-:W-:Y:S02]  /*0d50*/  IMAD.MOV R2, RZ, RZ, -R7 ;  /* 0x000000ffff027224 */ /* 0x000fe400078e0a07 */
[----:B------:R-:W-:Y:S02]  /*0d60*/  IMAD.MOV R21, RZ, RZ, -R0 ;  /* 0x000000ffff157224 */ /* 0x000fe400078e0a00 */
[----:B------:R-:W-:Y:S01]  /*0d70*/  @!P2 VIADD R13, R13, 0x1 ;  /* 0x000000010d0da836 */ /* 0x000fe20000000000 */
[----:B------:R-:W-:Y:S01]  /*0d80*/  ISETP.NE.AND P2, PT, R15, RZ, PT ;  /* 0x000000ff0f00720c */ /* 0x000fe20003f45270 */
[----:B------:R-:W-:Y:S02]  /*0d90*/  IMAD.MOV R20, RZ, RZ, -R6 ;  /* 0x000000ffff147224 */ /* 0x000fe400078e0a06 */
[----:B------:R-:W-:Y:S01]  /*0da0*/  IMAD R17, R4, R2, R17 ;  /* 0x0000000204117224 */ /* 0x000fe200078e0211 */
[----:B------:R-:W-:Y:S01]  /*0db0*/  LOP3.LUT R2, R10, R23, RZ, 0x3c, !PT ;  /* 0x000000170a027212 */ /* 0x000fe200078e3cff */
[----:B------:R-:W-:-:S02]  /*0dc0*/  @!P0 IMAD.IADD R3, R3, 0x1, -R8 ;  /* 0x0000000103038824 */ /* 0x000fc400078e0a08 */
[C---:B------:R-:W-:Y:S02]  /*0dd0*/  IMAD R21, R4.reuse, R21, R25 ;  /* 0x0000001504157224 */ /* 0x040fe400078e0219 */
[----:B------:R-:W-:Y:S01]  /*0de0*/  @P5 VIADD R13, R13, 0x1 ;  /* 0x000000010d0d5836 */ /* 0x000fe20000000000 */
[----:B------:R-:W-:Y:S01]  /*0df0*/  ISETP.GE.U32.AND P1, PT, R3, R8, PT ;  /* 0x000000080300720c */ /* 0x000fe20003f26070 */
[----:B------:R-:W-:Y:S01]  /*0e00*/  IMAD R19, R4, R20, R19 ;  /* 0x0000001404137224 */ /* 0x000fe200078e0213 */
[----:B------:R-:W-:Y:S01]  /*0e10*/  ISETP.GE.AND P5, PT, R2, RZ, PT ;  /* 0x000000ff0200720c */ /* 0x000fe20003fa6270 */
[----:B------:R-:W-:Y:S01]  /*0e20*/  @!P3 IMAD.MOV R9, RZ, RZ, -R9 ;  /* 0x000000ffff09b224 */ /* 0x000fe200078e0a09 */
[C---:B------:R-:W-:Y:S01]  /*0e30*/  ISETP.GT.U32.AND P3, PT, R4.reuse, R17, PT ;  /* 0x000000110400720c */ /* 0x040fe20003f64070 */
[----:B------:R-:W-:Y:S01]  /*0e40*/  @!P6 IMAD.MOV R13, RZ, RZ, -R13 ;  /* 0x000000ffff0de224 */ /* 0x000fe200078e0a0d */
[C---:B------:R-:W-:Y:S01]  /*0e50*/  ISETP.GT.U32.AND P6, PT, R4.reuse, R21, PT ;  /* 0x000000150400720c */ /* 0x040fe20003fc4070 */
[----:B------:R-:W-:Y:S01]  /*0e60*/  @!P4 IMAD.MOV R12, RZ, RZ, -R12 ;  /* 0x000000ffff0cc224 */ /* 0x000fe200078e0a0c */
[----:B------:R-:W-:Y:S01]  /*0e70*/  ISETP.GT.U32.AND P4, PT, R4, R19, PT ;  /* 0x000000130400720c */ /* 0x000fe20003f84070 */
[----:B------:R-:W-:Y:S01]  /*0e80*/  @!P0 VIADD R30, R30, 0x1 ;  /* 0x000000011e1e8836 */ /* 0x000fe20000000000 */
[----:B------:R-:W-:-:S02]  /*0e90*/  ISETP.NE.AND P0, PT, R23, RZ, PT ;  /* 0x000000ff1700720c */ /* 0x000fc40003f05270 */
[----:B------:R-:W-:Y:S01]  /*0ea0*/  SEL R36, R32, R9, !P2 ;  /* 0x0000000920247207 */ /* 0x000fe20005000000 */
[----:B------:R-:W-:Y:S01]  /*0eb0*/  @P1 VIADD R30, R30, 0x1 ;  /* 0x000000011e1e1836 */ /* 0x000fe20000000000 */
[----:B------:R-:W-:Y:S02]  /*0ec0*/  SEL R34, R32, R12, !P2 ;  /* 0x0000000c20227207 */ /* 0x000fe40005000000 */
[----:B------:R-:W-:Y:S01]  /*0ed0*/  LOP3.LUT R2, R38, R11, RZ, 0x3c, !PT ;  /* 0x0000000b26027212 */ /* 0x000fe200078e3cff */
[--C-:B------:R-:W-:Y:S01]  /*0ee0*/  @!P3 IMAD.IADD R17, R17, 0x1, -R4.reuse ;  /* 0x000000011111b824 */ /* 0x100fe200078e0a04 */
[----:B------:R-:W-:Y:S01]  /*0ef0*/  SEL R32, R32, R13, !P2 ;  /* 0x0000000d20207207 */ /* 0x000fe20005000000 */
[----:B------:R-:W-:Y:S01]  /*0f00*/  @!P6 IMAD.IADD R21, R21, 0x1, -R4 ;  /* 0x000000011515e824 */ /* 0x000fe200078e0a04 */
[----:B------:R-:W-:Y:S01]  /*0f10*/  ISETP.GE.AND P1, PT, R2, RZ, PT ;  /* 0x000000ff0200720c */ /* 0x000fe20003f26270 */
[----:B------:R-:W-:Y:S01]  /*0f20*/  @!P4 VIADD R6, R6, 0x1 ;  /* 0x000000010606c836 */ /* 0x000fe20000000000 */
[-C--:B------:R-:W-:Y:S01]  /*0f30*/  @!P4 IADD3 R19, PT, PT, R19, -R4.reuse, RZ ;  /* 0x800000041313c210 */ /* 0x080fe20007ffe0ff */
[----:B------:R-:W-:Y:S01]  /*0f40*/  @!P5 IMAD.MOV R30, RZ, RZ, -R30 ;  /* 0x000000ffff1ed224 */ /* 0x000fe200078e0a1e */
[-C--:B------:R-:W-:Y:S01]  /*0f50*/  ISETP.GE.U32.AND P2, PT, R17, R4.reuse, PT ;  /* 0x000000041100720c */ /* 0x080fe20003f46070 */
[----:B------:R-:W2:Y:S01]  /*0f60*/  LDC.64 R2, c[0x0][0x3e0] ;  /* 0x0000f800ff027b82 */ /* 0x000ea20000000a00 */
[-C--:B------:R-:W-:Y:S01]  /*0f70*/  ISETP.GE.U32.AND P5, PT, R19, R4.reuse, PT ;  /* 0x000000041300720c */ /* 0x080fe20003fa6070 */
[----:B------:R-:W-:Y:S01]  /*0f80*/  @!P3 VIADD R7, R7, 0x1 ;  /* 0x000000010707b836 */ /* 0x000fe20000000000 */
[----:B------:R-:W-:Y:S01]  /*0f90*/  ISETP.GE.U32.AND P4, PT, R21, R4, PT ;  /* 0x000000041500720c */ /* 0x000fe20003f86070 */
[----:B------:R-:W-:Y:S01]  /*0fa0*/  @!P6 VIADD R0, R0, 0x1 ;  /* 0x000000010000e836 */ /* 0x000fe20000000000 */
[----:B------:R-:W-:Y:S01]  /*0fb0*/  LOP3.LUT R4, R22, R11, RZ, 0x3c, !PT ;  /* 0x0000000b16047212 */ /* 0x000fe200078e3cff */
[----:B------:R-:W-:Y:S01]  /*0fc0*/  IMAD R17, R36, R15, RZ ;  /* 0x0000000f24117224 */ /* 0x000fe200078e02ff */
[----:B------:R-:W-:-:S02]  /*0fd0*/  @!P0 LOP3.LUT R30, RZ, R23, RZ, 0x33, !PT ;  /* 0x00000017ff1e8212 */ /* 0x000fc400078e33ff */
[----:B------:R-:W-:Y:S02]  /*0fe0*/  ISETP.GE.AND P0, PT, R4, RZ, PT ;  /* 0x000000ff0400720c */ /* 0x000fe40003f06270 */
[----:B------:R-:W-:Y:S01]  /*0ff0*/  ISETP.GE.AND P3, PT, R16, RZ, PT ;  /* 0x000000ff1000720c */ /* 0x000fe20003f66270 */
[----:B------:R-:W-:Y:S01]  /*1000*/  IMAD.MOV R8, RZ, RZ, -R30 ;  /* 0x000000ffff087224 */ /* 0x000fe200078e0a1e */
[----:B------:R-:W-:Y:S01]  /*1010*/  LOP3.LUT R4, RZ, R11, RZ, 0x33, !PT ;  /* 0x0000000bff047212 */ /* 0x000fe200078e33ff */
[----:B------:R-:W-:Y:S01]  /*1020*/  @P2 VIADD R7, R7, 0x1 ;  /* 0x0000000107072836 */ /* 0x000fe20000000000 */
[----:B------:R-:W-:Y:S01]  /*1030*/  ISETP.NE.AND P2, PT, R11, RZ, PT ;  /* 0x000000ff0b00720c */ /* 0x000fe20003f45270 */
[----:B------:R-:W-:Y:S02]  /*1040*/  @P5 VIADD R6, R6, 0x1 ;  /* 0x0000000106065836 */ /* 0x000fe40000000000 */
[----:B------:R-:W-:Y:S02]  /*1050*/  @P4 VIADD R0, R0, 0x1 ;  /* 0x0000000100004836 */ /* 0x000fe40000000000 */
[----:B------:R-:W-:Y:S01]  /*1060*/  IMAD R23, R23, R8, R10 ;  /* 0x0000000817177224 */ /* 0x000fe200078e020a */
[----:B------:R-:W-:Y:S01]  /*1070*/  IADD3 R10, PT, PT, -R10, RZ, RZ ;  /* 0x000000ff0a0a7210 */ /* 0x000fe20007ffe1ff */
[----:B------:R-:W-:-:S02]  /*1080*/  @!P1 IMAD.MOV R7, RZ, RZ, -R7 ;  /* 0x000000ffff079224 */ /* 0x000fc400078e0a07 */
[----:B------:R-:W-:Y:S02]  /*1090*/  @!P0 IMAD.MOV R6, RZ, RZ, -R6 ;  /* 0x000000ffff068224 */ /* 0x000fe400078e0a06 */
[----:B------:R-:W-:Y:S01]  /*10a0*/  @!P3 IMAD.MOV R0, RZ, RZ, -R0 ;  /* 0x000000ffff00b224 */ /* 0x000fe200078e0a00 */
[----:B------:R-:W-:Y:S01]  /*10b0*/  SEL R21, R4, R7, !P2 ;  /* 0x0000000704157207 */ /* 0x000fe20005000000 */
[----:B------:R-:W-:Y:S01]  /*10c0*/  IMAD R22, R44, R23, RZ ;  /* 0x000000172c167224 */ /* 0x000fe200078e02ff */
[----:B------:R-:W-:Y:S01]  /*10d0*/  SEL R20, R4, R6, !P2 ;  /* 0x0000000604147207 */ /* 0x000fe20005000000 */
[----:B------:R-:W-:Y:S01]  /*10e0*/  IMAD R18, R18, R10, R5 ;  /* 0x0000000a12127224 */ /* 0x000fe200078e0205 */
[----:B------:R-:W-:Y:S01]  /*10f0*/  SEL R19, R4, R0, !P2 ;  /* 0x0000000004137207 */ /* 0x000fe20005000000 */
[----:B-1----:R-:W-:Y:S02]  /*1100*/  IMAD R49, R22, UR5, RZ ;  /* 0x0000000516317c24 */ /* 0x002fe4000f8e02ff */
[----:B------:R-:W-:-:S02]  /*1110*/  IMAD R16, R34, R15, RZ ;  /* 0x0000000f22107224 */ /* 0x000fc400078e02ff */
[-C--:B------:R-:W-:Y:S02]  /*1120*/  IMAD R13, R21, R11.reuse, RZ ;  /* 0x0000000b150d7224 */ /* 0x080fe400078e02ff */
[----:B------:R-:W-:Y:S02]  /*1130*/  IMAD R12, R20, R11, RZ ;  /* 0x0000000b140c7224 */ /* 0x000fe400078e02ff */
[----:B--2---:R-:W-:-:S04]  /*1140*/  IMAD.WIDE R48, R49, 0x2, R2 ;  /* 0x0000000231307825 */ /* 0x004fc800078e0202 */
[----:B------:R-:W-:Y:S02]  /*1150*/  IMAD R15, R32, R15, RZ ;  /* 0x0000000f200f7224 */ /* 0x000fe400078e02ff */
[----:B0-----:R-:W-:Y:S02]  /*1160*/  VIADD R14, R18, UR4 ;  /* 0x00000004120e7c36 */ /* 0x001fe40008000000 */
[----:B------:R-:W-:Y:S02]  /*1170*/  IMAD R11, R19, R11, RZ ;  /* 0x0000000b130b7224 */ /* 0x000fe400078e02ff */
[----:B----4-:R-:W-:-:S07]  /*1180*/  IMAD R10, R30, UR8, RZ ;  /* 0x000000081e0a7c24 */ /* 0x010fce000f8e02ff */
.L_x_251:
[----:B------:R-:W0:Y:S01]  /*1190*/  LDC R0, c[0x0][0x410] ;  /* 0x00010400ff007b82 */ /* 0x000e220000000800 */
[----:B------:R-:W1:Y:S01]  /*11a0*/  LDCU UR4, c[0x0][0x3a0] ;  /* 0x00007400ff0477ac */ /* 0x000e620008000800 */
[----:B------:R-:W-:Y:S01]  /*11b0*/  IMAD R3, R44, R23, RZ ;  /* 0x000000172c037224 */ /* 0x000fe200078e02ff */
[----:B------:R-:W-:Y:S01]  /*11c0*/  SHF.R.S32.HI R6, RZ, 0x1f, R10 ;  /* 0x0000001fff067819 */ /* 0x000fe2000001140a */
[----:B------:R-:W-:Y:S01]  /*11d0*/  VIADD R8, R40, 0xfffffffe ;  /* 0xfffffffe28087836 */ /* 0x000fe20000000000 */
[----:B------:R-:W2:Y:S01]  /*11e0*/  LDCU UR5, c[0x0][0x394] ;  /* 0x00007280ff0577ac */ /* 0x000ea20008000800 */
[----:B------:R-:W-:-:S03]  /*11f0*/  IMAD.IADD R7, R44, 0x1, R3 ;  /* 0x000000012c077824 */ /* 0x000fc600078e0203 */
[----:B------:R-:W-:Y:S01]  /*1200*/  ISETP.NE.AND P1, PT, R15, R8, PT ;  /* 0x000000080f00720c */ /* 0x000fe20003f25270 */
[C---:B-1----:R-:W-:Y:S02]  /*1210*/  IMAD R3, R22.reuse, UR4, RZ ;  /* 0x0000000416037c24 */ /* 0x042fe4000f8e02ff */
[----:B------:R-:W-:Y:S01]  /*1220*/  VIADD R22, R22, 0x1 ;  /* 0x0000000116167836 */ /* 0x000fe20000000000 */
[----:B--2---:R-:W-:Y:S02]  /*1230*/  ISETP.GE.AND P2, PT, R21, UR5, PT ;  /* 0x0000000515007c0c */ /* 0x004fe4000bf46270 */
[----:B0-----:R-:W-:Y:S02]  /*1240*/  IABS R9, R0 ;  /* 0x0000000000097213 */ /* 0x001fe40000000000 */
[----:B------:R-:W-:Y:S02]  /*1250*/  ISETP.GE.AND P0, PT, R22, R7, PT ;  /* 0x000000071600720c */ /* 0x000fe40003f06270 */
[----:B------:R-:W0:Y:S01]  /*1260*/  I2F.RP R0, R9 ;  /* 0x0000000900007306 */ /* 0x000e220000209400 */
[----:B------:R-:W-:-:S02]  /*1270*/  P2R R2, PR, RZ, 0x4 ;  /* 0x00000004ff027803 */ /* 0x000fc40000000000 */
[----:B------:R-:W-:Y:S02]  /*1280*/  P2R R39, PR, RZ, 0x1 ;  /* 0x00000001ff277803 */ /* 0x000fe40000000000 */
[----:B------:R-:W-:-:S04]  /*1290*/  IADD3 R7, P0, PT, R10, R3, RZ ;  /* 0x000000030a077210 */ /* 0x000fc80007f1e0ff */
[----:B------:R-:W-:Y:S01]  /*12a0*/  LEA.HI.X.SX32 R6, R3, R6, 0x1, P0 ;  /* 0x0000000603067211 */ /* 0x000fe200000f0eff */
[----:B------:R-:W-:Y:S01]  /*12b0*/  IMAD.MOV.U32 R3, RZ, RZ, R14 ;  /* 0x000000ffff037224 */ /* 0x000fe200078e000e */
[----:B0-----:R-:W0:Y:S02]  /*12c0*/  MUFU.RCP R0, R0 ;  /* 0x0000000000007308 */ /* 0x001e240000001000 */
[----:B0-----:R-:W-:-:S06]  /*12d0*/  VIADD R4, R0, 0xffffffe ;  /* 0x0ffffffe00047836 */ /* 0x001fcc0000000000 */
[----:B------:R0:W1:Y:S02]  /*12e0*/  F2I.FTZ.U32.TRUNC.NTZ R5, R4 ;  /* 0x0000000400057305 */ /* 0x000064000021f000 */
[----:B0-----:R-:W-:Y:S01]  /*12f0*/  IMAD.MOV.U32 R4, RZ, RZ, RZ ;  /* 0x000000ffff047224 */ /* 0x001fe200078e00ff */
[----:B-1----:R-:W-:-:S05]  /*1300*/  IADD3 R0, PT, PT, RZ, -R5, RZ ;  /* 0x80000005ff007210 */ /* 0x002fca0007ffe0ff */
[----:B------:R-:W-:Y:S01]  /*1310*/  IMAD R25, R0, R9, RZ ;  /* 0x0000000900197224 */ /* 0x000fe200078e02ff */
[----:B------:R-:W-:-:S03]  /*1320*/  P2R R0, PR, RZ, 0x2 ;  /* 0x00000002ff007803 */ /* 0x000fc60000000000 */
[----:B------:R-:W-:-:S07]  /*1330*/  IMAD.HI.U32 R5, R5, R25, R4 ;  /* 0x0000001905057227 */ /* 0x000fce00078e0004 */
.L_x_250:
[----:B------:R-:W0:Y:S01]  /*1340*/  LDC R46, c[0x0][0x410] ;  /* 0x00010400ff2e7b82 */ /* 0x000e220000000800 */
[----:B------:R-:W-:Y:S02]  /*1350*/  IABS R24, R3 ;  /* 0x0000000300187213 */ /* 0x000fe40000000000 */
[----:B------:R-:W-:Y:S02]  /*1360*/  ISETP.NE.AND P4, PT, R2, RZ, PT ;  /* 0x000000ff0200720c */ /* 0x000fe40003f85270 */
[----:B------:R-:W-:Y:S01]  /*1370*/  ISETP.GE.AND P5, PT, R20, UR11, PT ;  /* 0x0000000b14007c0c */ /* 0x000fe2000bfa6270 */
[----:B------:R-:W-:-:S04]  /*1380*/  IMAD.HI.U32 R41, R5, R24, RZ ;  /* 0x0000001805297227 */ /* 0x000fc800078e00ff */
[----:B------:R-:W-:Y:S01]  /*1390*/  IMAD.MOV R25, RZ, RZ, -R41 ;  /* 0x000000ffff197224 */ /* 0x000fe200078e0a29 */
[----:B0-----:R-:W-:-:S05]  /*13a0*/  IABS R27, R46 ;  /* 0x0000002e001b7213 */ /* 0x001fca0000000000 */
        /* <DEDUP_REMOVED lines=9> */
[----:B------:R-:W-:-:S05]  /*1440*/  ISETP.GE.OR P0, PT, R36, UR9, P4 ;  /* 0x0000000924007c0c */ /* 0x000fca000a706670 */
[----:B------:R-:W-:Y:S01]  /*1450*/  @!P2 IMAD.MOV R41, RZ, RZ, -R41 ;  /* 0x000000ffff29a224 */ /* 0x000fe200078e0a29 */
[----:B------:R-:W-:Y:S02]  /*1460*/  @!P1 LOP3.LUT R41, RZ, R46, RZ, 0x33, !PT ;  /* 0x0000002eff299212 */ /* 0x000fe400078e33ff */
[----:B------:R-:W-:Y:S02]  /*1470*/  ISETP.GE.AND P1, PT, R21, UR11, PT ;  /* 0x0000000b15007c0c */ /* 0x000fe4000bf26270 */
[C-C-:B------:R-:W-:Y:S01]  /*1480*/  LOP3.LUT R24, R41.reuse, R36, R21.reuse, 0xfe, !PT ;  /* 0x0000002429187212 */ /* 0x140fe200078efe15 */
[C-C-:B------:R-:W-:Y:S01]  /*1490*/  IMAD R45, R41.reuse, UR11, R21.reuse ;  /* 0x0000000b292d7c24 */ /* 0x140fe2000f8e0215 */
[----:B------:R-:W-:Y:S02]  /*14a0*/  ISETP.GE.OR P1, PT, R32, UR9, P1 ;  /* 0x0000000920007c0c */ /* 0x000fe40008f26670 */
[----:B------:R-:W-:Y:S02]  /*14b0*/  ISETP.LT.OR P0, PT, R24, RZ, P0 ;  /* 0x000000ff1800720c */ /* 0x000fe40000701670 */
[----:B------:R-:W-:-:S02]  /*14c0*/  LOP3.LUT R24, R41, R34, R21, 0xfe, !PT ;  /* 0x0000002229187212 */ /* 0x000fc400078efe15 */
[C---:B------:R-:W-:Y:S02]  /*14d0*/  ISETP.GE.OR P3, PT, R41.reuse, UR10, P0 ;  /* 0x0000000a29007c0c */ /* 0x040fe40008766670 */
[----:B------:R-:W-:Y:S02]  /*14e0*/  ISETP.GE.OR P0, PT, R34, UR9, P4 ;  /* 0x0000000922007c0c */ /* 0x000fe4000a706670 */
[----:B------:R-:W-:Y:S02]  /*14f0*/  LOP3.LUT R26, R41, R32, R21, 0xfe, !PT ;  /* 0x00000020291a7212 */ /* 0x000fe400078efe15 */
[----:B------:R-:W-:-:S04]  /*1500*/  ISETP.LT.OR P0, PT, R24, RZ, P0 ;  /* 0x000000ff1800720c */ /* 0x000fc80000701670 */
[----:B------:R-:W-:Y:S02]  /*1510*/  ISETP.GE.OR P2, PT, R41, UR10, P0 ;  /* 0x0000000a29007c0c */ /* 0x000fe40008746670 */
[----:B------:R-:W-:Y:S01]  /*1520*/  ISETP.LT.OR P0, PT, R26, RZ, P1 ;  /* 0x000000ff1a00720c */ /* 0x000fe20000f01670 */
[----:B------:R-:W0:Y:S01]  /*1530*/  @!P3 LDC.64 R24, c[0x0][0x380] ;  /* 0x0000e000ff18bb82 */ /* 0x000e220000000a00 */
[----:B------:R-:W-:Y:S02]  /*1540*/  @!P3 IMAD R50, R45, UR9, R36 ;  /* 0x000000092d32bc24 */ /* 0x000fe4000f8e0224 */
[----:B------:R-:W-:-:S03]  /*1550*/  ISETP.GE.OR P0, PT, R41, UR10, P0 ;  /* 0x0000000a29007c0c */ /* 0x000fc60008706670 */
[----:B------:R-:W-:-:S04]  /*1560*/  @!P3 IADD3 R47, P1, PT, R50, R7, RZ ;  /* 0x00000007322fb210 */ /* 0x000fc80007f3e0ff */
[----:B------:R-:W1:Y:S01]  /*1570*/  @!P2 LDC.64 R26, c[0x0][0x380] ;  /* 0x0000e000ff1aab82 */ /* 0x000e620000000a00 */
[----:B------:R-:W-:Y:S01]  /*1580*/  @!P3 LEA.HI.X.SX32 R52, R50, R6, 0x1, P1 ;  /* 0x000000063234b211 */ /* 0x000fe200008f0eff */
[----:B------:R-:W-:-:S04]  /*1590*/  @!P2 IMAD R50, R45, UR9, R34 ;  /* 0x000000092d32ac24 */ /* 0x000fc8000f8e0222 */
[----:B------:R-:W-:Y:S02]  /*15a0*/  @!P0 IMAD R45, R45, UR9, R32 ;  /* 0x000000092d2d8c24 */ /* 0x000fe4000f8e0220 */
[----:B------:R-:W2:Y:S01]  /*15b0*/  @!P0 LDC.64 R28, c[0x0][0x380] ;  /* 0x0000e000ff1c8b82 */ /* 0x000ea20000000a00 */
[----:B0-----:R-:W-:-:S04]  /*15c0*/  @!P3 LEA R56, P1, R47, R24, 0x1 ;  /* 0x000000182f38b211 */ /* 0x001fc800078208ff */
[----:B------:R-:W-:Y:S02]  /*15d0*/  @!P3 LEA.HI.X R57, R47, R25, R52, 0x1, P1 ;  /* 0x000000192f39b211 */ /* 0x000fe400008f0c34 */
[----:B------:R-:W-:-:S03]  /*15e0*/  @!P2 IADD3 R24, P1, PT, R50, R7, RZ ;  /* 0x000000073218a210 */ /* 0x000fc60007f3e0ff */
[----:B------:R-:W3:Y:S01]  /*15f0*/  @!P3 LDG.E.U16 R56, desc[UR6][R56.64] ;  /* 0x000000063838b981 */ /* 0x000ee2000c1e1500 */
[----:B------:R-:W-:Y:S02]  /*1600*/  @!P2 LEA.HI.X.SX32 R50, R50, R6, 0x1, P1 ;  /* 0x000000063232a211 */ /* 0x000fe400008f0eff */
[----:B-1----:R-:W-:-:S04]  /*1610*/  @!P2 LEA R54, P1, R24, R26, 0x1 ;  /* 0x0000001a1836a211 */ /* 0x002fc800078208ff */
[----:B------:R-:W-:Y:S01]  /*1620*/  @!P2 LEA.HI.X R55, R24, R27, R50, 0x1, P1 ;  /* 0x0000001b1837a211 */ /* 0x000fe200008f0c32 */
[----:B------:R-:W-:Y:S01]  /*1630*/  IMAD R27, R41, UR11, R20 ;  /* 0x0000000b291b7c24 */ /* 0x000fe2000f8e0214 */
[----:B------:R-:W-:-:S04]  /*1640*/  @!P0 IADD3 R24, P1, PT, R45, R7, RZ ;  /* 0x000000072d188210 */ /* 0x000fc80007f3e0ff */
[----:B------:R-:W-:Y:S02]  /*1650*/  @!P0 LEA.HI.X.SX32 R45, R45, R6, 0x1, P1 ;  /* 0x000000062d2d8211 */ /* 0x000fe400008f0eff */
[----:B--2---:R-:W-:-:S04]  /*1660*/  @!P0 LEA R28, P1, R24, R28, 0x1 ;  /* 0x0000001c181c8211 */ /* 0x004fc800078208ff */
        /* <DEDUP_REMOVED lines=10> */
[----:B------:R-:W2:Y:S02]  /*1710*/  @!P2 LDG.E.U16 R24, desc[UR6][R54.64] ;  /* 0x000000063618a981 */ /* 0x000ea4000c1e1500 */
[----:B------:R-:W-:Y:S02]  /*1720*/  @!P1 LEA.HI.X R53, R26, R25, R45, 0x1, P4 ;  /* 0x000000191a359211 */ /* 0x000fe400020f0c2d */
[----:B------:R0:W4:Y:S04]  /*1730*/  @!P0 LDG.E.U16 R26, desc[UR6][R28.64] ;  /* 0x000000061c1a8981 */ /* 0x000128000c1e1500 */
[----:B------:R1:W5:Y:S01]  /*1740*/  @!P1 LDG.E.U16 R52, desc[UR6][R52.64] ;  /* 0x0000000634349981 */ /* 0x000362000c1e1500 */
[----:B0-----:R-:W-:-:S02]  /*1750*/  IMAD.MOV.U32 R28, RZ, RZ, R48 ;  /* 0x000000ffff1c7224 */ /* 0x001fc400078e0030 */
[----:B------:R-:W-:-:S05]  /*1760*/  IMAD.MOV.U32 R29, RZ, RZ, R49 ;  /* 0x000000ffff1d7224 */ /* 0x000fca00078e0031 */
[----:B------:R-:W5:Y:S04]  /*1770*/  LDG.E.U16 R47, desc[UR6][R28.64] ;  /* 0x000000061c2f7981 */ /* 0x000f68000c1e1500 */
[----:B------:R-:W5:Y:S04]  /*1780*/  LDG.E.U16 R50, desc[UR6][R28.64+0x2] ;  /* 0x000002061c327981 */ /* 0x000f68000c1e1500 */
[----:B------:R-:W5:Y:S01]  /*1790*/  LDG.E.U16 R48, desc[UR6][R28.64+0x4] ;  /* 0x000004061c307981 */ /* 0x000f62000c1e1500 */
[----:B------:R-:W-:Y:S02]  /*17a0*/  IMAD.MOV.U32 R49, RZ, RZ, RZ ;  /* 0x000000ffff317224 */ /* 0x000fe400078e00ff */
[----:B------:R-:W-:-:S02]  /*17b0*/  IMAD.MOV.U32 R45, RZ, RZ, RZ ;  /* 0x000000ffff2d7224 */ /* 0x000fc400078e00ff */
[----:B------:R-:W-:Y:S02]  /*17c0*/  HFMA2 R51, -RZ, RZ, 0, 0 ;  /* 0x00000000ff337431 */ /* 0x000fe400000001ff */
[----:B------:R-:W-:Y:S01]  /*17d0*/  IMAD R46, R41, R46, RZ ;  /* 0x0000002e292e7224 */ /* 0x000fe200078e02ff */
[----:B------:R-:W-:Y:S01]  /*17e0*/  ISETP.NE.AND P6, PT, R13, R38, PT ;  /* 0x000000260d00720c */ /* 0x000fe20003fc5270 */
[----:B---3--:R-:W-:-:S03]  /*17f0*/  @!P3 IMAD.U32 R51, R56, 0x10000, RZ ;  /* 0x000100003833b824 */ /* 0x008fc600078e00ff */
[----:B------:R-:W-:Y:S01]  /*1800*/  ISETP.NE.AND P3, PT, R3, R46, PT ;  /* 0x0000002e0300720c */ /* 0x000fe20003f65270 */
[----:B--2---:R-:W-:Y:S01]  /*1810*/  @!P2 IMAD.U32 R49, R24, 0x10000, RZ ;  /* 0x000100001831a824 */ /* 0x004fe200078e00ff */
[----:B------:R-:W-:Y:S02]  /*1820*/  ISETP.GE.OR P2, PT, R34, UR9, P5 ;  /* 0x0000000922007c0c */ /* 0x000fe4000af46670 */
[----:B------:R-:W-:-:S04]  /*1830*/  LOP3.LUT R24, R41, R34, R20, 0xfe, !PT ;  /* 0x0000002229187212 */ /* 0x000fc800078efe14 */
[----:B------:R-:W-:-:S04]  /*1840*/  ISETP.LT.OR P2, PT, R24, RZ, P2 ;  /* 0x000000ff1800720c */ /* 0x000fc80001741670 */
[----:B------:R-:W-:-:S13]  /*1850*/  ISETP.GE.OR P4, PT, R41, UR10, P2 ;  /* 0x0000000a29007c0c */ /* 0x000fda0009786670 */
[----:B------:R-:W0:Y:S01]  /*1860*/  @!P4 LDC.64 R24, c[0x0][0x380] ;  /* 0x0000e000ff18cb82 */ /* 0x000e220000000a00 */
[----:B-1----:R-:W-:Y:S02]  /*1870*/  @!P4 IMAD R53, R27, UR9, R34 ;  /* 0x000000091b35cc24 */ /* 0x002fe4000f8e0222 */
[----:B----4-:R-:W-:Y:S02]  /*1880*/  @!P0 IMAD.U32 R45, R26, 0x10000, RZ ;  /* 0x000100001a2d8824 */ /* 0x010fe400078e00ff */
[----:B------:R-:W-:Y:S01]  /*1890*/  IMAD.MOV.U32 R26, RZ, RZ, RZ ;  /* 0x000000ffff1a7224 */ /* 0x000fe200078e00ff */
[----:B-----5:R-:W-:Y:S02]  /*18a0*/  @!P1 SHF.L.U32 R26, R52, 0x10, RZ ;  /* 0x00000010341a9819 */ /* 0x020fe400000006ff */
[----:B------:R-:W-:-:S04]  /*18b0*/  @!P4 IADD3 R52, P0, PT, R53, R7, RZ ;  /* 0x000000073534c210 */ /* 0x000fc80007f1e0ff */
[----:B------:R-:W-:Y:S02]  /*18c0*/  @!P4 LEA.HI.X.SX32 R53, R53, R6, 0x1, P0 ;  /* 0x000000063535c211 */ /* 0x000fe400000f0eff */
[----:B------:R-:W-:Y:S02]  /*18d0*/  ISETP.NE.AND P1, PT, R17, R40, PT ;  /* 0x000000281100720c */ /* 0x000fe40003f25270 */
[----:B0-----:R-:W-:Y:S01]  /*18e0*/  @!P4 LEA R54, P0, R52, R24, 0x1 ;  /* 0x000000183436c211 */ /* 0x001fe200078008ff */
[----:B------:R-:W-:Y:S01]  /*18f0*/  IMAD.U32 R24, R47, 0x10000, RZ ;  /* 0x000100002f187824 */ /* 0x000fe200078e00ff */
[----:B------:R-:W-:Y:S01]  /*1900*/  ISETP.NE.AND P2, PT, R15, R8, PT ;  /* 0x000000080f00720c */ /* 0x000fe20003f45270 */
[----:B------:R-:W2:Y:S02]  /*1910*/  LDG.E.U16 R47, desc[UR6][R28.64+0x6] ;  /* 0x000006061c2f7981 */ /* 0x000ea4000c1e1500 */
[----:B------:R-:W-:Y:S01]  /*1920*/  FFMA.FTZ R24, R24, R51, R43 ;  /* 0x0000003318187223 */ /* 0x000fe2000001002b */
[----:B------:R-:W-:-:S04]  /*1930*/  @!P4 LEA.HI.X R55, R52, R25, R53, 0x1, P0 ;  /* 0x000000193437c211 */ /* 0x000fc800000f0c35 */
[-C--:B------:R-:W-:Y:S01]  /*1940*/  FSEL R24, R24, R43.reuse, !P1 ;  /* 0x0000002b18187208 */ /* 0x080fe20004800000 */
[----:B------:R-:W-:Y:S01]  /*1950*/  VIADD R25, R40, 0xffffffff ;  /* 0xffffffff28197836 */ /* 0x000fe20000000000 */
[----:B------:R-:W-:Y:S01]  /*1960*/  ISETP.GE.OR P5, PT, R32, UR9, P5 ;  /* 0x0000000920007c0c */ /* 0x000fe2000afa6670 */
[----:B------:R-:W3:Y:S01]  /*1970*/  @!P4 LDG.E.U16 R54, desc[UR6][R54.64] ;  /* 0x000000063636c981 */ /* 0x000ee2000c1e1500 */
[----:B------:R-:W-:Y:S01]  /*1980*/  @!P3 FSEL R43, R24, R43, !P6 ;  /* 0x0000002b182bb208 */ /* 0x000fe20007000000 */
[----:B------:R-:W-:Y:S01]  /*1990*/  IMAD.U32 R24, R50, 0x10000, RZ ;  /* 0x0001000032187824 */ /* 0x000fe200078e00ff */
[----:B------:R-:W-:-:S03]  /*19a0*/  ISETP.NE.AND P0, PT, R16, R25, PT ;  /* 0x000000191000720c */ /* 0x000fc60003f05270 */
[----:B------:R-:W-:Y:S02]  /*19b0*/  FFMA.FTZ R24, R24, R49, R43 ;  /* 0x0000003118187223 */ /* 0x000fe4000001002b */
[----:B------:R-:W4:Y:S03]  /*19c0*/  LDG.E.U16 R49, desc[UR6][R28.64+0x8] ;  /* 0x000008061c317981 */ /* 0x000f26000c1e1500 */
[----:B------:R-:W-:-:S04]  /*19d0*/  FSEL R24, R24, R43, !P0 ;  /* 0x0000002b18187208 */ /* 0x000fc80004000000 */
[----:B------:R-:W-:Y:S01]  /*19e0*/  @!P3 FSEL R43, R24, R43, !P6 ;  /* 0x0000002b182bb208 */ /* 0x000fe20007000000 */
[----:B------:R-:W-:-:S04]  /*19f0*/  IMAD.U32 R24, R48, 0x10000, RZ ;  /* 0x0001000030187824 */ /* 0x000fc800078e00ff */
[----:B------:R-:W-:-:S05]  /*1a00*/  FFMA.FTZ R24, R24, R45, R43 ;  /* 0x0000002d18187223 */ /* 0x000fca000001002b */
        /* <DEDUP_REMOVED lines=10> */
[----:B------:R-:W-:Y:S02]  /*1ab0*/  @!P5 LEA.HI.X R25, R45, R25, R48, 0x1, P6 ;  /* 0x000000192d19d211 */ /* 0x000fe400030f0c30 */
[----:B------:R-:W5:Y:S04]  /*1ac0*/  LDG.E.U16 R45, desc[UR6][R28.64+0xa] ;  /* 0x00000a061c2d7981 */ /* 0x000f68000c1e1500 */
[----:B------:R-:W4:Y:S01]  /*1ad0*/  @!P5 LDG.E.U16 R24, desc[UR6][R24.64] ;  /* 0x000000061818d981 */ /* 0x000f22000c1e1500 */
[----:B------:R-:W-:Y:S02]  /*1ae0*/  IMAD.MOV.U32 R27, RZ, RZ, RZ ;  /* 0x000000ffff1b7224 */ /* 0x000fe400078e00ff */
[----:B------:R-:W-:Y:S01]  /*1af0*/  IMAD.MOV.U32 R48, RZ, RZ, RZ ;  /* 0x000000ffff307224 */ /* 0x000fe200078e00ff */
[----:B--2---:R-:W-:Y:S01]  /*1b00*/  SHF.L.U32 R50, R47, 0x10, RZ ;  /* 0x000000102f327819 */ /* 0x004fe200000006ff */
[----:B------:R-:W-:-:S04]  /*1b10*/  VIADD R47, R38, 0xffffffff ;  /* 0xffffffff262f7836 */ /* 0x000fc80000000000 */
[----:B------:R-:W-:Y:S01]  /*1b20*/  FFMA.FTZ R26, R50, R26, R43 ;  /* 0x0000001a321a7223 */ /* 0x000fe2000001002b */
[----:B---3--:R-:W-:-:S04]  /*1b30*/  @!P4 IMAD.U32 R27, R54, 0x10000, RZ ;  /* 0x00010000361bc824 */ /* 0x008fc800078e00ff */
[----:B------:R-:W-:Y:S02]  /*1b40*/  FSEL R26, R26, R43, !P1 ;  /* 0x0000002b1a1a7208 */ /* 0x000fe40004800000 */
[----:B------:R-:W-:-:S04]  /*1b50*/  ISETP.NE.AND P4, PT, R12, R47, PT ;  /* 0x0000002f0c00720c */ /* 0x000fc80003f85270 */
[----:B------:R-:W-:Y:S01]  /*1b60*/  @!P3 FSEL R43, R26, R43, !P4 ;  /* 0x0000002b1a2bb208 */ /* 0x000fe20006000000 */
[----:B----4-:R-:W-:Y:S02]  /*1b70*/  @!P5 IMAD.U32 R48, R24, 0x10000, RZ ;  /* 0x000100001830d824 */ /* 0x010fe400078e00ff */
        /* <DEDUP_REMOVED lines=23> */
[----:B------:R-:W-:Y:S01]  /*1cf0*/  LOP3.LUT R27, R41, R34, R19, 0xfe, !PT ;  /* 0x00000022291b7212 */ /* 0x000fe200078efe13 */
        /* <DEDUP_REMOVED lines=22> */
[C---:B-1----:R-:W-:Y:S01]  /*1e60*/  @!P3 LEA R26, P1, R41.reuse, R26, 0x1 ;  /* 0x0000001a291ab211 */ /* 0x042fe200078208ff */
[----:B------:R-:W3:Y:S03]  /*1e70*/  LDG.E.U16 R45, desc[UR6][R28.64+0x10] ;  /* 0x000010061c2d7981 */ /* 0x000ee6000c1e1500 */
[----:B------:R-:W-:Y:S02]  /*1e80*/  @!P3 LEA.HI.X R27, R41, R27, R50, 0x1, P1 ;  /* 0x0000001b291bb211 */ /* 0x000fe400008f0c32 */
[----:B------:R-:W4:Y:S04]  /*1e90*/  LDG.E.U16 R41, desc[UR6][R28.64+0xe] ;  /* 0x00000e061c297981 */ /* 0x000f28000c1e1500 */
[----:B------:R-:W5:Y:S01]  /*1ea0*/  @!P3 LDG.E.U16 R26, desc[UR6][R26.64] ;  /* 0x000000061a1ab981 */ /* 0x000f62000c1e1500 */
[----:B------:R-:W-:Y:S01]  /*1eb0*/  ISETP.NE.AND P4, PT, R3, R46, PT ;  /* 0x0000002e0300720c */ /* 0x000fe20003f85270 */
[----:B------:R-:W-:-:S05]  /*1ec0*/  VIADD R50, R38, 0xfffffffe ;  /* 0xfffffffe26327836 */ /* 0x000fca0000000000 */
[----:B------:R-:W-:-:S07]  /*1ed0*/  ISETP.NE.AND P1, PT, R11, R50, PT ;  /* 0x000000320b00720c */ /* 0x000fce0003f25270 */
[----:B------:R-:W-:Y:S02]  /*1ee0*/  @!P4 FSEL R43, R48, R43, !P1 ;  /* 0x0000002b302bc208 */ /* 0x000fe40004800000 */
[C---:B------:R-:W-:Y:S01]  /*1ef0*/  ISETP.EQ.AND P1, PT, R3.reuse, R46, !P1 ;  /* 0x0000002e0300720c */ /* 0x040fe20004f22270 */
[----:B------:R-:W-:Y:S02]  /*1f00*/  IMAD.MOV.U32 R48, RZ, RZ, RZ ;  /* 0x000000ffff307224 */ /* 0x000fe400078e00ff */
[----:B------:R-:W-:Y:S01]  /*1f10*/  VIADD R4, R4, 0x12 ;  /* 0x0000001204047836 */ /* 0x000fe20000000000 */
[----:B------:R-:W-:Y:S01]  /*1f20*/  ISETP.NE.AND P6, PT, R0, RZ, PT ;  /* 0x000000ff0000720c */ /* 0x000fe20003fc5270 */
[----:B------:R-:W-:Y:S01]  /*1f30*/  VIADD R3, R3, 0xffffffff ;  /* 0xffffffff03037836 */ /* 0x000fe20000000000 */
[----:B--2---:R-:W-:Y:S01]  /*1f40*/  @!P2 SHF.L.U32 R48, R24, 0x10, RZ ;  /* 0x000000101830a819 */ /* 0x004fe200000006ff */
[----:B----4-:R-:W-:-:S04]  /*1f50*/  IMAD.U32 R46, R41, 0x10000, RZ ;  /* 0x00010000292e7824 */ /* 0x010fc800078e00ff */
[----:B------:R-:W-:-:S05]  /*1f60*/  FFMA.FTZ R48, R46, R48, R43 ;  /* 0x000000302e307223 */ /* 0x000fca000001002b */
[----:B------:R-:W-:Y:S02]  /*1f70*/  @P1 FSEL R43, R48, R43, !P0 ;  /* 0x0000002b302b1208 */ /* 0x000fe40004000000 */
[----:B------:R-:W-:Y:S01]  /*1f80*/  ISETP.NE.AND P0, PT, R4, 0x36, PT ;  /* 0x000000360400780c */ /* 0x000fe20003f05270 */
[----:B------:R-:W-:Y:S02]  /*1f90*/  IMAD.MOV.U32 R46, RZ, RZ, RZ ;  /* 0x000000ffff2e7224 */ /* 0x000fe400078e00ff */
[----:B-----5:R-:W-:Y:S02]  /*1fa0*/  @!P3 IMAD.U32 R46, R26, 0x10000, RZ ;  /* 0x000100001a2eb824 */ /* 0x020fe400078e00ff */
[----:B---3--:R-:W-:Y:S01]  /*1fb0*/  IMAD.U32 R24, R45, 0x10000, RZ ;  /* 0x000100002d187824 */ /* 0x008fe200078e00ff */
        /* <DEDUP_REMOVED lines=8> */
.L_x_249:
        /* <DEDUP_REMOVED lines=31> */
.L_x_248:
[----:B------:R-:W0:Y:S01]  /*2230*/  LDCU UR4, c[0x0][0x3b8] ;  /* 0x00007700ff0477ac */ /* 0x000e220008000800 */
[----:B------:R-:W-:Y:S01]  /*2240*/  IADD3 R0, P0, PT, R42, R37, RZ ;  /* 0x000000252a007210 */ /* 0x000fe20007f1e0ff */
[----:B------:R-:W-:Y:S01]  /*2250*/  BSSY.RECONVERGENT B0, `(.L_x_253) ;  /* 0x0000028000007945 */ /* 0x000fe20003800200 */
[----:B------:R-:W0:Y:S02]  /*2260*/  LDCU UR5, c[0x0][0x3cc] ;  /* 0x00007980ff0577ac */ /* 0x000e240008000800 */
[----:B------:R-:W-:Y:S01]  /*2270*/  IADD3.X R2, PT, PT, RZ, R35, RZ, P0, !PT ;  /* 0x00000023ff027210 */ /* 0x000fe200007fe4ff */
        /* <DEDUP_REMOVED lines=33> */
.L_x_254:
[----:B------:R-:W-:-:S07]  /*2490*/  MOV R4, 0x24b0 ;  /* 0x000024b000047802 */ /* 0x000fce0000000f00 */
[----:B--23--:R-:W-:Y:S05]  /*24a0*/  CALL.REL.NOINC `($__internal_3_$__cuda_sm20_div_u64) ;  /* 0x0000001400dc7944 */ /* 0x00cfea0003c00000 */
[----:B------:R-:W-:Y:S01]  /*24b0*/  MOV R4, R6 ;  /* 0x0000000600047202 */ /* 0x000fe20000000f00 */
[----:B------:R-:W-:-:S07]  /*24c0*/  IMAD.MOV.U32 R5, RZ, RZ, R7 ;  /* 0x000000ffff057224 */ /* 0x000fce00078e0007 */
.L_x_255:
[----:B--23--:R-:W-:Y:S05]  /*24d0*/  BSYNC.RECONVERGENT B0 ;  /* 0x0000000000007941 */ /* 0x00cfea0003800200 */
.L_x_253:
        /* <DEDUP_REMOVED lines=37> */
[----:B------:R-:W-:Y:S01]  /*2730*/  @!P2 IMAD.IADD R5, R5, 0x1, -R10 ;  /* 0x000000010505a824 */ /* 0x000fe200078e0a0a */
[----:B------:R-:W-:Y:S02]  /*2740*/  @!P2 IADD3 R6, PT, PT, R6, 0x1, RZ ;  /* 0x000000010606a810 */ /* 0x000fe40007ffe0ff */
        /* <DEDUP_REMOVED lines=18> */
[----:B------:R-:W-:Y:S01]  /*2870*/  @!P2 IMAD.IADD R8, R8, 0x1, -R11 ;  /* 0x000000010808a824 */ /* 0x000fe200078e0a0b */
[----:B------:R-:W-:Y:S02]  /*2880*/  @!P2 IADD3 R7, PT, PT, R7, 0x1, RZ ;  /* 0x000000010707a810 */ /* 0x000fe40007ffe0ff */
        /* <DEDUP_REMOVED lines=9> */
[----:B0-----:R-:W-:Y:S02]  /*2920*/  IMAD.MOV R8, RZ, RZ, -R9 ;  /* 0x000000ffff087224 */ /* 0x001fe400078e0a09 */
        /* <DEDUP_REMOVED lines=13> */
[----:B------:R-:W-:Y:S02]  /*2a00*/  @!P2 IMAD.IADD R8, R8, 0x1, -R13 ;  /* 0x000000010808a824 */ /* 0x000fe400078e0a0d */
[----:B------:R-:W-:Y:S01]  /*2a10*/  @!P2 VIADD R7, R7, 0x1 ;  /* 0x000000010707a836 */ /* 0x000fe20000000000 */
[----:B0-----:R-:W-:Y:S02]  /*2a20*/  IADD3 R9, PT, PT, R10, 0xffffffe, RZ ;  /* 0x0ffffffe0a097810 */ /* 0x001fe40007ffe0ff */
[----:B------:R-:W-:Y:S02]  /*2a30*/  ISETP.GE.U32.AND P1, PT, R8, R13, PT ;  /* 0x0000000d0800720c */ /* 0x000fe40003f26070 */
[----:B------:R-:W-:Y:S02]  /*2a40*/  LOP3.LUT R8, R12, R5, RZ, 0x3c, !PT ;  /* 0x000000050c087212 */ /* 0x000fe400078e3cff */
[----:B------:R-:W0:Y:S01]  /*2a50*/  F2I.FTZ.U32.TRUNC.NTZ R9, R9 ;  /* 0x0000000900097305 */ /* 0x000e22000021f000 */
[----:B------:R-:W-:-:S02]  /*2a60*/  ISETP.NE.AND P2, PT, R5, RZ, PT ;  /* 0x000000ff0500720c */ /* 0x000fc40003f45270 */
[----:B------:R-:W-:-:S06]  /*2a70*/  ISETP.GE.AND P3, PT, R8, RZ, PT ;  /* 0x000000ff0800720c */ /* 0x000fcc0003f66270 */
        /* <DEDUP_REMOVED lines=26> */
[----:B------:R-:W-:Y:S01]  /*2c20*/  IMAD R8, R4, R8, R37 ;  /* 0x0000000804087224 */ /* 0x000fe200078e0225 */
[----:B------:R-:W-:Y:S01]  /*2c30*/  MOV R37, R0 ;  /* 0x0000000000257202 */ /* 0x000fe20000000f00 */
[----:B------:R-:W-:Y:S02]  /*2c40*/  @P1 VIADD R7, R7, 0x1 ;  /* 0x0000000107071836 */ /* 0x000fe40000000000 */
[----:B------:R-:W-:Y:S02]  /*2c50*/  IMAD R8, R8, UR11, RZ ;  /* 0x0000000b08087c24 */ /* 0x000fe4000f8e02ff */
[----:B------:R-:W-:Y:S01]  /*2c60*/  IMAD R6, R6, UR10, RZ ;  /* 0x0000000a06067c24 */ /* 0x000fe2000f8e02ff */
[----:B------:R-:W0:Y:S01]  /*2c70*/  LDCU.64 UR10, c[0x0][0x3b0] ;  /* 0x00007600ff0a77ac */ /* 0x000e220008000a00 */
        /* <DEDUP_REMOVED lines=18> */
.L_x_257:
[----:B------:R-:W-:Y:S05]  /*2da0*/  BSYNC.RECONVERGENT B0 ;  /* 0x0000000000007941 */ /* 0x000fea0003800200 */
.L_x_256:
        /* <DEDUP_REMOVED lines=14> */
.L_x_258:
        /* <DEDUP_REMOVED lines=21> */
[----:B------:R-:W-:Y:S02]  /*2fe0*/  @P3 IADD3 R7, PT, PT, R7, 0x1, RZ ;  /* 0x0000000107073810 */ /* 0x000fe40007ffe0ff */
[----:B------:R-:W-:Y:S01]  /*2ff0*/  ISETP.NE.AND P3, PT, R6, RZ, PT ;  /* 0x000000ff0600720c */ /* 0x000fe20003f65270 */
[----:B0-----:R-:W-:Y:S01]  /*3000*/  IMAD.MOV.U32 R8, RZ, RZ, RZ ;  /* 0x000000ffff087224 */ /* 0x001fe200078e00ff */
[----:B-1----:R-:W-:Y:S01]  /*3010*/  IABS R14, R5 ;  /* 0x00000005000e7213 */ /* 0x002fe20000000000 */
[----:B--2---:R-:W-:-:S04]  /*3020*/  IMAD.MOV R13, RZ, RZ, -R9 ;  /* 0x000000ffff0d7224 */ /* 0x004fc800078e0a09 */
[----:B------:R-:W-:-:S04]  /*3030*/  IMAD R11, R13, R10, RZ ;  /* 0x0000000a0d0b7224 */ /* 0x000fc800078e02ff */
[----:B------:R-:W-:Y:S01]  /*3040*/  IMAD.HI.U32 R2, R9, R11, R8 ;  /* 0x0000000b09027227 */ /* 0x000fe200078e0008 */
[----:B------:R-:W-:Y:S02]  /*3050*/  MOV R11, R12 ;  /* 0x0000000c000b7202 */ /* 0x000fe40000000f00 */
        /* <DEDUP_REMOVED lines=9> */
[----:B------:R-:W-:Y:S01]  /*30f0*/  LOP3.LUT R10, R3, R6, RZ, 0x3c, !PT ;  /* 0x00000006030a7212 */ /* 0x000fe200078e3cff */
[----:B------:R-:W-:Y:S02]  /*3100*/  @!P6 VIADD R9, R9, 0x1 ;  /* 0x000000010909e836 */ /* 0x000fe40000000000 */
[----:B0-----:R-:W-:Y:S01]  /*3110*/  VIADD R13, R12, 0xffffffe ;  /* 0x0ffffffe0c0d7836 */ /* 0x001fe20000000000 */
[----:B------:R-:W-:Y:S01]  /*3120*/  ISETP.GE.U32.AND P4, PT, R11, R0, PT ;  /* 0x000000000b00720c */ /* 0x000fe20003f86070 */
[----:B------:R-:W-:Y:S01]  /*3130*/  @!P2 IMAD.MOV R7, RZ, RZ, -R7 ;  /* 0x000000ffff07a224 */ /* 0x000fe200078e0a07 */
[----:B------:R-:W-:Y:S01]  /*3140*/  ISETP.GE.AND P1, PT, R10, RZ, PT ;  /* 0x000000ff0a00720c */ /* 0x000fe20003f26270 */
[----:B------:R-:W0:Y:S01]  /*3150*/  F2I.FTZ.U32.TRUNC.NTZ R11, R13 ;  /* 0x0000000d000b7305 */ /* 0x000e22000021f000 */
[----:B------:R-:W-:-:S09]  /*3160*/  LOP3.LUT R10, RZ, R6, RZ, 0x33, !PT ;  /* 0x00000006ff0a7212 */ /* 0x000fd200078e33ff */
        /* <DEDUP_REMOVED lines=21> */
[C---:B------:R-:W-:Y:S02]  /*32c0*/  ISETP.GT.U32.AND P5, PT, R19.reuse, R8, PT ;  /* 0x000000081300720c */ /* 0x040fe40003fa4070 */
[----:B------:R-:W-:Y:S01]  /*32d0*/  ISETP.GT.U32.AND P6, PT, R19, R12, PT ;  /* 0x0000000c1300720c */ /* 0x000fe20003fc4070 */
[----:B0-----:R-:W0:Y:S10]  /*32e0*/  MUFU.RCP R16, R16 ;  /* 0x0000001000107308 */ /* 0x001e340000001000 */
[----:B------:R-:W-:-:S02]  /*32f0*/  @!P5 IMAD.IADD R8, R8, 0x1, -R19 ;  /* 0x000000010808d824 */ /* 0x000fc400078e0a13 */
[----:B------:R-:W-:Y:S02]  /*3300*/  @!P6 IMAD.IADD R12, R12, 0x1, -R19 ;  /* 0x000000010c0ce824 */ /* 0x000fe400078e0a13 */
[----:B------:R-:W-:Y:S01]  /*3310*/  @!P6 VIADD R13, R13, 0x1 ;  /* 0x000000010d0de836 */ /* 0x000fe20000000000 */
[-C--:B------:R-:W-:Y:S01]  /*3320*/  ISETP.GE.U32.AND P3, PT, R8, R19.reuse, PT ;  /* 0x000000130800720c */ /* 0x080fe20003f66070 */
[----:B------:R-:W-:Y:S01]  /*3330*/  @!P5 VIADD R10, R10, 0x1 ;  /* 0x000000010a0ad836 */ /* 0x000fe20000000000 */
[----:B------:R-:W-:Y:S01]  /*3340*/  ISETP.GE.U32.AND P4, PT, R12, R19, PT ;  /* 0x000000130c00720c */ /* 0x000fe20003f86070 */
[----:B0-----:R-:W-:Y:S01]  /*3350*/  VIADD R15, R16, 0xffffffe ;  /* 0x0ffffffe100f7836 */ /* 0x001fe20000000000 */
[-C--:B------:R-:W-:Y:S01]  /*3360*/  LOP3.LUT R12, R9, R4.reuse, RZ, 0x3c, !PT ;  /* 0x00000004090c7212 */ /* 0x080fe200078e3cff */
[----:B------:R-:W0:Y:S03]  /*3370*/  LDC R8, c[0x0][0x3bc] ;  /* 0x0000ef00ff087b82 */ /* 0x000e260000000800 */
[----:B------:R-:W-:Y:S01]  /*3380*/  ISETP.GE.AND P2, PT, R12, RZ, PT ;  /* 0x000000ff0c00720c */ /* 0x000fe20003f46270 */
[----:B------:R-:W1:Y:S01]  /*3390*/  F2I.FTZ.U32.TRUNC.NTZ R15, R15 ;  /* 0x0000000f000f7305 */ /* 0x000e62000021f000 */
[----:B------:R-:W-:-:S03]  /*33a0*/  LOP3.LUT R12, RZ, R4, RZ, 0x33, !PT ;  /* 0x00000004ff0c7212 */ /* 0x000fc600078e33ff */
[----:B------:R-:W-:Y:S01]  /*33b0*/  @P3 VIADD R10, R10, 0x1 ;  /* 0x000000010a0a3836 */ /* 0x000fe20000000000 */
[----:B------:R-:W-:Y:S02]  /*33c0*/  ISETP.NE.AND P3, PT, R4, RZ, PT ;  /* 0x000000ff0400720c */ /* 0x000fe40003f65270 */
[----:B------:R-:W-:-:S05]  /*33d0*/  @P4 IADD3 R13, PT, PT, R13, 0x1, RZ ;  /* 0x000000010d0d4810 */ /* 0x000fca0007ffe0ff */
[----:B------:R-:W-:Y:S02]  /*33e0*/  @!P2 IMAD.MOV R10, RZ, RZ, -R10 ;  /* 0x000000ffff0aa224 */ /* 0x000fe400078e0a0a */
[----:B------:R-:W-:Y:S02]  /*33f0*/  @!P1 IMAD.MOV R13, RZ, RZ, -R13 ;  /* 0x000000ffff0d9224 */ /* 0x000fe400078e0a0d */
[----:B-1----:R-:W-:Y:S01]  /*3400*/  IMAD.MOV R14, RZ, RZ, -R15 ;  /* 0x000000ffff0e7224 */ /* 0x002fe200078e0a0f */
[C---:B------:R-:W-:Y:S02]  /*3410*/  SEL R10, R12.reuse, R10, !P3 ;  /* 0x0000000a0c0a7207 */ /* 0x040fe40005800000 */
[----:B------:R-:W-:Y:S01]  /*3420*/  SEL R12, R12, R13, !P3 ;  /* 0x0000000d0c0c7207 */ /* 0x000fe20005800000 */
[----:B------:R-:W-:Y:S01]  /*3430*/  IMAD R13, R14, R11, RZ ;  /* 0x0000000b0e0d7224 */ /* 0x000fe200078e02ff */
[----:B------:R-:W-:Y:S01]  /*3440*/  IABS R16, R10 ;  /* 0x0000000a00107213 */ /* 0x000fe20000000000 */
[----:B------:R-:W-:Y:S01]  /*3450*/  IMAD.MOV.U32 R14, RZ, RZ, RZ ;  /* 0x000000ffff0e7224 */ /* 0x000fe200078e00ff */
[----:B0-----:R-:W-:-:S02]  /*3460*/  IABS R22, R8 ;  /* 0x0000000800167213 */ /* 0x001fc40000000000 */
[----:B------:R-:W-:Y:S01]  /*3470*/  IABS R18, R12 ;  /* 0x0000000c00127213 */ /* 0x000fe20000000000 */
[----:B------:R-:W-:Y:S01]  /*3480*/  IMAD.HI.U32 R15, R15, R13, R14 ;  /* 0x0000000d0f0f7227 */ /* 0x000fe200078e000e */
[----:B------:R-:W0:Y:S01]  /*3490*/  I2F.RP R19, R22 ;  /* 0x0000001600137306 */ /* 0x000e220000209400 */
[----:B------:R-:W-:Y:S02]  /*34a0*/  LOP3.LUT R21, RZ, R8, RZ, 0x33, !PT ;  /* 0x00000008ff157212 */ /* 0x000fe400078e33ff */
        /* <DEDUP_REMOVED lines=27> */
[----:B------:R-:W-:Y:S01]  /*3660*/  @!P2 IADD3 R13, PT, PT, -R13, RZ, RZ ;  /* 0x000000ff0d0da210 */ /* 0x000fe20007ffe1ff */
[----:B------:R-:W-:Y:S02]  /*3670*/  IMAD R17, R17, R22, RZ ;  /* 0x0000001611117224 */ /* 0x000fe400078e02ff */
[----:B------:R-:W-:Y:S01]  /*3680*/  @!P1 IMAD.MOV R16, RZ, RZ, -R16 ;  /* 0x000000ffff109224 */ /* 0x000fe200078e0a10 */
[----:B------:R-:W-:-:S04]  /*3690*/  SEL R11, R14, R13, !P3 ;  /* 0x0000000d0e0b7207 */ /* 0x000fc80005800000 */
        /* <DEDUP_REMOVED lines=15> */
[----:B------:R-:W-:Y:S02]  /*3790*/  @!P5 IMAD.IADD R15, R15, 0x1, -R22 ;  /* 0x000000010f0fd824 */ /* 0x000fe400078e0a16 */
[-C--:B------:R-:W-:Y:S01]  /*37a0*/  @!P6 IADD3 R17, PT, PT, R17, -R22.reuse, RZ ;  /* 0x800000161111e210 */ /* 0x080fe20007ffe0ff */
[----:B------:R-:W-:Y:S02]  /*37b0*/  @!P5 VIADD R14, R14, 0x1 ;  /* 0x000000010e0ed836 */ /* 0x000fe40000000000 */
[----:B------:R-:W-:Y:S01]  /*37c0*/  ISETP.GE.U32.AND P3, PT, R15, R22, PT ;  /* 0x000000160f00720c */ /* 0x000fe20003f66070 */
[----:B------:R-:W-:Y:S01]  /*37d0*/  @!P6 VIADD R16, R16, 0x1 ;  /* 0x000000011010e836 */ /* 0x000fe20000000000 */
        /* <DEDUP_REMOVED lines=68> */
        .weak           $__internal_3_$__cuda_sm20_div_u64
        .type           $__internal_3_$__cuda_sm20_div_u64,@function
        .size           $__internal_3_$__cuda_sm20_div_u64,(.L_x_838 - $__internal_3_$__cuda_sm20_div_u64)
$__internal_3_$__cuda_sm20_div_u64:
        /* <DEDUP_REMOVED lines=64> */
[----:B------:R-:W-:Y:S06]  /*4020*/  RET.REL.NODEC R4 `(_ZN2at6native51_GLOBAL__N__11011a27_18_DepthwiseConv3d_cu_35e0c7b543conv_depthwise3d_cuda_backward_input_kernelIN3c108BFloat16EfLi3ELi3ELi3ELi1ELi1ELi1ELin1ELin1ELin1EEEvNS_27GenericPackedTensorAccessorIKT_Lm5ENS_16DefaultPtrTraitsEiEENS5_IS6_Lm5ES8_iEES9_iiiiiiiii) ;  /* 0xffffffbc04f47950 */ /* 0x000fec0003c3ffff */
.L_x_259:
        /* <DEDUP_REMOVED lines=13> */
.L_x_838:


//--------------------- .text._ZN2at6native51_GLOBAL__N__11011a27_18_DepthwiseConv3d_cu_35e0c7b543conv_depthwise3d_cuda_backward_input_kernelIN3c108BFloat16EfLi3ELi3ELi3ELi1ELi1ELi1ELi1ELi1ELi1EEEvNS_27GenericPackedTensorAccessorIKT_Lm5ENS_16DefaultPtrTraitsEiEENS5_IS6_Lm5ES8_iEES9_iiiiiiiii --------------------------
	.section	.text._ZN2at6native51_GLOBAL__N__11011a27_18_DepthwiseConv3d_cu_35e0c7b543conv_depthwise3d_cuda_backward_input_kernelIN3c108BFloat16EfLi3ELi3ELi3ELi1ELi1ELi1ELi1ELi1ELi1EEEvNS_27GenericPackedTensorAccessorIKT_Lm5ENS_16DefaultPtrTraitsEiEENS5_IS6_Lm5ES8_iEES9_iiiiiiiii,"ax",@progbits
	.align	128
.text._ZN2at6native51_GLOBAL__N__11011a27_18_DepthwiseConv3d_cu_35e0c7b543conv_depthwise3d_cuda_backward_input_kernelIN3c108BFloat16EfLi3ELi3ELi3ELi1ELi1ELi1ELi1ELi1ELi1EEEvNS_27GenericPackedTensorAccessorIKT_Lm5ENS_16DefaultPtrTraitsEiEENS5_IS6_Lm5ES8_iEES9_iiiiiiiii:
        .type           _ZN2at6native51_GLOBAL__N__11011a27_18_DepthwiseConv3d_cu_35e0c7b543conv_depthwise3d_cuda_backward_input_kernelIN3c108BFloat16EfLi3ELi3ELi3ELi1ELi1ELi1ELi1ELi1ELi1EEEvNS_27GenericPackedTensorAccessorIKT_Lm5ENS_16DefaultPtrTraitsEiEENS5_IS6_Lm5ES8_iEES9_iiiiiiiii,@function
        .size           _ZN2at6native51_GLOBAL__N__11011a27_18_DepthwiseConv3d_cu_35e0c7b543conv_depthwise3d_cuda_backward_input_kernelIN3c108BFloat16EfLi3ELi3ELi3ELi1ELi1ELi1ELi1ELi1ELi1EEEvNS_27GenericPackedTensorAccessorIKT_Lm5ENS_16DefaultPtrTraitsEiEENS5_IS6_Lm5ES8_iEES9_iiiiiiiii,(.L_x_840 - _ZN2at6native51_GLOBAL__N__11011a27_18_DepthwiseConv3d_cu_35e0c7b543conv_depthwise3d_cuda_backward_input_kernelIN3c108BFloat16EfLi3ELi3ELi3ELi1ELi1ELi1ELi1ELi1ELi1EEEvNS_27GenericPackedTensorAccessorIKT_Lm5ENS_16DefaultPtrTraitsEiEENS5_IS6_Lm5ES8_iEES9_iiiiiiiii)
        .other          _ZN2at6native51_GLOBAL__N__11011a27_18_DepthwiseConv3d_cu_35e0c7b543conv_depthwise3d_cuda_backward_input_kernelIN3c108BFloat16EfLi3ELi3ELi3ELi1ELi1ELi1ELi1ELi1ELi1EEEvNS_27GenericPackedTensorAccessorIKT_Lm5ENS_16DefaultPtrTraitsEiEENS5_IS6_Lm5ES8_iEES9_iiiiiiiii,@"STO_CUDA_ENTRY STV_DEFAULT"
_ZN2at6native51_GLOBAL__N__11011a27_18_DepthwiseConv3d_cu_35e0c7b543conv_depthwise3d_cuda_backward_input_kernelIN3c108BFloat16EfLi3ELi3ELi3ELi1ELi1ELi1ELi1ELi1ELi1EEEvNS_27GenericPackedTensorAccessorIKT_Lm5ENS_16DefaultPtrTraitsEiEENS5_IS6_Lm5ES8_iEES9_iiiiiiiii:
        /* <DEDUP_REMOVED lines=36> */
[----:B------:R-:W-:-:S03]  /*0240*/  IMAD.MOV.U32 R15, RZ, RZ, R12 ;  /* 0x000000ffff0f7224 */ /* 0x000fc600078e000c */
[----:B------:R-:W-:Y:S01]  /*0250*/  @P1 IADD3 R16, PT, PT, R16, 0x1, RZ ;  /* 0x0000000110101810 */ /* 0x000fe20007ffe0ff */
[----:B------:R-:W1:Y:S04]  /*0260*/  LDCU.64 UR6, c[0x0][0x358] ;  /* 0x00006b00ff0677ac */ /* 0x000e680008000a00 */
[----:B------:R-:W-:Y:S01]  /*0270*/  @!P3 IMAD.MOV R16, RZ, RZ, -R16 ;  /* 0x000000ffff10b224 */ /* 0x000fe200078e0a10 */
[----:B------:R-:W2:Y:S01]  /*0280*/  LDCU UR16, c[0x0][0x394] ;  /* 0x00007280ff1077ac */ /* 0x000ea20008000800 */
[----:B------:R-:W-:Y:S01]  /*0290*/  @!P0 LOP3.LUT R16, RZ, R6, RZ, 0x33, !PT ;  /* 0x00000006ff108212 */ /* 0x000fe200078e33ff */
[----:B------:R-:W3:Y:S03]  /*02a0*/  LDCU UR11, c[0x0][0x398] ;  /* 0x00007300ff0b77ac */ /* 0x000ee60008000800 */
[----:B------:R-:W-:Y:S01]  /*02b0*/  ISETP.GE.AND P0, PT, R16, 0x1, PT ;  /* 0x000000011000780c */ /* 0x000fe20003f06270 */
[----:B------:R-:W4:Y:S01]  /*02c0*/  LDCU UR10, c[0x0][0x390] ;  /* 0x00007200ff0a77ac */ /* 0x000f220008000800 */
[----:B0-----:R-:W-:-:S11]  /*02d0*/  IMAD R14, R7, UR4, RZ ;  /* 0x00000004070e7c24 */ /* 0x001fd6000f8e02ff */
[----:B-12---:R-:W-:Y:S05]  /*02e0*/  @!P0 BRA `(.L_x_260) ;  /* 0x0000001400908947 */ /* 0x006fea0003800000 */
.L_x_264:
[----:B------:R-:W0:Y:S01]  /*02f0*/  LDC R8, c[0x0][0x3c8] ;  /* 0x0000f200ff087b82 */ /* 0x000e220000000800 */
[----:B------:R-:W-:Y:S01]  /*0300*/  IABS R6, R15 ;  /* 0x0000000f00067213 */ /* 0x000fe20000000000 */
[----:B------:R-:W1:Y:S01]  /*0310*/  LDCU UR4, c[0x0][0x41c] ;  /* 0x00008380ff0477ac */ /* 0x000e620008000800 */
[----:B------:R-:W-:Y:S01]  /*0320*/  BSSY.RECONVERGENT B0, `(.L_x_261) ;  /* 0x0000141000007945 */ /* 0x000fe20003800200 */
[----:B------:R-:W-:Y:S01]  /*0330*/  IMAD.MOV.U32 R38, RZ, RZ, RZ ;  /* 0x000000ffff267224 */ /* 0x000fe200078e00ff */
[----:B------:R-:W2:Y:S03]  /*0340*/  LDCU UR5, c[0x0][0x3fc] ;  /* 0x00007f80ff0577ac */ /* 0x000ea60008000800 */
[----:B------:R-:W5:Y:S01]  /*0350*/  LDC R11, c[0x0][0x3c4] ;  /* 0x0000f100ff0b7b82 */ /* 0x000f620000000800 */
[----:B------:R-:W3:Y:S01]  /*0360*/  LDCU UR8, c[0x0][0x394] ;  /* 0x00007280ff0877ac */ /* 0x000ee20008000800 */
[----:B------:R-:W4:Y:S06]  /*0370*/  LDCU UR9, c[0x0][0x398] ;  /* 0x00007300ff0977ac */ /* 0x000f2c0008000800 */
[----:B------:R-:W1:Y:S01]  /*0380*/  LDC R10, c[0x0][0x3c0] ;  /* 0x0000f000ff0a7b82 */ /* 0x000e620000000800 */
[----:B0-----:R-:W-:-:S07]  /*0390*/  IABS R5, R8 ;  /* 0x0000000800057213 */ /* 0x001fce0000000000 */
[----:B------:R-:W0:Y:S01]  /*03a0*/  LDC R9, c[0x0][0x3bc] ;  /* 0x0000ef00ff097b82 */ /* 0x000e220000000800 */
[----:B------:R-:W2:Y:S01]  /*03b0*/  I2F.RP R0, R5 ;  /* 0x0000000500007306 */ /* 0x000ea20000209400 */
[----:B-----5:R-:W-:Y:S02]  /*03c0*/  IABS R12, R11 ;  /* 0x0000000b000c7213 */ /* 0x020fe40000000000 */
[----:B-1----:R-:W-:-:S05]  /*03d0*/  IABS R18, R10 ;  /* 0x0000000a00127213 */ /* 0x002fca0000000000 */
[----:B--2---:R-:W1:Y:S02]  /*03e0*/  MUFU.RCP R0, R0 ;  /* 0x0000000000007308 */ /* 0x004e640000001000 */
[----:B-1----:R-:W-:-:S06]  /*03f0*/  VIADD R2, R0, 0xffffffe ;  /* 0x0ffffffe00027836 */ /* 0x002fcc0000000000 */
[----:B------:R1:W2:Y:S02]  /*0400*/  F2I.FTZ.U32.TRUNC.NTZ R3, R2 ;  /* 0x0000000200037305 */ /* 0x0002a4000021f000 */
[----:B-1----:R-:W-:Y:S02]  /*0410*/  IMAD.MOV.U32 R2, RZ, RZ, RZ ;  /* 0x000000ffff027224 */ /* 0x002fe400078e00ff */
[----:B--2---:R-:W-:-:S04]  /*0420*/  IMAD.MOV R4, RZ, RZ, -R3 ;  /* 0x000000ffff047224 */ /* 0x004fc800078e0a03 */
[----:B------:R-:W-:Y:S02]  /*0430*/  IMAD R7, R4, R5, RZ ;  /* 0x0000000504077224 */ /* 0x000fe400078e02ff */
[----:B------:R-:W1:Y:S02]  /*0440*/  I2F.RP R4, R12 ;  /* 0x0000000c00047306 */ /* 0x000e640000209400 */
[----:B------:R-:W-:Y:S01]  /*0450*/  IMAD.HI.U32 R3, R3, R7, R2 ;  /* 0x0000000703037227 */ /* 0x000fe200078e0002 */
[----:B0-----:R-:W-:-:S05]  /*0460*/  IABS R7, R9 ;  /* 0x0000000900077213 */ /* 0x001fca0000000000 */
[----:B------:R-:W-:-:S04]  /*0470*/  IMAD.HI.U32 R0, R3, R6, RZ ;  /* 0x0000000603007227 */ /* 0x000fc800078e00ff */
[----:B------:R-:W-:Y:S01]  /*0480*/  IMAD.MOV R2, RZ, RZ, -R0 ;  /* 0x000000ffff027224 */ /* 0x000fe200078e0a00 */
[----:B-1----:R-:W0:Y:S03]  /*0490*/  MUFU.RCP R4, R4 ;  /* 0x0000000400047308 */ /* 0x002e260000001000 */
[----:B------:R-:W-:-:S05]  /*04a0*/  IMAD R2, R5, R2, R6 ;  /* 0x0000000205027224 */ /* 0x000fca00078e0206 */
[----:B------:R-:W-:Y:S02]  /*04b0*/  ISETP.GT.U32.AND P1, PT, R5, R2, PT ;  /* 0x000000020500720c */ /* 0x000fe40003f24070 */
[----:B0-----:R-:W-:-:S11]  /*04c0*/  IADD3 R3, PT, PT, R4, 0xffffffe, RZ ;  /* 0x0ffffffe04037810 */ /* 0x001fd60007ffe0ff */
[----:B------:R-:W-:Y:S02]  /*04d0*/  @!P1 IMAD.IADD R2, R2, 0x1, -R5 ;  /* 0x0000000102029824 */ /* 0x000fe400078e0a05 */
[----:B------:R-:W-:Y:S01]  /*04e0*/  @!P1 VIADD R0, R0, 0x1 ;  /* 0x0000000100009836 */ /* 0x000fe20000000000 */
[----:B------:R-:W-:Y:S01]  /*04f0*/  ISETP.NE.AND P1, PT, R8, RZ, PT ;  /* 0x000000ff0800720c */ /* 0x000fe20003f25270 */
[----:B------:R-:W0:Y:S01]  /*0500*/  F2I.FTZ.U32.TRUNC.NTZ R3, R3 ;  /* 0x0000000300037305 */ /* 0x000e22000021f000 */
[----:B------:R-:W-:Y:S02]  /*0510*/  ISETP.GE.U32.AND P0, PT, R2, R5, PT ;  /* 0x000000050200720c */ /* 0x000fe40003f06070 */
[----:B------:R-:W-:-:S04]  /*0520*/  LOP3.LUT R2, R15, R8, RZ, 0x3c, !PT ;  /* 0x000000080f027212 */ /* 0x000fc800078e3cff */
[----:B------:R-:W-:Y:S01]  /*0530*/  ISETP.GE.AND P2, PT, R2, RZ, PT ;  /* 0x000000ff0200720c */ /* 0x000fe20003f46270 */
[----:B------:R-:W-:-:S06]  /*0540*/  IMAD.MOV.U32 R2, RZ, RZ, RZ ;  /* 0x000000ffff027224 */ /* 0x000fcc00078e00ff */
[----:B------:R-:W-:Y:S02]  /*0550*/  @P0 VIADD R0, R0, 0x1 ;  /* 0x0000000100000836 */ /* 0x000fe40000000000 */
[----:B0-----:R-:W-:-:S04]  /*0560*/  IMAD.MOV R5, RZ, RZ, -R3 ;  /* 0x000000ffff057224 */ /* 0x001fc800078e0a03 */
[----:B------:R-:W-:Y:S01]  /*0570*/  @!P2 IMAD.MOV R0, RZ, RZ, -R0 ;  /* 0x000000ffff00a224 */ /* 0x000fe200078e0a00 */
[----:B------:R-:W-:Y:S01]  /*0580*/  @!P1 LOP3.LUT R0, RZ, R8, RZ, 0x33, !PT ;  /* 0x00000008ff009212 */ /* 0x000fe200078e33ff */
[----:B------:R-:W-:-:S03]  /*0590*/  IMAD R5, R5, R12, RZ ;  /* 0x0000000c05057224 */ /* 0x000fc600078e02ff */
[----:B------:R-:W-:Y:S01]  /*05a0*/  IABS R4, R0 ;  /* 0x0000000000047213 */ /* 0x000fe20000000000 */
[----:B------:R-:W-:Y:S02]  /*05b0*/  IMAD.HI.U32 R2, R3, R5, R2 ;  /* 0x0000000503027227 */ /* 0x000fe400078e0002 */
[----:B------:R-:W0:Y:S02]  /*05c0*/  I2F.RP R5, R18 ;  /* 0x0000001200057306 */ /* 0x000e240000209400 */
[----:B------:R-:W-:-:S04]  /*05d0*/  IMAD.MOV.U32 R3, RZ, RZ, R4 ;  /* 0x000000ffff037224 */ /* 0x000fc800078e0004 */
[----:B------:R-:W-:-:S04]  /*05e0*/  IMAD.HI.U32 R2, R2, R3, RZ ;  /* 0x0000000302027227 */ /* 0x000fc800078e00ff */
[----:B------:R-:W-:-:S04]  /*05f0*/  IMAD.MOV R4, RZ, RZ, -R2 ;  /* 0x000000ffff047224 */ /* 0x000fc800078e0a02 */
[----:B------:R-:W-:Y:S01]  /*0600*/  IMAD R3, R12, R4, R3 ;  /* 0x000000040c037224 */ /* 0x000fe200078e0203 */
[----:B0-----:R-:W0:Y:S01]  /*0610*/  MUFU.RCP R5, R5 ;  /* 0x0000000500057308 */ /* 0x001e220000001000 */
[----:B------:R-:W-:-:S03]  /*0620*/  LOP3.LUT R4, R0, R11, RZ, 0x3c, !PT ;  /* 0x0000000b00047212 */ /* 0x000fc600078e3cff */
[----:B------:R-:W-:Y:S02]  /*0630*/  ISETP.GT.U32.AND P1, PT, R12, R3, PT ;  /* 0x000000030c00720c */ /* 0x000fe40003f24070 */
[----:B------:R-:W-:-:S11]  /*0640*/  ISETP.GE.AND P2, PT, R4, RZ, PT ;  /* 0x000000ff0400720c */ /* 0x000fd60003f46270 */
[-C--:B------:R-:W-:Y:S01]  /*0650*/  @!P1 IADD3 R3, PT, PT, R3, -R12.reuse, RZ ;  /* 0x8000000c03039210 */ /* 0x080fe20007ffe0ff */
[----:B0-----:R-:W-:Y:S02]  /*0660*/  VIADD R6, R5, 0xffffffe ;  /* 0x0ffffffe05067836 */ /* 0x001fe40000000000 */
[----:B------:R-:W-:Y:S01]  /*0670*/  @!P1 VIADD R2, R2, 0x1 ;  /* 0x0000000102029836 */ /* 0x000fe20000000000 */
[----:B------:R-:W-:Y:S02]  /*0680*/  ISETP.GE.U32.AND P0, PT, R3, R12, PT ;  /* 0x0000000c0300720c */ /* 0x000fe40003f06070 */
[----:B------:R-:W0:Y:S01]  /*0690*/  F2I.FTZ.U32.TRUNC.NTZ R3, R6 ;  /* 0x0000000600037305 */ /* 0x000e22000021f000 */
[----:B------:R-:W-:-:S10]  /*06a0*/  ISETP.NE.AND P1, PT, R11, RZ, PT ;  /* 0x000000ff0b00720c */ /* 0x000fd40003f25270 */
        /* <DEDUP_REMOVED lines=9> */
[----:B------:R-:W-:Y:S01]  /*0740*/  MOV R3, R4 ;  /* 0x0000000400037202 */ /* 0x000fe20000000f00 */
[----:B------:R-:W0:Y:S04]  /*0750*/  I2F.RP R5, R7 ;  /* 0x0000000700057306 */ /* 0x000e280000209400 */
[----:B------:R-:W-:-:S04]  /*0760*/  IMAD.HI.U32 R2, R2, R3, RZ ;  /* 0x0000000302027227 */ /* 0x000fc800078e00ff */
[----:B------:R-:W-:-:S04]  /*0770*/  IMAD.MOV R4, RZ, RZ, -R2 ;  /* 0x000000ffff047224 */ /* 0x000fc800078e0a02 */
[C---:B------:R-:W-:Y:S01]  /*0780*/  IMAD R3, R18.reuse, R4, R3 ;  /* 0x0000000412037224 */ /* 0x040fe200078e0203 */
[----:B------:R-:W-:Y:S01]  /*0790*/  LOP3.LUT R4, R19, R10, RZ, 0x3c, !PT ;  /* 0x0000000a13047212 */ /* 0x000fe200078e3cff */
[----:B0-----:R-:W0:Y:S03]  /*07a0*/  MUFU.RCP R5, R5 ;  /* 0x0000000500057308 */ /* 0x001e260000001000 */
[----:B------:R-:W-:Y:S02]  /*07b0*/  ISETP.GT.U32.AND P1, PT, R18, R3, PT ;  /* 0x000000031200720c */ /* 0x000fe40003f24070 */
[----:B------:R-:W-:-:S11]  /*07c0*/  ISETP.GE.AND P2, PT, R4, RZ, PT ;  /* 0x000000ff0400720c */ /* 0x000fd60003f46270 */
[----:B------:R-:W-:Y:S02]  /*07d0*/  @!P1 IMAD.IADD R3, R3, 0x1, -R18 ;  /* 0x0000000103039824 */ /* 0x000fe400078e0a12 */
[----:B0-----:R-:W-:Y:S02]  /*07e0*/  VIADD R6, R5, 0xffffffe ;  /* 0x0ffffffe05067836 */ /* 0x001fe40000000000 */
[----:B------:R-:W-:Y:S01]  /*07f0*/  @!P1 VIADD R2, R2, 0x1 ;  /* 0x0000000102029836 */ /* 0x000fe20000000000 */
[----:B------:R-:W-:Y:S02]  /*0800*/  ISETP.GE.U32.AND P0, PT, R3, R18, PT ;  /* 0x000000120300720c */ /* 0x000fe40003f06070 */
[----:B------:R0:W1:Y:S01]  /*0810*/  F2I.FTZ.U32.TRUNC.NTZ R3, R6 ;  /* 0x0000000600037305 */ /* 0x000062000021f000 */
[----:B------:R-:W-:Y:S01]  /*0820*/  ISETP.NE.AND P1, PT, R10, RZ, PT ;  /* 0x000000ff0a00720c */ /* 0x000fe20003f25270 */
[----:B0-----:R-:W-:-:S09]  /*0830*/  IMAD.MOV R6, RZ, RZ, -R0 ;  /* 0x000000ffff067224 */ /* 0x001fd200078e0a00 */
[----:B------:R-:W-:Y:S02]  /*0840*/  @P0 VIADD R2, R2, 0x1 ;  /* 0x0000000102020836 */ /* 0x000fe40000000000 */
[----:B------:R-:W-:Y:S02]  /*0850*/  IMAD R8, R8, R6, R15 ;  /* 0x0000000608087224 */ /* 0x000fe400078e020f */
[----:B------:R-:W-:Y:S02]  /*0860*/  IMAD.MOV.U32 R20, RZ, RZ, R2 ;  /* 0x000000ffff147224 */ /* 0x000fe400078e0002 */
[----:B-1----:R-:W-:-:S03]  /*0870*/  IMAD.MOV R2, RZ, RZ, -R3 ;  /* 0x000000ffff027224 */ /* 0x002fc600078e0a03 */
[----:B------:R-:W-:Y:S01]  /*0880*/  @!P2 IADD3 R20, PT, PT, -R20, RZ, RZ ;  /* 0x000000ff1414a210 */ /* 0x000fe20007ffe1ff */
[----:B------:R-:W-:Y:S01]  /*0890*/  IMAD R5, R2, R7, RZ ;  /* 0x0000000702057224 */ /* 0x000fe200078e02ff */
[----:B------:R-:W-:Y:S01]  /*08a0*/  @!P1 LOP3.LUT R20, RZ, R10, RZ, 0x33, !PT ;  /* 0x0000000aff149212 */ /* 0x000fe200078e33ff */
[----:B------:R-:W-:-:S03]  /*08b0*/  IMAD.MOV.U32 R2, RZ, RZ, RZ ;  /* 0x000000ffff027224 */ /* 0x000fc600078e00ff */
[----:B------:R-:W-:Y:S01]  /*08c0*/  IABS R4, R20 ;  /* 0x0000001400047213 */ /* 0x000fe20000000000 */
[----:B------:R-:W-:-:S04]  /*08d0*/  IMAD.HI.U32 R5, R3, R5, R2 ;  /* 0x0000000503057227 */ /* 0x000fc800078e0002 */
[----:B------:R-:W-:Y:S02]  /*08e0*/  IMAD.MOV.U32 R2, RZ, RZ, R4 ;  /* 0x000000ffff027224 */ /* 0x000fe400078e0004 */
[----:B------:R-:W-:Y:S02]  /*08f0*/  IMAD.MOV R17, RZ, RZ, -R20 ;  /* 0x000000ffff117224 */ /* 0x000fe400078e0a14 */
[----:B------:R-:W-:Y:S02]  /*0900*/  IMAD.HI.U32 R12, R5, R2, RZ ;  /* 0x00000002050c7227 */ /* 0x000fe400078e00ff */
[----:B------:R-:W0:Y:S02]  /*0910*/  LDC.64 R4, c[0x0][0x3e0] ;  /* 0x0000f800ff047b82 */ /* 0x000e240000000a00 */
[----:B------:R-:W-:Y:S02]  /*0920*/  IMAD.MOV R3, RZ, RZ, -R12 ;  /* 0x000000ffff037224 */ /* 0x000fe400078e0a0c */
[----:B------:R-:W-:-:S02]  /*0930*/  IMAD R10, R10, R17, R19 ;  /* 0x000000110a0a7224 */ /* 0x000fc400078e0213 */
[----:B------:R-:W-:-:S05]  /*0940*/  IMAD R2, R7, R3, R2 ;  /* 0x0000000307027224 */ /* 0x000fca00078e0202 */
[----:B------:R-:W-:-:S13]  /*0950*/  ISETP.GT.U32.AND P1, PT, R7, R2, PT ;  /* 0x000000020700720c */ /* 0x000fda0003f24070 */
[----:B------:R-:W-:Y:S02]  /*0960*/  @!P1 IMAD.IADD R2, R2, 0x1, -R7 ;  /* 0x0000000102029824 */ /* 0x000fe400078e0a07 */
[----:B------:R-:W-:Y:S01]  /*0970*/  @!P1 VIADD R12, R12, 0x1 ;  /* 0x000000010c0c9836 */ /* 0x000fe20000000000 */
[----:B------:R-:W-:Y:S02]  /*0980*/  ISETP.NE.AND P1, PT, R9, RZ, PT ;  /* 0x000000ff0900720c */ /* 0x000fe40003f25270 */
[----:B------:R-:W-:Y:S02]  /*0990*/  ISETP.GE.U32.AND P0, PT, R2, R7, PT ;  /* 0x000000070200720c */ /* 0x000fe40003f06070 */
[----:B------:R-:W-:Y:S02]  /*09a0*/  LOP3.LUT R2, R20, R9, RZ, 0x3c, !PT ;  /* 0x0000000914027212 */ /* 0x000fe400078e3cff */
[----:B------:R-:W-:Y:S01]  /*09b0*/  IADD3 R7, PT, PT, -R19, RZ, RZ ;  /* 0x000000ff13077210 */ /* 0x000fe20007ffe1ff */
[----:B------:R-:W-:Y:S01]  /*09c0*/  VIADD R19, R10, UR4 ;  /* 0x000000040a137c36 */ /* 0x000fe20008000000 */
[----:B------:R-:W-:-:S02]  /*09d0*/  ISETP.GE.AND P2, PT, R2, RZ, PT ;  /* 0x000000ff0200720c */ /* 0x000fc40003f46270 */
[----:B------:R-:W1:Y:S01]  /*09e0*/  LDC.64 R2, c[0x0][0x420] ;  /* 0x00010800ff027b82 */ /* 0x000e620000000a00 */
[----:B------:R-:W-:-:S04]  /*09f0*/  IMAD R11, R11, R7, R0 ;  /* 0x000000070b0b7224 */ /* 0x000fc800078e0200 */
[----:B------:R-:W-:-:S06]  /*0a00*/  @P0 VIADD R12, R12, 0x1 ;  /* 0x000000010c0c0836 */ /* 0x000fcc0000000000 */
[----:B------:R-:W-:Y:S01]  /*0a10*/  @!P2 IMAD.MOV R12, RZ, RZ, -R12 ;  /* 0x000000ffff0ca224 */ /* 0x000fe200078e0a0c */
[----:B------:R-:W-:-:S05]  /*0a20*/  @!P1 LOP3.LUT R12, RZ, R9, RZ, 0x33, !PT ;  /* 0x00000009ff0c9212 */ /* 0x000fca00078e33ff */
[----:B------:R-:W-:-:S04]  /*0a30*/  IMAD.MOV R18, RZ, RZ, -R12 ;  /* 0x000000ffff127224 */ /* 0x000fc800078e0a0c */
[----:B------:R-:W-:Y:S01]  /*0a40*/  IMAD R9, R9, R18, R20 ;  /* 0x0000001209097224 */ /* 0x000fe200078e0214 */
[----:B-1----:R-:W-:-:S03]  /*0a50*/  IADD3 R6, PT, PT, R11, -0x1, R2 ;  /* 0xffffffff0b067810 */ /* 0x002fc60007ffe002 */
[----:B------:R-:W-:Y:S01]  /*0a60*/  IMAD R7, R16, R9, RZ ;  /* 0x0000000910077224 */ /* 0x000fe200078e02ff */
[C-C-:B------:R-:W-:Y:S01]  /*0a70*/  IADD3 R18, PT, PT, R11.reuse, -0x2, R2.reuse ;  /* 0xfffffffe0b127810 */ /* 0x140fe20007ffe002 */
[----:B------:R-:W-:Y:S01]  /*0a80*/  IMAD.IADD R2, R11, 0x1, R2 ;  /* 0x000000010b027824 */ /* 0x000fe200078e0202 */
[----:B------:R-:W-:Y:S01]  /*0a90*/  IADD3 R0, PT, PT, R8, -0x2, R3 ;  /* 0xfffffffe08007810 */ /* 0x000fe20007ffe003 */
[----:B------:R-:W-:Y:S02]  /*0aa0*/  IMAD R37, R7, UR5, RZ ;  /* 0x0000000507257c24 */ /* 0x000fe4000f8e02ff */
[C---:B---3--:R-:W-:Y:S02]  /*0ab0*/  IMAD R17, R19.reuse, UR8, R6 ;  /* 0x0000000813117c24 */ /* 0x048fe4000f8e0206 */
[----:B------:R-:W-:Y:S02]  /*0ac0*/  IMAD R19, R19, UR8, R18 ;  /* 0x0000000813137c24 */ /* 0x000fe4000f8e0212 */
[----:B0-----:R-:W-:-:S04]  /*0ad0*/  IMAD.WIDE R36, R37, 0x2, R4 ;  /* 0x0000000225247825 */ /* 0x001fc800078e0204 */
[----:B------:R-:W-:Y:S02]  /*0ae0*/  IMAD.IADD R5, R8, 0x1, R3 ;  /* 0x0000000108057824 */ /* 0x000fe400078e0203 */
[--C-:B----4-:R-:W-:Y:S02]  /*0af0*/  IMAD R6, R17, UR9, R0.reuse ;  /* 0x0000000911067c24 */ /* 0x110fe4000f8e0200 */
[----:B------:R-:W-:Y:S01]  /*0b00*/  IMAD R4, R19, UR9, R0 ;  /* 0x0000000913047c24 */ /* 0x000fe2000f8e0200 */
[C---:B------:R-:W-:Y:S01]  /*0b10*/  IADD3 R3, PT, PT, R5.reuse, -0x1, RZ ;  /* 0xffffffff05037810 */ /* 0x040fe20007ffe0ff */
[C---:B------:R-:W-:Y:S02]  /*0b20*/  VIADD R0, R2.reuse, 0xfffffffe ;  /* 0xfffffffe02007836 */ /* 0x040fe40000000000 */
[----:B------:R-:W-:Y:S02]  /*0b30*/  IMAD.MOV.U32 R40, RZ, RZ, R36 ;  /* 0x000000ffff287224 */ /* 0x000fe400078e0024 */
[----:B------:R-:W-:Y:S01]  /*0b40*/  VIADD R17, R5, 0xfffffffe ;  /* 0xfffffffe05117836 */ /* 0x000fe20000000000 */
[----:B------:R-:W-:Y:S01]  /*0b50*/  LOP3.LUT R19, R3, R0, RZ, 0xfc, !PT ;  /* 0x0000000003137212 */ /* 0x000fe200078efcff */
[----:B------:R-:W-:-:S07]  /*0b60*/  VIADD R18, R2, 0xffffffff ;  /* 0xffffffff02127836 */ /* 0x000fce0000000000 */
.L_x_263:
[----:B------:R-:W0:Y:S01]  /*0b70*/  LDC R25, c[0x0][0x424] ;  /* 0x00010900ff197b82 */ /* 0x000e220000000800 */
[----:B------:R-:W1:Y:S01]  /*0b80*/  LDCU UR4, c[0x0][0x3a0] ;  /* 0x00007400ff0477ac */ /* 0x000e620008000800 */
[C---:B------:R-:W-:Y:S02]  /*0b90*/  IMAD R21, R16.reuse, R9, RZ ;  /* 0x0000000910157224 */ /* 0x040fe400078e02ff */
[----:B------:R-:W-:Y:S02]  /*0ba0*/  HFMA2 R30, -RZ, RZ, 0, 0 ;  /* 0x00000000ff1e7431 */ /* 0x000fe400000001ff */
[----:B------:R-:W-:Y:S01]  /*0bb0*/  IMAD.MOV.U32 R31, RZ, RZ, R4 ;  /* 0x000000ffff1f7224 */ /* 0x000fe200078e0004 */
[----:B------:R-:W2:Y:S01]  /*0bc0*/  LDCU.64 UR12, c[0x0][0x398] ;  /* 0x00007300ff0c77ac */ /* 0x000ea20008000a00 */
[----:B------:R-:W-:Y:S01]  /*0bd0*/  IMAD.IADD R24, R16, 0x1, R21 ;  /* 0x0000000110187824 */ /* 0x000fe200078e0215 */
[----:B------:R-:W-:Y:S01]  /*0be0*/  LOP3.LUT R32, R5, R2, RZ, 0xfc, !PT ;  /* 0x0000000205207212 */ /* 0x000fe200078efcff */
[----:B------:R-:W-:Y:S01]  /*0bf0*/  IMAD.MOV.U32 R33, RZ, RZ, R6 ;  /* 0x000000ffff217224 */ /* 0x000fe200078e0006 */
[----:B------:R-:W3:Y:S01]  /*0c00*/  LDCU UR5, c[0x0][0x394] ;  /* 0x00007280ff0577ac */ /* 0x000ee20008000800 */
[----:B------:R-:W4:Y:S01]  /*0c10*/  LDCU UR9, c[0x0][0x41c] ;  /* 0x00008380ff0977ac */ /* 0x000f220008000800 */
[----:B------:R-:W5:Y:S01]  /*0c20*/  LDCU UR14, c[0x0][0x394] ;  /* 0x00007280ff0e77ac */ /* 0x000f620008000800 */
[C---:B-1----:R-:W-:Y:S01]  /*0c30*/  IMAD R22, R7.reuse, UR4, RZ ;  /* 0x0000000407167c24 */ /* 0x042fe2000f8e02ff */
[----:B------:R-:W1:Y:S01]  /*0c40*/  LDCU UR8, c[0x0][0x398] ;  /* 0x00007300ff0877ac */ /* 0x000e620008000800 */
[----:B------:R-:W-:-:S02]  /*0c50*/  VIADD R7, R7, 0x1 ;  /* 0x0000000107077836 */ /* 0x000fc40000000000 */
[----:B--2---:R-:W-:Y:S01]  /*0c60*/  IMAD R23, R12, UR13, RZ ;  /* 0x0000000d0c177c24 */ /* 0x004fe2000f8e02ff */
[----:B0-----:R-:W-:Y:S02]  /*0c70*/  IADD3 R26, PT, PT, R8, -0x2, R25 ;  /* 0xfffffffe081a7810 */ /* 0x001fe40007ffe019 */
[----:B---3--:R-:W-:Y:S02]  /*0c80*/  ISETP.GE.AND P1, PT, R2, UR5, PT ;  /* 0x0000000502007c0c */ /* 0x008fe4000bf26270 */
[----:B------:R-:W-:Y:S01]  /*0c90*/  SHF.R.S32.HI R25, RZ, 0x1f, R23 ;  /* 0x0000001fff197819 */ /* 0x000fe20000011417 */
[----:B----4-:R-:W-:Y:S01]  /*0ca0*/  VIADD R21, R10, UR9 ;  /* 0x000000090a157c36 */ /* 0x010fe20008000000 */
[----:B------:R-:W-:Y:S02]  /*0cb0*/  P2R R34, PR, RZ, 0x2 ;  /* 0x00000002ff227803 */ /* 0x000fe40000000000 */
[----:B------:R-:W-:Y:S01]  /*0cc0*/  IADD3 R20, P0, PT, R23, R22, RZ ;  /* 0x0000001617147210 */ /* 0x000fe20007f1e0ff */
[----:B-----5:R-:W-:Y:S01]  /*0cd0*/  IMAD R23, R21, UR14, R2 ;  /* 0x0000000e15177c24 */ /* 0x020fe2000f8e0202 */
[----:B------:R-:W-:-:S02]  /*0ce0*/  ISETP.GE.AND P2, PT, R7, R24, PT ;  /* 0x000000180700720c */ /* 0x000fc40003f46270 */
[----:B------:R-:W-:Y:S01]  /*0cf0*/  LEA.HI.X.SX32 R22, R22, R25, 0x1, P0 ;  /* 0x0000001916167211 */ /* 0x000fe200000f0eff */
[----:B------:R-:W-:Y:S01]  /*0d00*/  IMAD R23, R23, UR12, R26 ;  /* 0x0000000c17177c24 */ /* 0x000fe2000f8e021a */
[----:B-1----:R-:W-:Y:S02]  /*0d10*/  ISETP.GE.OR P1, PT, R5, UR8, P1 ;  /* 0x0000000805007c0c */ /* 0x002fe40008f26670 */
[----:B------:R-:W-:Y:S02]  /*0d20*/  P2R R36, PR, RZ, 0x4 ;  /* 0x00000004ff247803 */ /* 0x000fe40000000000 */
[----:B------:R-:W-:-:S09]  /*0d30*/  P2R R35, PR, RZ, 0x2 ;  /* 0x00000002ff237803 */ /* 0x000fd20000000000 */
.L_x_262:
[----:B------:R-:W-:Y:S01]  /*0d40*/  ISETP.NE.AND P0, PT, R34, RZ, PT ;  /* 0x000000ff2200720c */ /* 0x000fe20003f05270 */
[----:B------:R-:W-:Y:S01]  /*0d50*/  VIADD R39, R23, 0x1 ;  /* 0x0000000117277836 */ /* 0x000fe20000000000 */
[--C-:B------:R-:W-:Y:S02]  /*0d60*/  LOP3.LUT R24, R21, R3, R2.reuse, 0xfe, !PT ;  /* 0x0000000315187212 */ /* 0x100fe400078efe02 */
[----:B------:R-:W-:Y:S02]  /*0d70*/  ISETP.GE.OR P0, PT, R3, UR11, P0 ;  /* 0x0000000b03007c0c */ /* 0x000fe40008706670 */
[----:B------:R-:W-:Y:S02]  /*0d80*/  ISETP.GE.AND P1, PT, R2, UR16, PT ;  /* 0x0000001002007c0c */ /* 0x000fe4000bf26270 */
[----:B------:R-:W-:Y:S02]  /*0d90*/  ISETP.LT.OR P0, PT, R24, RZ, P0 ;  /* 0x000000ff1800720c */ /* 0x000fe40000701670 */
[----:B------:R-:W-:-:S02]  /*0da0*/  LOP3.LUT R24, R21, R17, R2, 0xfe, !PT ;  /* 0x0000001115187212 */ /* 0x000fc400078efe02 */
[----:B------:R-:W-:Y:S02]  /*0db0*/  ISETP.GE.OR P1, PT, R17, UR11, P1 ;  /* 0x0000000b11007c0c */ /* 0x000fe40008f26670 */
[C---:B------:R-:W-:Y:S02]  /*0dc0*/  ISETP.GE.OR P5, PT, R21.reuse, UR10, P0 ;  /* 0x0000000a15007c0c */ /* 0x040fe400087a6670 */
[----:B------:R-:W-:Y:S02]  /*0dd0*/  ISETP.LT.OR P1, PT, R24, RZ, P1 ;  /* 0x000000ff1800720c */ /* 0x000fe40000f21670 */
[----:B------:R-:W-:Y:S02]  /*0de0*/  ISETP.GE.AND P3, PT, R18, UR16, PT ;  /* 0x0000001012007c0c */ /* 0x000fe4000bf66270 */
[----:B------:R-:W-:Y:S02]  /*0df0*/  ISETP.GE.OR P4, PT, R21, UR10, P1 ;  /* 0x0000000a15007c0c */ /* 0x000fe40008f86670 */
[----:B------:R-:W-:-:S05]  /*0e00*/  ISETP.NE.AND P2, PT, R35, RZ, PT ;  /* 0x000000ff2300720c */ /* 0x000fca0003f45270 */
[----:B------:R-:W0:Y:S01]  /*0e10*/  @!P5 LDC.64 R24, c[0x0][0x380] ;  /* 0x0000e000ff18db82 */ /* 0x000e220000000a00 */
[----:B------:R-:W-:-:S04]  /*0e20*/  @!P5 IADD3 R29, P0, PT, R39, R20, RZ ;  /* 0x00000014271dd210 */ /* 0x000fc80007f1e0ff */
[----:B------:R-:W-:Y:S02]  /*0e30*/  @!P5 LEA.HI.X.SX32 R42, R39, R22, 0x1, P0 ;  /* 0x00000016272ad211 */ /* 0x000fe400000f0eff */
[----:B------:R-:W-:Y:S01]  /*0e40*/  @!P4 IADD3 R28, P1, PT, R23, R20, RZ ;  /* 0x00000014171cc210 */ /* 0x000fe20007f3e0ff */
[----:B------:R-:W1:Y:S01]  /*0e50*/  @!P4 LDC.64 R26, c[0x0][0x380] ;  /* 0x0000e000ff1acb82 */ /* 0x000e620000000a00 */
[----:B0-----:R-:W-:-:S04]  /*0e60*/  @!P5 LEA R24, P0, R29, R24, 0x1 ;  /* 0x000000181d18d211 */ /* 0x001fc800078008ff */
[----:B------:R-:W-:Y:S02]  /*0e70*/  @!P5 LEA.HI.X R25, R29, R25, R42, 0x1, P0 ;  /* 0x000000191d19d211 */ /* 0x000fe400000f0c2a */
[----:B------:R-:W-:Y:S02]  /*0e80*/  @!P4 LEA.HI.X.SX32 R29, R23, R22, 0x1, P1 ;  /* 0x00000016171dc211 */ /* 0x000fe400008f0eff */
[C---:B-1----:R-:W-:Y:S01]  /*0e90*/  @!P4 LEA R26, P0, R28.reuse, R26, 0x1 ;  /* 0x0000001a1c1ac211 */ /* 0x042fe200078008ff */
[----:B------:R-:W2:Y:S03]  /*0ea0*/  @!P5 LDG.E.U16 R24, desc[UR6][R24.64] ;  /* 0x000000061818d981 */ /* 0x000ea6000c1e1500 */
[----:B------:R-:W-:Y:S02]  /*0eb0*/  @!P4 LEA.HI.X R27, R28, R27, R29, 0x1, P0 ;  /* 0x0000001b1c1bc211 */ /* 0x000fe400000f0c1d */
[----:B------:R-:W-:-:S02]  /*0ec0*/  LOP3.LUT R28, R21, R5, R18, 0xfe, !PT ;  /* 0x00000005151c7212 */ /* 0x000fc400078efe12 */
[----:B------:R-:W-:Y:S01]  /*0ed0*/  ISETP.GE.OR P0, PT, R5, UR11, P3 ;  /* 0x0000000b05007c0c */ /* 0x000fe20009f06670 */
[----:B------:R-:W3:Y:S03]  /*0ee0*/  @!P4 LDG.E.U16 R26, desc[UR6][R26.64] ;  /* 0x000000061a1ac981 */ /* 0x000ee6000c1e1500 */
[----:B------:R-:W-:-:S04]  /*0ef0*/  ISETP.LT.OR P0, PT, R28, RZ, P0 ;  /* 0x000000ff1c00720c */ /* 0x000fc80000701670 */
[----:B------:R-:W-:-:S13]  /*0f00*/  ISETP.GE.OR P0, PT, R21, UR10, P0 ;  /* 0x0000000a15007c0c */ /* 0x000fda0008706670 */
[----:B------:R-:W-:-:S05]  /*0f10*/  @!P0 VIADD R29, R33, 0x2 ;  /* 0x00000002211d8836 */ /* 0x000fca0000000000 */
[----:B------:R-:W-:-:S04]  /*0f20*/  @!P0 IADD3 R39, P1, PT, R29, R20, RZ ;  /* 0x000000141d278210 */ /* 0x000fc80007f3e0ff */
[----:B------:R-:W-:Y:S02]  /*0f30*/  @!P0 LEA.HI.X.SX32 R44, R29, R22, 0x1, P1 ;  /* 0x000000161d2c8211 */ /* 0x000fe400008f0eff */
[----:B------:R-:W0:Y:S02]  /*0f40*/  @!P0 LDC.64 R28, c[0x0][0x380] ;  /* 0x0000e000ff1c8b82 */ /* 0x000e240000000a00 */
[C---:B0-----:R-:W-:Y:S02]  /*0f50*/  @!P0 LEA R42, P1, R39.reuse, R28, 0x1 ;  /* 0x0000001c272a8211 */ /* 0x041fe400078208ff */
[----:B------:R-:W-:Y:S02]  /*0f60*/  LOP3.LUT R28, R32, R21, RZ, 0xfc, !PT ;  /* 0x00000015201c7212 */ /* 0x000fe400078efcff */
[----:B------:R-:W-:Y:S02]  /*0f70*/  @!P0 LEA.HI.X R43, R39, R29, R44, 0x1, P1 ;  /* 0x0000001d272b8211 */ /* 0x000fe400008f0c2c */
[----:B------:R-:W-:-:S03]  /*0f80*/  ISETP.LT.OR P1, PT, R28, RZ, P2 ;  /* 0x000000ff1c00720c */ /* 0x000fc60001721670 */
[----:B------:R-:W4:Y:S01]  /*0f90*/  @!P0 LDG.E.U16 R42, desc[UR6][R42.64] ;  /* 0x000000062a2a8981 */ /* 0x000f22000c1e1500 */
[----:B------:R-:W-:-:S13]  /*0fa0*/  ISETP.GE.OR P1, PT, R21, UR10, P1 ;  /* 0x0000000a15007c0c */ /* 0x000fda0008f26670 */
[----:B------:R-:W-:-:S05]  /*0fb0*/  @!P1 VIADD R29, R23, 0x2 ;  /* 0x00000002171d9836 */ /* 0x000fca0000000000 */
[----:B------:R-:W-:-:S04]  /*0fc0*/  @!P1 IADD3 R39, P2, PT, R29, R20, RZ ;  /* 0x000000141d279210 */ /* 0x000fc80007f5e0ff */
[----:B------:R-:W-:Y:S02]  /*0fd0*/  @!P1 LEA.HI.X.SX32 R46, R29, R22, 0x1, P2 ;  /* 0x000000161d2e9211 */ /* 0x000fe400010f0eff */
[----:B------:R-:W0:Y:S02]  /*0fe0*/  @!P1 LDC.64 R28, c[0x0][0x380] ;  /* 0x0000e000ff1c9b82 */ /* 0x000e240000000a00 */
[----:B0-----:R-:W-:Y:S02]  /*0ff0*/  @!P1 LEA R44, P2, R39, R28, 0x1 ;  /* 0x0000001c272c9211 */ /* 0x001fe400078408ff */
[----:B------:R-:W-:Y:S02]  /*1000*/  LOP3.LUT R28, R21, R3, R18, 0xfe, !PT ;  /* 0x00000003151c7212 */ /* 0x000fe400078efe12 */
[----:B------:R-:W-:Y:S01]  /*1010*/  @!P1 LEA.HI.X R45, R39, R29, R46, 0x1, P2 ;  /* 0x0000001d272d9211 */ /* 0x000fe200010f0c2e */
[----:B------:R-:W-:Y:S01]  /*1020*/  VIADD R29, R33, 0x1 ;  /* 0x00000001211d7836 */ /* 0x000fe20000000000 */
[----:B------:R-:W-:-:S03]  /*1030*/  ISETP.GE.OR P2, PT, R3, UR11, P3 ;  /* 0x0000000b03007c0c */ /* 0x000fc60009f46670 */
[----:B------:R-:W5:Y:S01]  /*1040*/  @!P1 LDG.E.U16 R44, desc[UR6][R44.64] ;  /* 0x000000062c2c9981 */ /* 0x000f62000c1e1500 */
[----:B------:R-:W-:-:S04]  /*1050*/  ISETP.LT.OR P2, PT, R28, RZ, P2 ;  /* 0x000000ff1c00720c */ /* 0x000fc80001741670 */
[----:B------:R-:W-:-:S13]  /*1060*/  ISETP.GE.OR P2, PT, R21, UR10, P2 ;  /* 0x0000000a15007c0c */ /* 0x000fda0009746670 */
[----:B------:R-:W-:-:S04]  /*1070*/  @!P2 IADD3 R39, P6, PT, R29, R20, RZ ;  /* 0x000000141d27a210 */ /* 0x000fc80007fde0ff */
[----:B------:R-:W-:Y:S02]  /*1080*/  @!P2 LEA.HI.X.SX32 R46, R29, R22, 0x1, P6 ;  /* 0x000000161d2ea211 */ /* 0x000fe400030f0eff */
[----:B------:R-:W0:Y:S02]  /*1090*/  @!P2 LDC.64 R28, c[0x0][0x380] ;  /* 0x0000e000ff1cab82 */ /* 0x000e240000000a00 */
[----:B0-----:R-:W-:-:S04]  /*10a0*/  @!P2 LEA R28, P6, R39, R28, 0x1 ;  /* 0x0000001c271ca211 */ /* 0x001fc800078c08ff */
[----:B------:R-:W-:-:S05]  /*10b0*/  @!P2 LEA.HI.X R29, R39, R29, R46, 0x1, P6 ;  /* 0x0000001d271da211 */ /* 0x000fca00030f0c2e */
[----:B------:R-:W5:Y:S01]  /*10c0*/  @!P2 LDG.E.U16 R28, desc[UR6][R28.64] ;  /* 0x000000061c1ca981 */ /* 0x000f62000c1e1500 */
[----:B------:R-:W-:Y:S02]  /*10d0*/  LOP3.LUT R46, R21, R17, R18, 0xfe, !PT ;  /* 0x00000011152e7212 */ /* 0x000fe400078efe12 */
[----:B------:R-:W-:-:S04]  /*10e0*/  ISETP.GE.OR P3, PT, R17, UR11, P3 ;  /* 0x0000000b11007c0c */ /* 0x000fc80009f66670 */
[----:B------:R-:W-:Y:S02]  /*10f0*/  ISETP.LT.OR P3, PT, R46, RZ, P3 ;  /* 0x000000ff2e00720c */ /* 0x000fe40001f61670 */
[----:B------:R-:W-:Y:S02]  /*1100*/  CS2R R46, SRZ ;  /* 0x00000000002e7805 */ /* 0x000fe4000001ff00 */
[----:B------:R-:W-:Y:S01]  /*1110*/  ISETP.GE.OR P3, PT, R21, UR10, P3 ;  /* 0x0000000a15007c0c */ /* 0x000fe20009f66670 */
[----:B------:R-:W-:Y:S02]  /*1120*/  IMAD.MOV.U32 R41, RZ, RZ, RZ ;  /* 0x000000ffff297224 */ /* 0x000fe400078e00ff */
[----:B------:R-:W-:Y:S02]  /*1130*/  IMAD.MOV.U32 R49, RZ, RZ, RZ ;  /* 0x000000ffff317224 */ /* 0x000fe400078e00ff */
[----:B------:R-:W-:Y:S01]  /*1140*/  IMAD.MOV.U32 R39, RZ, RZ, RZ ;  /* 0x000000ffff277224 */ /* 0x000fe200078e00ff */
[----:B--2---:R-:W-:-:S02]  /*1150*/  @!P5 SHF.L.U32 R41, R24, 0x10, RZ ;  /* 0x000000101829d819 */ /* 0x004fc400000006ff */
[----:B------:R-:W-:Y:S01]  /*1160*/  LOP3.LUT R24, R21, R5, R0, 0xfe, !PT ;  /* 0x0000000515187212 */ /* 0x000fe200078efe00 */
[----:B---3--:R-:W-:Y:S02]  /*1170*/  @!P4 IMAD.U32 R39, R26, 0x10000, RZ ;  /* 0x000100001a27c824 */ /* 0x008fe400078e00ff */
[----:B----4-:R-:W-:Y:S01]  /*1180*/  @!P0 IMAD.U32 R47, R42, 0x10000, RZ ;  /* 0x000100002a2f8824 */ /* 0x010fe200078e00ff */
[----:B------:R-:W-:Y:S01]  /*1190*/  ISETP.GE.AND P0, PT, R0, UR16, PT ;  /* 0x0000001000007c0c */ /* 0x000fe2000bf06270 */
[----:B-----5:R-:W-:-:S03]  /*11a0*/  @!P1 IMAD.U32 R49, R44, 0x10000, RZ ;  /* 0x000100002c319824 */ /* 0x020fc600078e00ff */
[----:B------:R-:W-:-:S04]  /*11b0*/  ISETP.GE.OR P1, PT, R5, UR11, P0 ;  /* 0x0000000b05007c0c */ /* 0x000fc80008726670 */
[----:B------:R-:W-:Y:S02]  /*11c0*/  ISETP.LT.OR P1, PT, R24, RZ, P1 ;  /* 0x000000ff1800720c */ /* 0x000fe40000f21670 */
[----:B------:R-:W0:Y:S02]  /*11d0*/  @!P3 LDC.64 R24, c[0x0][0x380] ;  /* 0x0000e000ff18bb82 */ /* 0x000e240000000a00 */
[----:B------:R-:W-:-:S13]  /*11e0*/  ISETP.GE.OR P1, PT, R21, UR10, P1 ;  /* 0x0000000a15007c0c */ /* 0x000fda0008f26670 */
[----:B------:R-:W1:Y:S01]  /*11f0*/  @!P1 LDC.64 R26, c[0x0][0x380] ;  /* 0x0000e000ff1a9b82 */ /* 0x000e620000000a00 */
[----:B------:R-:W-:Y:S01]  /*1200*/  @!P2 IMAD.U32 R46, R28, 0x10000, RZ ;  /* 0x000100001c2ea824 */ /* 0x000fe200078e00ff */
[----:B------:R-:W-:-:S04]  /*1210*/  @!P3 IADD3 R29, P2, PT, R33, R20, RZ ;  /* 0x00000014211db210 */ /* 0x000fc80007f5e0ff */
[----:B------:R-:W-:Y:S02]  /*1220*/  @!P3 LEA.HI.X.SX32 R42, R33, R22, 0x1, P2 ;  /* 0x00000016212ab211 */ /* 0x000fe400010f0eff */
[----:B0-----:R-:W-:-:S04]  /*1230*/  @!P3 LEA R28, P2, R29, R24, 0x1 ;  /* 0x000000181d1cb211 */ /* 0x001fc800078408ff */
[----:B------:R-:W-:Y:S01]  /*1240*/  @!P3 LEA.HI.X R29, R29, R25, R42, 0x1, P2 ;  /* 0x000000191d1db211 */ /* 0x000fe200010f0c2a */
[----:B------:R-:W-:Y:S02]  /*1250*/  @!P1 VIADD R25, R31, 0x2 ;  /* 0x000000021f199836 */ /* 0x000fe40000000000 */
[----:B------:R-:W-:Y:S01]  /*1260*/  IMAD.MOV.U32 R45, RZ, RZ, R37 ;  /* 0x000000ffff2d7224 */ /* 0x000fe200078e0025 */
[----:B------:R-:W-:Y:S01]  /*1270*/  ISETP.GE.OR P0, PT, R17, UR11, P0 ;  /* 0x0000000b11007c0c */ /* 0x000fe20008706670 */
[----:B------:R-:W2:Y:S01]  /*1280*/  @!P3 LDG.E.U16 R28, desc[UR6][R28.64] ;  /* 0x000000061c1cb981 */ /* 0x000ea2000c1e1500 */
[----:B------:R-:W-:-:S04]  /*1290*/  @!P1 IADD3 R24, P2, PT, R25, R20, RZ ;  /* 0x0000001419189210 */ /* 0x000fc80007f5e0ff */
[----:B------:R-:W-:Y:S02]  /*12a0*/  @!P1 LEA.HI.X.SX32 R25, R25, R22, 0x1, P2 ;  /* 0x0000001619199211 */ /* 0x000fe400010f0eff */
[----:B-1----:R-:W-:-:S04]  /*12b0*/  @!P1 LEA R26, P2, R24, R26, 0x1 ;  /* 0x0000001a181a9211 */ /* 0x002fc800078408ff */
[----:B------:R-:W-:Y:S02]  /*12c0*/  @!P1 LEA.HI.X R27, R24, R27, R25, 0x1, P2 ;  /* 0x0000001b181b9211 */ /* 0x000fe400010f0c19 */
[----:B------:R-:W-:Y:S02]  /*12d0*/  ISETP.GE.AND P2, PT, R21, RZ, PT ;  /* 0x000000ff1500720c */ /* 0x000fe40003f46270 */
[----:B------:R-:W-:Y:S01]  /*12e0*/  IADD3 R25, PT, PT, R31, 0x1, RZ ;  /* 0x000000011f197810 */ /* 0x000fe20007ffe0ff */
[----:B------:R-:W3:Y:S01]  /*12f0*/  @!P1 LDG.E.U16 R26, desc[UR6][R26.64] ;  /* 0x000000061a1a9981 */ /* 0x000ee2000c1e1500 */
[----:B------:R-:W-:-:S04]  /*1300*/  ISETP.LE.OR P2, PT, R19, -0x1, !P2 ;  /* 0xffffffff1300780c */ /* 0x000fc80005743670 */
[----:B------:R-:W-:-:S04]  /*1310*/  ISETP.GE.OR P2, PT, R3, UR11, P2 ;  /* 0x0000000b03007c0c */ /* 0x000fc80009746670 */
[----:B------:R-:W-:-:S04]  /*1320*/  ISETP.GE.OR P2, PT, R0, UR16, P2 ;  /* 0x0000001000007c0c */ /* 0x000fc80009746670 */
[----:B------:R-:W-:-:S13]  /*1330*/  ISETP.GE.OR P2, PT, R21, UR10, P2 ;  /* 0x0000000a15007c0c */ /* 0x000fda0009746670 */
[----:B------:R-:W-:-:S04]  /*1340*/  @!P2 IADD3 R43, P4, PT, R25, R20, RZ ;  /* 0x00000014192ba210 */ /* 0x000fc80007f9e0ff */
[----:B------:R-:W-:Y:S02]  /*1350*/  @!P2 LEA.HI.X.SX32 R44, R25, R22, 0x1, P4 ;  /* 0x00000016192ca211 */ /* 0x000fe400020f0eff */
[----:B------:R-:W0:Y:S02]  /*1360*/  @!P2 LDC.64 R24, c[0x0][0x380] ;  /* 0x0000e000ff18ab82 */ /* 0x000e240000000a00 */
[----:B0-----:R-:W-:-:S04]  /*1370*/  @!P2 LEA R42, P4, R43, R24, 0x1 ;  /* 0x000000182b2aa211 */ /* 0x001fc800078808ff */
[----:B------:R-:W-:Y:S01]  /*1380*/  @!P2 LEA.HI.X R43, R43, R25, R44, 0x1, P4 ;  /* 0x000000192b2ba211 */ /* 0x000fe200020f0c2c */
[----:B------:R-:W-:-:S04]  /*1390*/  IMAD.MOV.U32 R44, RZ, RZ, R40 ;  /* 0x000000ffff2c7224 */ /* 0x000fc800078e0028 */
[----:B------:R-:W4:Y:S04]  /*13a0*/  @!P2 LDG.E.U16 R42, desc[UR6][R42.64] ;  /* 0x000000062a2aa981 */ /* 0x000f28000c1e1500 */
[----:B------:R-:W5:Y:S02]  /*13b0*/  LDG.E.U16 R24, desc[UR6][R44.64] ;  /* 0x000000062c187981 */ /* 0x000f64000c1e1500 */
[----:B-----5:R-:W-:Y:S02]  /*13c0*/  IMAD.U32 R25, R24, 0x10000, RZ ;  /* 0x0001000018197824 */ /* 0x020fe400078e00ff */
[----:B------:R-:W5:Y:S02]  /*13d0*/  LDG.E.U16 R24, desc[UR6][R44.64+0x2] ;  /* 0x000002062c187981 */ /* 0x000f64000c1e1500 */
[----:B------:R-:W-:Y:S01]  /*13e0*/  FFMA.FTZ R38, R25, R49, R38 ;  /* 0x0000003119267223 */ /* 0x000fe20000010026 */
[----:B-----5:R-:W-:Y:S01]  /*13f0*/  IMAD.U32 R25, R24, 0x10000, RZ ;  /* 0x0001000018197824 */ /* 0x020fe200078e00ff */
[----:B------:R-:W-:-:S04]  /*1400*/  LOP3.LUT R24, R21, R17, R0, 0xfe, !PT ;  /* 0x0000001115187212 */ /* 0x000fc800078efe00 */
[----:B------:R-:W-:-:S04]  /*1410*/  ISETP.LT.OR P0, PT, R24, RZ, P0 ;  /* 0x000000ff1800720c */ /* 0x000fc80000701670 */
[----:B------:R-:W-:Y:S01]  /*1420*/  ISETP.GE.OR P0, PT, R21, UR10, P0 ;  /* 0x0000000a15007c0c */ /* 0x000fe20008706670 */
[----:B------:R-:W-:Y:S02]  /*1430*/  FFMA.FTZ R40, R25, R41, R38 ;  /* 0x0000002919287223 */ /* 0x000fe40000010026 */
[----:B------:R-:W5:Y:S10]  /*1440*/  LDG.E.U16 R41, desc[UR6][R44.64+0xc] ;  /* 0x00000c062c297981 */ /* 0x000f74000c1e1500 */
[----:B------:R-:W0:Y:S01]  /*1450*/  @!P0 LDC.64 R24, c[0x0][0x380] ;  /* 0x0000e000ff188b82 */ /* 0x000e220000000a00 */
[----:B------:R-:W-:-:S04]  /*1460*/  @!P0 IADD3 R37, P4, PT, R31, R20, RZ ;  /* 0x000000141f258210 */ /* 0x000fc80007f9e0ff */
[----:B------:R-:W-:Y:S02]  /*1470*/  @!P0 LEA.HI.X.SX32 R38, R31, R22, 0x1, P4 ;  /* 0x000000161f268211 */ /* 0x000fe400020f0eff */
[----:B0-----:R-:W-:-:S04]  /*1480*/  @!P0 LEA R24, P4, R37, R24, 0x1 ;  /* 0x0000001825188211 */ /* 0x001fc800078808ff */
[----:B------:R-:W-:Y:S02]  /*1490*/  @!P0 LEA.HI.X R25, R37, R25, R38, 0x1, P4 ;  /* 0x0000001925198211 */ /* 0x000fe400020f0c26 */
[----:B------:R-:W2:Y:S04]  /*14a0*/  LDG.E.U16 R37, desc[UR6][R44.64+0x4] ;  /* 0x000004062c257981 */ /* 0x000ea8000c1e1500 */
[----:B------:R0:W5:Y:S04]  /*14b0*/  @!P0 LDG.E.U16 R24, desc[UR6][R24.64] ;  /* 0x0000000618188981 */ /* 0x000168000c1e1500 */
[----:B------:R-:W5:Y:S01]  /*14c0*/  LDG.E.U16 R38, desc[UR6][R44.64+0xe] ;  /* 0x00000e062c267981 */ /* 0x000f62000c1e1500 */
[----:B--2---:R-:W-:-:S04]  /*14d0*/  IMAD.U32 R37, R37, 0x10000, RZ ;  /* 0x0001000025257824 */ /* 0x004fc800078e00ff */
[----:B------:R-:W-:Y:S02]  /*14e0*/  FFMA.FTZ R40, R37, R39, R40 ;  /* 0x0000002725287223 */ /* 0x000fe40000010028 */
[----:B------:R-:W2:Y:S04]  /*14f0*/  LDG.E.U16 R37, desc[UR6][R44.64+0x6] ;  /* 0x000006062c257981 */ /* 0x000ea8000c1e1500 */
[----:B------:R1:W5:Y:S01]  /*1500*/  LDG.E.U16 R39, desc[UR6][R44.64+0x10] ;  /* 0x000010062c277981 */ /* 0x000362000c1e1500 */
[----:B--2---:R-:W-:-:S04]  /*1510*/  IMAD.U32 R37, R37, 0x10000, RZ ;  /* 0x0001000025257824 */ /* 0x004fc800078e00ff */
[----:B------:R-:W-:Y:S02]  /*1520*/  FFMA.FTZ R47, R37, R47, R40 ;  /* 0x0000002f252f7223 */ /* 0x000fe40000010028 */
[----:B------:R-:W2:Y:S04]  /*1530*/  LDG.E.U16 R37, desc[UR6][R44.64+0x8] ;  /* 0x000008062c257981 */ /* 0x000ea8000c1e1500 */
[----:B------:R-:W3:Y:S01]  /*1540*/  LDG.E.U16 R40, desc[UR6][R44.64+0xa] ;  /* 0x00000a062c287981 */ /* 0x000ee2000c1e1500 */
[----:B------:R-:W-:Y:S02]  /*1550*/  VIADD R30, R30, 0x12 ;  /* 0x000000121e1e7836 */ /* 0x000fe40000000000 */
[----:B0-----:R-:W-:Y:S01]  /*1560*/  IMAD.MOV.U32 R25, RZ, RZ, RZ ;  /* 0x000000ffff197224 */ /* 0x001fe200078e00ff */
[----:B----4-:R-:W-:Y:S01]  /*1570*/  @!P2 SHF.L.U32 R25, R42, 0x10, RZ ;  /* 0x000000102a19a819 */ /* 0x010fe200000006ff */
[----:B------:R-:W-:-:S02]  /*1580*/  VIADD R21, R21, 0xffffffff ;  /* 0xffffffff15157836 */ /* 0x000fc40000000000 */
[----:B--2---:R-:W-:Y:S01]  /*1590*/  IMAD.U32 R48, R37, 0x10000, RZ ;  /* 0x0001000025307824 */ /* 0x004fe200078e00ff */
[----:B------:R-:W-:Y:S01]  /*15a0*/  MOV R37, RZ ;  /* 0x000000ff00257202 */ /* 0x000fe20000000f00 */
[----:B------:R-:W-:Y:S02]  /*15b0*/  @!P3 IMAD.U32 R37, R28, 0x10000, RZ ;  /* 0x000100001c25b824 */ /* 0x000fe400078e00ff */
[----:B------:R-:W-:Y:S01]  /*15c0*/  FFMA.FTZ R46, R48, R46, R47 ;  /* 0x0000002e302e7223 */ /* 0x000fe2000001002f */
[----:B---3--:R-:W-:Y:S02]  /*15d0*/  IMAD.U32 R27, R40, 0x10000, RZ ;  /* 0x00010000281b7824 */ /* 0x008fe400078e00ff */
[----:B------:R-:W-:Y:S02]  /*15e0*/  IMAD.MOV.U32 R28, RZ, RZ, RZ ;  /* 0x000000ffff1c7224 */ /* 0x000fe400078e00ff */
[----:B------:R-:W-:Y:S02]  /*15f0*/  @!P1 IMAD.U32 R28, R26, 0x10000, RZ ;  /* 0x000100001a1c9824 */ /* 0x000fe400078e00ff */
[----:B------:R-:W-:Y:S01]  /*1600*/  FFMA.FTZ R27, R27, R37, R46 ;  /* 0x000000251b1b7223 */ /* 0x000fe2000001002e */
[----:B-----5:R-:W-:Y:S01]  /*1610*/  IMAD.U32 R26, R41, 0x10000, RZ ;  /* 0x00010000291a7824 */ /* 0x020fe200078e00ff */
[----:B------:R-:W-:-:S03]  /*1620*/  IADD3 R40, P1, PT, R44, 0x12, RZ ;  /* 0x000000122c287810 */ /* 0x000fc60007f3e0ff */
[----:B-1----:R-:W-:Y:S01]  /*1630*/  FFMA.FTZ R44, R26, R28, R27 ;  /* 0x0000001c1a2c7223 */ /* 0x002fe2000001001b */
[----:B------:R-:W-:Y:S02]  /*1640*/  IMAD.MOV.U32 R26, RZ, RZ, RZ ;  /* 0x000000ffff1a7224 */ /* 0x000fe400078e00ff */
[----:B------:R-:W-:Y:S01]  /*1650*/  @!P0 IMAD.U32 R26, R24, 0x10000, RZ ;  /* 0x00010000181a8824 */ /* 0x000fe200078e00ff */
[----:B------:R-:W-:Y:S01]  /*1660*/  ISETP.NE.AND P0, PT, R30, 0x36, PT ;  /* 0x000000361e00780c */ /* 0x000fe20003f05270 */
[----:B------:R-:W-:Y:S02]  /*1670*/  IMAD.U32 R27, R38, 0x10000, RZ ;  /* 0x00010000261b7824 */ /* 0x000fe400078e00ff */
[----:B------:R-:W-:Y:S02]  /*1680*/  IMAD R28, RZ, RZ, -UR16 ;  /* 0x80000010ff1c7e24 */ /* 0x000fe4000f8e02ff */
[----:B------:R-:W-:Y:S02]  /*1690*/  IMAD.U32 R38, R39, 0x10000, RZ ;  /* 0x0001000027267824 */ /* 0x000fe400078e00ff */
[----:B------:R-:W-:Y:S01]  /*16a0*/  FFMA.FTZ R25, R27, R25, R44 ;  /* 0x000000191b197223 */ /* 0x000fe2000001002c */
[----:B------:R-:W-:-:S02]  /*16b0*/  IMAD.X R37, RZ, RZ, R45, P1 ;  /* 0x000000ffff257224 */ /* 0x000fc400008e062d */
[----:B------:R-:W-:Y:S02]  /*16c0*/  IMAD R33, R28, UR11, R33 ;  /* 0x0000000b1c217c24 */ /* 0x000fe4000f8e0221 */
[----:B------:R-:W-:Y:S01]  /*16d0*/  FFMA.FTZ R38, R38, R26, R25 ;  /* 0x0000001a26267223 */ /* 0x000fe20000010019 */
[C---:B------:R-:W-:Y:S02]  /*16e0*/  IMAD R31, R28.reuse, UR11, R31 ;  /* 0x0000000b1c1f7c24 */ /* 0x040fe4000f8e021f */
[----:B------:R-:W-:Y:S01]  /*16f0*/  IMAD R23, R28, UR11, R23 ;  /* 0x0000000b1c177c24 */ /* 0x000fe2000f8e0217 */
[----:B------:R-:W-:Y:S06]  /*1700*/  @P0 BRA `(.L_x_262) ;  /* 0xfffffff4008c0947 */ /* 0x000fec000383ffff */
[----:B------:R-:W-:-:S13]  /*1710*/  ISETP.NE.AND P6, PT, R36, RZ, PT ;  /* 0x000000ff2400720c */ /* 0x000fda0003fc5270 */
[----:B------:R-:W-:Y:S05]  /*1720*/  @!P6 BRA `(.L_x_263) ;  /* 0xfffffff40010e947 */ /* 0x000fea000383ffff */
[----:B------:R-:W-:Y:S05]  /*1730*/  BSYNC.RECONVERGENT B0 ;  /* 0x0000000000007941 */ /* 0x000fea0003800200 */
.L_x_261:
        /* <DEDUP_REMOVED lines=31> */
.L_x_260:
        /* <DEDUP_REMOVED lines=38> */
.L_x_266:
[----:B------:R-:W-:-:S07]  /*1b90*/  MOV R4, 0x1bb0 ;  /* 0x00001bb000047802 */ /* 0x000fce0000000f00 */
[----:B---34-:R-:W-:Y:S05]  /*1ba0*/  CALL.REL.NOINC `($__internal_4_$__cuda_sm20_div_u64) ;  /* 0x0000001400d87944 */ /* 0x018fea0003c00000 */
[----:B------:R-:W-:Y:S02]  /*1bb0*/  IMAD.MOV.U32 R4, RZ, RZ, R6 ;  /* 0x000000ffff047224 */ /* 0x000fe400078e0006 */
[----:B------:R-:W-:-:S07]  /*1bc0*/  IMAD.MOV.U32 R5, RZ, RZ, R7 ;  /* 0x000000ffff057224 */ /* 0x000fce00078e0007 */
.L_x_267:
[----:B---34-:R-:W-:Y:S05]  /*1bd0*/  BSYNC.RECONVERGENT B0 ;  /* 0x0000000000007941 */ /* 0x018fea0003800200 */
.L_x_265:
        /* <DEDUP_REMOVED lines=12> */
[----:B------:R-:W2:Y:S05]  /*1ca0*/  LDCU UR5, c[0x0][0x3cc] ;  /* 0x00007980ff0577ac */ /* 0x000eaa0008000800 */
        /* <DEDUP_REMOVED lines=68> */
[----:B------:R-:W-:Y:S01]  /*20f0*/  @!P2 IMAD.IADD R8, R8, 0x1, -R13 ;  /* 0x000000010808a824 */ /* 0x000fe200078e0a0d */
[----:B------:R-:W-:Y:S01]  /*2100*/  @!P2 IADD3 R7, PT, PT, R7, 0x1, RZ ;  /* 0x000000010707a810 */ /* 0x000fe20007ffe0ff */
[----:B0-----:R-:W-:Y:S01]  /*2110*/  VIADD R9, R10, 0xffffffe ;  /* 0x0ffffffe0a097836 */ /* 0x001fe20000000000 */
[----:B------:R-:W-:Y:S02]  /*2120*/  ISETP.NE.AND P2, PT, R5, RZ, PT ;  /* 0x000000ff0500720c */ /* 0x000fe40003f45270 */
[----:B------:R-:W-:Y:S01]  /*2130*/  ISETP.GE.U32.AND P1, PT, R8, R13, PT ;  /* 0x0000000d0800720c */ /* 0x000fe20003f26070 */
[----:B------:R-:W-:Y:S01]  /*2140*/  IMAD.MOV.U32 R13, RZ, RZ, R2 ;  /* 0x000000ffff0d7224 */ /* 0x000fe200078e0002 */
[----:B------:R-:W-:Y:S01]  /*2150*/  LOP3.LUT R8, R12, R5, RZ, 0x3c, !PT ;  /* 0x000000050c087212 */ /* 0x000fe200078e3cff */
[----:B------:R-:W0:Y:S03]  /*2160*/  F2I.FTZ.U32.TRUNC.NTZ R9, R9 ;  /* 0x0000000900097305 */ /* 0x000e26000021f000 */
        /* <DEDUP_REMOVED lines=10> */
[----:B------:R-:W-:Y:S01]  /*2210*/  IMAD.MOV.U32 R8, RZ, RZ, R10 ;  /* 0x000000ffff087224 */ /* 0x000fe200078e000a */
[----:B------:R-:W-:-:S03]  /*2220*/  IADD3 R10, PT, PT, -R16, RZ, RZ ;  /* 0x000000ff100a7210 */ /* 0x000fc60007ffe1ff */
[----:B------:R-:W-:-:S04]  /*2230*/  IMAD.HI.U32 R7, R7, R8, RZ ;  /* 0x0000000807077227 */ /* 0x000fc800078e00ff */
[----:B------:R-:W-:Y:S01]  /*2240*/  IMAD R5, R5, R10, R12 ;  /* 0x0000000a05057224 */ /* 0x000fe200078e020c */
[----:B------:R-:W-:-:S03]  /*2250*/  IADD3 R9, PT, PT, -R7, RZ, RZ ;  /* 0x000000ff07097210 */ /* 0x000fc60007ffe1ff */
[----:B-1----:R-:W-:Y:S02]  /*2260*/  IMAD R5, R5, UR9, RZ ;  /* 0x0000000905057c24 */ /* 0x002fe4000f8e02ff */
        /* <DEDUP_REMOVED lines=14> */
[----:B------:R-:W-:Y:S01]  /*2350*/  IMAD R6, R6, UR10, RZ ;  /* 0x0000000a06067c24 */ /* 0x000fe2000f8e02ff */
[----:B------:R-:W0:Y:S01]  /*2360*/  LDCU.64 UR10, c[0x0][0x3b0] ;  /* 0x00007600ff0a77ac */ /* 0x000e220008000a00 */
        /* <DEDUP_REMOVED lines=19> */
.L_x_269:
[----:B------:R-:W-:Y:S05]  /*24a0*/  BSYNC.RECONVERGENT B0 ;  /* 0x0000000000007941 */ /* 0x000fea0003800200 */
.L_x_268:
        /* <DEDUP_REMOVED lines=14> */
.L_x_270:
        /* <DEDUP_REMOVED lines=19> */
[----:B0-----:R-:W-:-:S04]  /*26c0*/  IADD3 R8, PT, PT, R11, 0xffffffe, RZ ;  /* 0x0ffffffe0b087810 */ /* 0x001fc80007ffe0ff */
[----:B------:R0:W2:Y:S05]  /*26d0*/  F2I.FTZ.U32.TRUNC.NTZ R9, R8 ;  /* 0x0000000800097305 */ /* 0x0000aa000021f000 */
[----:B------:R-:W-:Y:S01]  /*26e0*/  @P3 VIADD R7, R7, 0x1 ;  /* 0x0000000107073836 */ /* 0x000fe20000000000 */
[----:B------:R-:W-:Y:S01]  /*26f0*/  ISETP.NE.AND P3, PT, R6, RZ, PT ;  /* 0x000000ff0600720c */ /* 0x000fe20003f65270 */
[----:B0-----:R-:W-:Y:S02]  /*2700*/  IMAD.MOV.U32 R8, RZ, RZ, RZ ;  /* 0x000000ffff087224 */ /* 0x001fe400078e00ff */
        /* <DEDUP_REMOVED lines=20> */
[----:B------:R1:W0:Y:S08]  /*2850*/  F2I.FTZ.U32.TRUNC.NTZ R11, R16 ;  /* 0x00000010000b7305 */ /* 0x000230000021f000 */
[----:B------:R-:W-:Y:S01]  /*2860*/  @P4 VIADD R9, R9, 0x1 ;  /* 0x0000000109094836 */ /* 0x000fe20000000000 */
[----:B-1----:R-:W-:-:S04]  /*2870*/  IABS R16, R5 ;  /* 0x0000000500107213 */ /* 0x002fc80000000000 */
[----:B------:R-:W-:Y:S01]  /*2880*/  MOV R8, R9 ;  /* 0x0000000900087202 */ /* 0x000fe20000000f00 */
[----:B0-----:R-:W-:Y:S01]  /*2890*/  IMAD.MOV R12, RZ, RZ, -R11 ;  /* 0x000000ffff0c7224 */ /* 0x001fe200078e0a0b */
[----:B------:R-:W-:-:S03]  /*28a0*/  SEL R9, R10, R7, !P3 ;  /* 0x000000070a097207 */ /* 0x000fc60005800000 */
[----:B------:R-:W-:Y:S02]  /*28b0*/  @!P1 IMAD.MOV R8, RZ, RZ, -R8 ;  /* 0x000000ffff089224 */ /* 0x000fe400078e0a08 */
[----:B------:R-:W-:-:S03]  /*28c0*/  IMAD R17, R12, R21, RZ ;  /* 0x000000150c117224 */ /* 0x000fc600078e02ff */
[----:B------:R-:W-:Y:S01]  /*28d0*/  SEL R7, R10, R8, !P3 ;  /* 0x000000080a077207 */ /* 0x000fe20005800000 */
[----:B------:R-:W-:Y:S01]  /*28e0*/  IMAD.MOV.U32 R10, RZ, RZ, RZ ;  /* 0x000000ffff0a7224 */ /* 0x000fe200078e00ff */
[----:B------:R-:W-:Y:S02]  /*28f0*/  IABS R8, R9 ;  /* 0x0000000900087213 */ /* 0x000fe40000000000 */
[----:B------:R-:W-:Y:S01]  /*2900*/  IABS R12, R7 ;  /* 0x00000007000c7213 */ /* 0x000fe20000000000 */
[----:B------:R-:W-:-:S04]  /*2910*/  IMAD.HI.U32 R17, R11, R17, R10 ;  /* 0x000000110b117227 */ /* 0x000fc800078e000a */
[----:B------:R-:W-:Y:S02]  /*2920*/  IMAD.MOV.U32 R11, RZ, RZ, R16 ;  /* 0x000000ffff0b7224 */ /* 0x000fe400078e0010 */
[C---:B------:R-:W-:Y:S02]  /*2930*/  IMAD.HI.U32 R16, R17.reuse, R12, RZ ;  /* 0x0000000c11107227 */ /* 0x040fe400078e00ff */
[----:B------:R-:W0:Y:S02]  /*2940*/  I2F.RP R18, R11 ;  /* 0x0000000b00127306 */ /* 0x000e240000209400 */
[----:B------:R-:W-:Y:S01]  /*2950*/  IMAD.HI.U32 R10, R17, R8, RZ ;  /* 0x00000008110a7227 */ /* 0x000fe200078e00ff */
[----:B------:R-:W-:-:S03]  /*2960*/  IADD3 R19, PT, PT, -R16, RZ, RZ ;  /* 0x000000ff10137210 */ /* 0x000fc60007ffe1ff */
[----:B------:R-:W-:Y:S02]  /*2970*/  IMAD.MOV R17, RZ, RZ, -R10 ;  /* 0x000000ffff117224 */ /* 0x000fe400078e0a0a */
[C---:B------:R-:W-:Y:S01]  /*2980*/  IMAD R12, R21.reuse, R19, R12 ;  /* 0x00000013150c7224 */ /* 0x040fe200078e020c */
[----:B------:R-:W-:Y:S01]  /*2990*/  LOP3.LUT R19, RZ, R4, RZ, 0x33, !PT ;  /* 0x00000004ff137212 */ /* 0x000fe200078e33ff */
[----:B------:R-:W-:-:S03]  /*29a0*/  IMAD R8, R21, R17, R8 ;  /* 0x0000001115087224 */ /* 0x000fc600078e0208 */
[C---:B------:R-:W-:Y:S01]  /*29b0*/  ISETP.GT.U32.AND P6, PT, R21.reuse, R12, PT ;  /* 0x0000000c1500720c */ /* 0x040fe20003fc4070 */
[----:B0-----:R-:W0:Y:S01]  /*29c0*/  MUFU.RCP R18, R18 ;  /* 0x0000001200127308 */ /* 0x001e220000001000 */
[----:B------:R-:W-:-:S11]  /*29d0*/  ISETP.GT.U32.AND P5, PT, R21, R8, PT ;  /* 0x000000081500720c */ /* 0x000fd60003fa4070 */
[--C-:B------:R-:W-:Y:S02]  /*29e0*/  @!P6 IMAD.IADD R12, R12, 0x1, -R21.reuse ;  /* 0x000000010c0ce824 */ /* 0x100fe400078e0a15 */
[----:B------:R-:W-:Y:S02]  /*29f0*/  @!P6 VIADD R16, R16, 0x1 ;  /* 0x000000011010e836 */ /* 0x000fe40000000000 */
[----:B------:R-:W-:Y:S01]  /*2a00*/  @!P5 IMAD.IADD R8, R8, 0x1, -R21 ;  /* 0x000000010808d824 */ /* 0x000fe200078e0a15 */
[-C--:B------:R-:W-:Y:S01]  /*2a10*/  ISETP.GE.U32.AND P4, PT, R12, R21.reuse, PT ;  /* 0x000000150c00720c */ /* 0x080fe20003f86070 */
[----:B0-----:R-:W-:Y:S01]  /*2a20*/  VIADD R17, R18, 0xffffffe ;  /* 0x0ffffffe12117836 */ /* 0x001fe20000000000 */
[-C--:B------:R-:W-:Y:S01]  /*2a30*/  LOP3.LUT R12, R9, R4.reuse, RZ, 0x3c, !PT ;  /* 0x00000004090c7212 */ /* 0x080fe200078e3cff */
[----:B------:R-:W-:Y:S01]  /*2a40*/  @!P5 VIADD R10, R10, 0x1 ;  /* 0x000000010a0ad836 */ /* 0x000fe20000000000 */
[----:B------:R-:W-:Y:S02]  /*2a50*/  ISETP.GE.U32.AND P3, PT, R8, R21, PT ;  /* 0x000000150800720c */ /* 0x000fe40003f66070 */
[----:B------:R-:W-:Y:S01]  /*2a60*/  LOP3.LUT R18, R7, R4, RZ, 0x3c, !PT ;  /* 0x0000000407127212 */ /* 0x000fe200078e3cff */
[----:B------:R-:W0:Y:S01]  /*2a70*/  F2I.FTZ.U32.TRUNC.NTZ R17, R17 ;  /* 0x0000001100117305 */ /* 0x000e22000021f000 */
[----:B------:R-:W-:Y:S01]  /*2a80*/  ISETP.GE.AND P2, PT, R12, RZ, PT ;  /* 0x000000ff0c00720c */ /* 0x000fe20003f46270 */
[----:B------:R-:W1:Y:S01]  /*2a90*/  LDC R8, c[0x0][0x3bc] ;  /* 0x0000ef00ff087b82 */ /* 0x000e620000000800 */
[----:B------:R-:W-:-:S03]  /*2aa0*/  ISETP.GE.AND P1, PT, R18, RZ, PT ;  /* 0x000000ff1200720c */ /* 0x000fc60003f26270 */
[----:B------:R-:W-:-:S04]  /*2ab0*/  @P4 IADD3 R16, PT, PT, R16, 0x1, RZ ;  /* 0x0000000110104810 */ /* 0x000fc80007ffe0ff */
[----:B------:R-:W-:Y:S01]  /*2ac0*/  @P3 VIADD R10, R10, 0x1 ;  /* 0x000000010a0a3836 */ /* 0x000fe20000000000 */
[----:B------:R-:W-:-:S03]  /*2ad0*/  ISETP.NE.AND P3, PT, R4, RZ, PT ;  /* 0x000000ff0400720c */ /* 0x000fc60003f65270 */
[----:B------:R-:W-:Y:S02]  /*2ae0*/  @!P2 IMAD.MOV R10, RZ, RZ, -R10 ;  /* 0x000000ffff0aa224 */ /* 0x000fe400078e0a0a */
[----:B------:R-:W-:Y:S02]  /*2af0*/  @!P1 IMAD.MOV R16, RZ, RZ, -R16 ;  /* 0x000000ffff109224 */ /* 0x000fe400078e0a10 */
[----:B0-----:R-:W-:Y:S01]  /*2b00*/  IMAD.MOV R18, RZ, RZ, -R17 ;  /* 0x000000ffff127224 */ /* 0x001fe200078e0a11 */
[C---:B------:R-:W-:Y:S02]  /*2b10*/  SEL R10, R19.reuse, R10, !P3 ;  /* 0x0000000a130a7207 */ /* 0x040fe40005800000 */
[----:B------:R-:W-:Y:S01]  /*2b20*/  SEL R12, R19, R16, !P3 ;  /* 0x00000010130c7207 */ /* 0x000fe20005800000 */
[----:B------:R-:W-:Y:S01]  /*2b30*/  IMAD R19, R18, R11, RZ ;  /* 0x0000000b12137224 */ /* 0x000fe200078e02ff */
[----:B------:R-:W-:Y:S01]  /*2b40*/  IABS R18, R10 ;  /* 0x0000000a00127213 */ /* 0x000fe20000000000 */
[----:B------:R-:W-:Y:S01]  /*2b50*/  IMAD.MOV.U32 R16, RZ, RZ, RZ ;  /* 0x000000ffff107224 */ /* 0x000fe200078e00ff */
[----:B------:R-:W-:-:S02]  /*2b60*/  IABS R20, R12 ;  /* 0x0000000c00147213 */ /* 0x000fc40000000000 */
[-C--:B-1----:R-:W-:Y:S01]  /*2b70*/  IABS R23, R8.reuse ;  /* 0x0000000800177213 */ /* 0x082fe20000000000 */
[----:B------:R-:W-:Y:S01]  /*2b80*/  IMAD.HI.U32 R19, R17, R19, R16 ;  /* 0x0000001311137227 */ /* 0x000fe200078e0010 */
[----:B------:R-:W-:Y:S02]  /*2b90*/  LOP3.LUT R25, RZ, R8, RZ, 0x33, !PT ;  /* 0x00000008ff197212 */ /* 0x000fe400078e33ff */
[----:B------:R-:W0:Y:S03]  /*2ba0*/  I2F.RP R22, R23 ;  /* 0x0000001700167306 */ /* 0x000e260000209400 */
        /* <DEDUP_REMOVED lines=24> */
[----:B------:R-:W-:Y:S02]  /*2d30*/  ISETP.NE.AND P3, PT, R5, RZ, PT ;  /* 0x000000ff0500720c */ /* 0x000fe40003f65270 */
[----:B0-----:R-:W-:-:S03]  /*2d40*/  IADD3 R20, PT, PT, RZ, -R17, RZ ;  /* 0x80000011ff147210 */ /* 0x001fc60007ffe0ff */
[----:B------:R-:W-:Y:S02]  /*2d50*/  @!P2 IMAD.MOV R16, RZ, RZ, -R16 ;  /* 0x000000ffff10a224 */ /* 0x000fe400078e0a10 */
[----:B------:R-:W-:Y:S02]  /*2d60*/  @!P1 IMAD.MOV R19, RZ, RZ, -R19 ;  /* 0x000000ffff139224 */ /* 0x000fe400078e0a13 */
[----:B------:R-:W-:Y:S01]  /*2d70*/  IMAD R21, R20, R23, RZ ;  /* 0x0000001714157224 */ /* 0x000fe200078e02ff */
[C---:B------:R-:W-:Y:S01]  /*2d80*/  SEL R11, R18.reuse, R16, !P3 ;  /* 0x00000010120b7207 */ /* 0x040fe20005800000 */
[----:B------:R-:W-:Y:S01]  /*2d90*/  IMAD.MOV.U32 R16, RZ, RZ, RZ ;  /* 0x000000ffff107224 */ /* 0x000fe200078e00ff */
[----:B------:R-:W-:Y:S02]  /*2da0*/  SEL R19, R18, R19, !P3 ;  /* 0x0000001312137207 */ /* 0x000fe40005800000 */
[----:B------:R-:W-:Y:S01]  /*2db0*/  IABS R20, R11 ;  /* 0x0000000b00147213 */ /* 0x000fe20000000000 */
[----:B------:R-:W-:Y:S01]  /*2dc0*/  IMAD.HI.U32 R18, R17, R21, R16 ;  /* 0x0000001511127227 */ /* 0x000fe200078e0010 */
[----:B------:R-:W-:-:S03]  /*2dd0*/  IABS R22, R19 ;  /* 0x0000001300167213 */ /* 0x000fc60000000000 */
        /* <DEDUP_REMOVED lines=11> */
[----:B------:R-:W-:Y:S02]  /*2e90*/  @!P6 IMAD.IADD R20, R20, 0x1, -R23 ;  /* 0x000000011414e824 */ /* 0x000fe400078e0a17 */
[----:B------:R-:W-:Y:S01]  /*2ea0*/  @!P5 VIADD R16, R16, 0x1 ;  /* 0x000000011010d836 */ /* 0x000fe20000000000 */
[-C--:B------:R-:W-:Y:S01]  /*2eb0*/  ISETP.GE.U32.AND P3, PT, R17, R23.reuse, PT ;  /* 0x000000171100720c */ /* 0x080fe20003f66070 */
[----:B------:R-:W-:Y:S01]  /*2ec0*/  @!P6 VIADD R18, R18, 0x1 ;  /* 0x000000011212e836 */ /* 0x000fe20000000000 */
[-C--:B------:R-:W-:Y:S02]  /*2ed0*/  LOP3.LUT R17, R11, R8.reuse, RZ, 0x3c, !PT ;  /* 0x000000080b117212 */ /* 0x080fe400078e3cff */
[----:B------:R-:W-:Y:S02]  /*2ee0*/  ISETP.GE.U32.AND P4, PT, R20, R23, PT ;  /* 0x000000171400720c */ /* 0x000fe40003f86070 */
[----:B------:R-:W-:-:S02]  /*2ef0*/  LOP3.LUT R20, R19, R8, RZ, 0x3c, !PT ;  /* 0x0000000813147212 */ /* 0x000fc400078e3cff */
[----:B------:R-:W-:Y:S01]  /*2f00*/  ISETP.GE.AND P2, PT, R17, RZ, PT ;  /* 0x000000ff1100720c */ /* 0x000fe20003f46270 */
[----:B------:R-:W-:Y:S01]  /*2f10*/  IMAD.MOV R17, RZ, RZ, -R9 ;  /* 0x000000ffff117224 */ /* 0x000fe200078e0a09 */
[----:B------:R-:W-:-:S03]  /*2f20*/  ISETP.GE.AND P1, PT, R20, RZ, PT ;  /* 0x000000ff1400720c */ /* 0x000fc60003f26270 */
[----:B------:R-:W-:Y:S02]  /*2f30*/  IMAD R21, R6, R17, R15 ;  /* 0x0000001106157224 */ /* 0x000fe400078e020f */
[----:B------:R-:W-:Y:S01]  /*2f40*/  @P3 VIADD R16, R16, 0x1 ;  /* 0x0000000110103836 */ /* 0x000fe20000000000 */
[----:B------:R-:W-:Y:S01]  /*2f50*/  ISETP.NE.AND P3, PT, R8, RZ, PT ;  /* 0x000000ff0800720c */ /* 0x000fe20003f65270 */
[----:B------:R-:W-:Y:S01]  /*2f60*/  IMAD.MOV R15, RZ, RZ, -R10 ;  /* 0x000000ffff0f7224 */ /* 0x000fe200078e0a0a */
[----:B------:R-:W-:Y:S01]  /*2f70*/  @P4 IADD3 R18, PT, PT, R18, 0x1, RZ ;  /* 0x0000000112124810 */ /* 0x000fe20007ffe0ff */
[----:B------:R-:W-:Y:S02]  /*2f80*/  IMAD.MOV R17, RZ, RZ, -R7 ;  /* 0x000000ffff117224 */ /* 0x000fe400078e0a07 */
[----:B------:R-:W-:Y:S02]  /*2f90*/  @!P2 IMAD.MOV R16, RZ, RZ, -R16 ;  /* 0x000000ffff10a224 */ /* 0x000fe400078e0a10 */
[----:B------:R-:W-:-:S02]  /*2fa0*/  IMAD R22, R4, R15, R9 ;  /* 0x0000000f04167224 */ /* 0x000fc400078e0209 */
[----:B------:R-:W-:Y:S01]  /*2fb0*/  IMAD R23, R6, R17, R3 ;  /* 0x0000001106177224 */ /* 0x000fe200078e0203 */
[----:B------:R-:W-:Y:S01]  /*2fc0*/  SEL R16, R25, R16, !P3 ;  /* 0x0000001019107207 */ /* 0x000fe20005800000 */
[----:B------:R-:W-:Y:S01]  /*2fd0*/  IMAD.MOV R15, RZ, RZ, -R12 ;  /* 0x000000ffff0f7224 */ /* 0x000fe200078e0a0c */
[----:B------:R-:W-:Y:S01]  /*2fe0*/  IADD3 R17, PT, PT, -R19, RZ, RZ ;  /* 0x000000ff13117210 */ /* 0x000fe20007ffe1ff */
[----:B------:R-:W-:Y:S02]  /*2ff0*/  IMAD.MOV R6, RZ, RZ, -R11 ;  /* 0x000000ffff067224 */ /* 0x000fe400078e0a0b */
[----:B------:R-:W-:Y:S02]  /*3000*/  @!P1 IMAD.MOV R18, RZ, RZ, -R18 ;  /* 0x000000ffff129224 */ /* 0x000fe400078e0a12 */
[----:B------:R-:W-:Y:S02]  /*3010*/  IMAD R15, R4, R15, R7 ;  /* 0x0000000f040f7224 */ /* 0x000fe400078e0207 */
[----:B------:R-:W-:Y:S01]  /*3020*/  IMAD R4, R5, R6, R10 ;  /* 0x0000000605047224 */ /* 0x000fe200078e020a */
[----:B------:R-:W-:Y:S01]  /*3030*/  SEL R18, R25, R18, !P3 ;  /* 0x0000001219127207 */ /* 0x000fe20005800000 */
[----:B------:R-:W-:-:S02]  /*3040*/  IMAD.MOV R9, RZ, RZ, -R16 ;  /* 0x000000ffff097224 */ /* 0x000fc400078e0a10 */
[----:B------:R-:W-:Y:S02]  /*3050*/  IMAD R7, R5, R17, R12 ;  /* 0x0000001105077224 */ /* 0x000fe400078e020c */
[----:B------:R-:W-:Y:S02]  /*3060*/  IMAD R6, R21, UR11, RZ ;  /* 0x0000000b15067c24 */ /* 0x000fe4000f8e02ff */
[----:B------:R-:W-:Y:S02]  /*3070*/  IMAD R5, R22, UR10, RZ ;  /* 0x0000000a16057c24 */ /* 0x000fe4000f8e02ff */
        /* <DEDUP_REMOVED lines=33> */
[----:B------:R-:W-:Y:S01]  /*3290*/  IADD3 R15, P0, PT, R14, R3, RZ ;  /* 0x000000030e0f7210 */ /* 0x000fe20007f1e0ff */
[----:B------:R0:W-:Y:S04]  /*32a0*/  STG.E.U16 desc[UR6][R4.64], RZ ;  /* 0x000000ff04007986 */ /* 0x0001e8000c101506 */
[----:B------:R0:W-:Y:S01]  /*32b0*/  STG.E.U16 desc[UR6][R6.64], RZ ;  /* 0x000000ff06007986 */ /* 0x0001e2000c101506 */
[----:B------:R-:W-:Y:S01]  /*32c0*/  IMAD.X R13, RZ, RZ, R13, P0 ;  /* 0x000000ffff0d7224 */ /* 0x000fe200000e060d */
[----:B------:R-:W-:-:S04]  /*32d0*/  ISETP.GE.U32.AND P0, PT, R15, UR4, PT ;  /* 0x000000040f007c0c */ /* 0x000fc8000bf06070 */
[----:B------:R-:W-:-:S13]  /*32e0*/  ISETP.GE.AND.EX P0, PT, R13, UR14, PT, P0 ;  /* 0x0000000e0d007c0c */ /* 0x000fda000bf06300 */
[----:B0-----:R-:W-:Y:S05]  /*32f0*/  @!P0 BRA `(.L_x_270) ;  /* 0xfffffff000a48947 */ /* 0x001fea000383ffff */
[----:B------:R-:W-:Y:S05]  /*3300*/  EXIT ;  /* 0x000000000000794d */ /* 0x000fea0003800000 */
        .weak           $__internal_4_$__cuda_sm20_div_u64
        .type           $__internal_4_$__cuda_sm20_div_u64,@function
        .size           $__internal_4_$__cuda_sm20_div_u64,(.L_x_840 - $__internal_4_$__cuda_sm20_div_u64)
$__internal_4_$__cuda_sm20_div_u64:
[----:B------:R-:W-:Y:S02]  /*3310*/  IMAD.MOV.U32 R16, RZ, RZ, R14 ;  /* 0x000000ffff107224 */ /* 0x000fe400078e000e */
[----:B------:R-:W-:-:S04]  /*3320*/  IMAD.MOV.U32 R17, RZ, RZ, RZ ;  /* 0x000000ffff117224 */ /* 0x000fc800078e00ff */
[----:B------:R-:W0:Y:S08]  /*3330*/  I2F.U64.RP R7, R16 ;  /* 0x0000001000077312 */ /* 0x000e300000309000 */
[----:B0-----:R-:W0:Y:S02]  /*3340*/  MUFU.RCP R7, R7 ;  /* 0x0000000700077308 */ /* 0x001e240000001000 */
[----:B0-----:R-:W-:-:S06]  /*3350*/  IADD3 R8, PT, PT, R7, 0x1ffffffe, RZ ;  /* 0x1ffffffe07087810 */ /* 0x001fcc0007ffe0ff */
        /* <DEDUP_REMOVED lines=32> */
[----:B------:R-:W-:-:S04]  /*3560*/  IADD3 R11, P1, PT, R11, R8, RZ ;  /* 0x000000080b0b7210 */ /* 0x000fc80007f3e0ff */
[----:B------:R-:W-:Y:S01]  /*3570*/  IADD3.X R7, PT, PT, R7, RZ, RZ, P0, !PT ;  /* 0x000000ff07077210 */ /* 0x000fe200007fe4ff */
        /* <DEDUP_REMOVED lines=26> */
[----:B------:R-:W-:Y:S06]  /*3720*/  RET.REL.NODEC R4 `(_ZN2at6native51_GLOBAL__N__11011a27_18_DepthwiseConv3d_cu_35e0c7b543conv_depthwise3d_cuda_backward_input_kernelIN3c108BFloat16EfLi3ELi3ELi3ELi1ELi1ELi1ELi1ELi1ELi1EEEvNS_27GenericPackedTensorAccessorIKT_Lm5ENS_16DefaultPtrTraitsEiEENS5_IS6_Lm5ES8_iEES9_iiiiiiiii) ;  /* 0xffffffc804347950 */ /* 0x000fec0003c3ffff */
.L_x_271:
        /* <DEDUP_REMOVED lines=13> */
.L_x_840:


//--------------------- .text._ZN2at6native51_GLOBAL__N__11011a27_18_DepthwiseConv3d_cu_35e0c7b543conv_depthwise3d_cuda_backward_input_kernelIN3c104HalfEfLin1ELin1ELin1ELin1ELin1ELin1ELin1ELin1ELin1EEEvNS_27GenericPackedTensorAccessorIKT_Lm5ENS_16DefaultPtrTraitsEiEENS5_IS6_Lm5ES8_iEES9_iiiiiiiii --------------------------
	.section	.text._ZN2at6native51_GLOBAL__N__11011a27_18_DepthwiseConv3d_cu_35e0c7b543conv_depthwise3d_cuda_backward_input_kernelIN3c104HalfEfLin1ELin1ELin1ELin1ELin1ELin1ELin1ELin1ELin1EEEvNS_27GenericPackedTensorAccessorIKT_Lm5ENS_16DefaultPtrTraitsEiEENS5_IS6_Lm5ES8_iEES9_iiiiiiiii,"ax",@progbits
	.align	128
.text._ZN2at6native51_GLOBAL__N__11011a27_18_DepthwiseConv3d_cu_35e0c7b543conv_depthwise3d_cuda_backward_input_kernelIN3c104HalfEfLin1ELin1ELin1ELin1ELin1ELin1ELin1ELin1ELin1EEEvNS_27GenericPackedTensorAccessorIKT_Lm5ENS_16DefaultPtrTraitsEiEENS5_IS6_Lm5ES8_iEES9_iiiiiiiii:
        .type           _ZN2at6native51_GLOBAL__N__11011a27_18_DepthwiseConv3d_cu_35e0c7b543conv_depthwise3d_cuda_backward_input_kernelIN3c104HalfEfLin1ELin1ELin1ELin1ELin1ELin1ELin1ELin1ELin1EEEvNS_27GenericPackedTensorAccessorIKT_Lm5ENS_16DefaultPtrTraitsEiEENS5_IS6_Lm5ES8_iEES9_iiiiiiiii,@function
        .size           _ZN2at6native51_GLOBAL__N__11011a27_18_DepthwiseConv3d_cu_35e0c7b543conv_depthwise3d_cuda_backward_input_kernelIN3c104HalfEfLin1ELin1ELin1ELin1ELin1ELin1ELin1ELin1ELin1EEEvNS_27GenericPackedTensorAccessorIKT_Lm5ENS_16DefaultPtrTraitsEiEENS5_IS6_Lm5ES8_iEES9_iiiiiiiii,(.L_x_842 - _ZN2at6native51_GLOBAL__N__11011a27_18_DepthwiseConv3d_cu_35e0c7b543conv_depthwise3d_cuda_backward_input_kernelIN3c104HalfEfLin1ELin1ELin1ELin1ELin1ELin1ELin1ELin1ELin1EEEvNS_27GenericPackedTensorAccessorIKT_Lm5ENS_16DefaultPtrTraitsEiEENS5_IS6_Lm5ES8_iEES9_iiiiiiiii)
        .other          _ZN2at6native51_GLOBAL__N__11011a27_18_DepthwiseConv3d_cu_35e0c7b543conv_depthwise3d_cuda_backward_input_kernelIN3c104HalfEfLin1ELin1ELin1ELin1ELin1ELin1ELin1ELin1ELin1EEEvNS_27GenericPackedTensorAccessorIKT_Lm5ENS_16DefaultPtrTraitsEiEENS5_IS6_Lm5ES8_iEES9_iiiiiiiii,@"STO_CUDA_ENTRY STV_DEFAULT"
_ZN2at6native51_GLOBAL__N__11011a27_18_DepthwiseConv3d_cu_35e0c7b543conv_depthwise3d_cuda_backward_input_kernelIN3c104HalfEfLin1ELin1ELin1ELin1ELin1ELin1ELin1ELin1ELin1EEEvNS_27GenericPackedTensorAccessorIKT_Lm5ENS_16DefaultPtrTraitsEiEENS5_IS6_Lm5ES8_iEES9_iiiiiiiii:
        /* <DEDUP_REMOVED lines=58> */
.L_x_284:
        /* <DEDUP_REMOVED lines=121> */
.L_x_283:
        /* <DEDUP_REMOVED lines=13> */
.L_x_282:
        /* <DEDUP_REMOVED lines=34> */
.L_x_281:
        /* <DEDUP_REMOVED lines=63> */
.L_x_278:
        /* <DEDUP_REMOVED lines=71> */
[----:B--2---:R-:W-:Y:S01]  /*1680*/  @!P5 HADD2.F32 R45, -RZ, R24.H0_H0 ;  /* 0x20000018ff2dd230 */ /* 0x004fe20000004100 */
[----:B------:R-:W-:Y:S01]  /*1690*/  LOP3.LUT R24, R33, R38, RZ, 0x3c, !PT ;  /* 0x0000002621187212 */ /* 0x000fe200078e3cff */
[----:B----4-:R-:W-:Y:S01]  /*16a0*/  @!P4 HADD2.F32 R44, -RZ, R26.H0_H0 ;  /* 0x2000001aff2cc230 */ /* 0x010fe20000004100 */
[----:B------:R-:W-:-:S13]  /*16b0*/  ISETP.GT.U32.AND P4, PT, R31, R46, PT ;  /* 0x0000002e1f00720c */ /* 0x000fda0003f84070 */
[----:B------:R-:W-:Y:S02]  /*16c0*/  @!P4 IMAD.IADD R46, R46, 0x1, -R40 ;  /* 0x000000012e2ec824 */ /* 0x000fe400078e0a28 */
[----:B------:R-:W-:-:S03]  /*16d0*/  @!P4 VIADD R39, R39, 0x1 ;  /* 0x000000012727c836 */ /* 0x000fc60000000000 */
[----:B------:R-:W-:-:S13]  /*16e0*/  ISETP.GE.U32.AND P4, PT, R46, R31, PT ;  /* 0x0000001f2e00720c */ /* 0x000fda0003f86070 */
[----:B------:R-:W-:Y:S01]  /*16f0*/  @P4 VIADD R39, R39, 0x1 ;  /* 0x0000000127274836 */ /* 0x000fe20000000000 */
[----:B------:R-:W-:-:S04]  /*1700*/  ISETP.GE.AND P4, PT, R24, RZ, PT ;  /* 0x000000ff1800720c */ /* 0x000fc80003f86270 */
[----:B------:R-:W-:Y:S01]  /*1710*/  MOV R27, R39 ;  /* 0x00000027001b7202 */ /* 0x000fe20000000f00 */
        /* <DEDUP_REMOVED lines=16> */
[----:B--2---:R-:W-:Y:S02]  /*1820*/  HADD2.F32 R47, -RZ, R26.H0_H0 ;  /* 0x2000001aff2f7230 */ /* 0x004fe40000004100 */
[----:B------:R-:W-:-:S03]  /*1830*/  IMAD R26, R43, R38, RZ ;  /* 0x000000262b1a7224 */ /* 0x000fc600078e02ff */
[----:B------:R-:W-:Y:S02]  /*1840*/  FFMA.FTZ R45, R47, R45, R30 ;  /* 0x0000002d2f2d7223 */ /* 0x000fe4000001001e */
[----:B------:R-:W-:-:S04]  /*1850*/  ISETP.NE.AND P6, PT, R35, R26, PT ;  /* 0x0000001a2300720c */ /* 0x000fc80003fc5270 */
[----:B------:R-:W-:Y:S02]  /*1860*/  @P0 FSEL R30, R45, R30, !P6 ;  /* 0x0000001e2d1e0208 */ /* 0x000fe40007000000 */
[----:B------:R-:W-:-:S05]  /*1870*/  IABS R45, R34 ;  /* 0x00000022002d7213 */ /* 0x000fca0000000000 */
[----:B------:R-:W-:-:S04]  /*1880*/  IMAD.HI.U32 R43, R32, R45, RZ ;  /* 0x0000002d202b7227 */ /* 0x000fc800078e00ff */
[----:B------:R-:W-:-:S04]  /*1890*/  IMAD.MOV R46, RZ, RZ, -R43 ;  /* 0x000000ffff2e7224 */ /* 0x000fc800078e0a2b */
[----:B------:R-:W-:Y:S02]  /*18a0*/  IMAD R46, R40, R46, R45 ;  /* 0x0000002e282e7224 */ /* 0x000fe400078e022d */
[----:B------:R-:W-:Y:S02]  /*18b0*/  IMAD.MOV.U32 R26, RZ, RZ, RZ ;  /* 0x000000ffff1a7224 */ /* 0x000fe400078e00ff */
[----:B---3--:R-:W-:Y:S01]  /*18c0*/  @!P5 HADD2.F32 R26, -RZ, R24.H0_H0 ;  /* 0x20000018ff1ad230 */ /* 0x008fe20000004100 */
[----:B------:R-:W-:-:S13]  /*18d0*/  ISETP.GT.U32.AND P5, PT, R31, R46, PT ;  /* 0x0000002e1f00720c */ /* 0x000fda0003fa4070 */
[----:B------:R-:W-:Y:S01]  /*18e0*/  @!P5 IADD3 R46, PT, PT, R46, -R40, RZ ;  /* 0x800000282e2ed210 */ /* 0x000fe20007ffe0ff */
[----:B------:R-:W-:-:S03]  /*18f0*/  @!P5 VIADD R43, R43, 0x1 ;  /* 0x000000012b2bd836 */ /* 0x000fc60000000000 */
[----:B------:R-:W-:Y:S02]  /*1900*/  ISETP.GE.U32.AND P5, PT, R46, R31, PT ;  /* 0x0000001f2e00720c */ /* 0x000fe40003fa6070 */
[----:B------:R-:W-:-:S11]  /*1910*/  LOP3.LUT R24, R34, R38, RZ, 0x3c, !PT ;  /* 0x0000002622187212 */ /* 0x000fd600078e3cff */
[----:B------:R-:W-:Y:S01]  /*1920*/  @P5 VIADD R43, R43, 0x1 ;  /* 0x000000012b2b5836 */ /* 0x000fe20000000000 */
[----:B------:R-:W-:-:S13]  /*1930*/  ISETP.GE.AND P5, PT, R24, RZ, PT ;  /* 0x000000ff1800720c */ /* 0x000fda0003fa6270 */
[----:B------:R-:W-:-:S05]  /*1940*/  @!P5 IMAD.MOV R43, RZ, RZ, -R43 ;  /* 0x000000ffff2bd224 */ /* 0x000fca00078e0a2b */
        /* <DEDUP_REMOVED lines=16> */
[----:B------:R2:W4:Y:S01]  /*1a50*/  @!P3 LDG.E.U16 R24, desc[UR8][R24.64] ;  /* 0x000000081818b981 */ /* 0x000522000c1e1500 */
[----:B---3--:R-:W-:-:S03]  /*1a60*/  HADD2.F32 R41, -RZ, R40.H0_H0 ;  /* 0x20000028ff297230 */ /* 0x008fc60000004100 */
[----:B------:R-:W3:Y:S02]  /*1a70*/  LDG.E.U16 R40, desc[UR8][R28.64+0x4] ;  /* 0x000004081c287981 */ /* 0x000ee4000c1e1500 */
[----:B------:R-:W-:-:S05]  /*1a80*/  FFMA.FTZ R41, R41, R44, R30 ;  /* 0x0000002c29297223 */ /* 0x000fca000001001e */
[----:B------:R-:W-:Y:S01]  /*1a90*/  @P0 FSEL R30, R41, R30, !P4 ;  /* 0x0000001e291e0208 */ /* 0x000fe20006000000 */
[----:B--2---:R-:W-:Y:S02]  /*1aa0*/  HADD2.F32 R25, -RZ, R42.H0_H0 ;  /* 0x2000002aff197230 */ /* 0x004fe40000004100 */
[-C--:B------:R-:W-:Y:S01]  /*1ab0*/  IMAD R43, R43, R38.reuse, RZ ;  /* 0x000000262b2b7224 */ /* 0x080fe200078e02ff */
[----:B------:R-:W-:Y:S01]  /*1ac0*/  IADD3 R37, PT, PT, R37, 0x4, RZ ;  /* 0x0000000425257810 */ /* 0x000fe20007ffe0ff */
[----:B---3--:R-:W-:Y:S02]  /*1ad0*/  HADD2.F32 R41, -RZ, R40.H0_H0 ;  /* 0x20000028ff297230 */ /* 0x008fe40000004100 */
[----:B------:R-:W-:-:S03]  /*1ae0*/  IMAD R40, R27, R38, RZ ;  /* 0x000000261b287224 */ /* 0x000fc600078e02ff */
[----:B------:R-:W-:Y:S02]  /*1af0*/  FFMA.FTZ R26, R41, R26, R30 ;  /* 0x0000001a291a7223 */ /* 0x000fe4000001001e */
[----:B------:R-:W-:Y:S01]  /*1b00*/  ISETP.NE.AND P4, PT, R33, R40, PT ;  /* 0x000000282100720c */ /* 0x000fe20003f85270 */
[----:B------:R-:W-:Y:S02]  /*1b10*/  IMAD.MOV.U32 R27, RZ, RZ, RZ ;  /* 0x000000ffff1b7224 */ /* 0x000fe400078e00ff */
[----:B----4-:R-:W-:Y:S01]  /*1b20*/  @!P3 HADD2.F32 R27, -RZ, R24.H0_H0 ;  /* 0x20000018ff1bb230 */ /* 0x010fe20000004100 */
[----:B------:R-:W-:Y:S02]  /*1b30*/  @P0 FSEL R30, R26, R30, !P4 ;  /* 0x0000001e1a1e0208 */ /* 0x000fe40006000000 */
[----:B------:R-:W-:-:S03]  /*1b40*/  ISETP.NE.AND P4, PT, R34, R43, PT ;  /* 0x0000002b2200720c */ /* 0x000fc60003f85270 */
[----:B------:R-:W-:-:S05]  /*1b50*/  FFMA.FTZ R27, R25, R27, R30 ;  /* 0x0000001b191b7223 */ /* 0x000fca000001001e */
[----:B------:R-:W-:Y:S02]  /*1b60*/  @P0 FSEL R30, R27, R30, !P4 ;  /* 0x0000001e1b1e0208 */ /* 0x000fe40006000000 */
[----:B------:R-:W-:Y:S01]  /*1b70*/  ISETP.NE.AND P4, PT, R37, RZ, PT ;  /* 0x000000ff2500720c */ /* 0x000fe20003f85270 */
[----:B-1----:R-:W-:Y:S01]  /*1b80*/  IMAD R24, RZ, RZ, -UR5 ;  /* 0x80000005ff187e24 */ /* 0x002fe2000f8e02ff */
[----:B------:R-:W-:-:S03]  /*1b90*/  IADD3 R28, P3, PT, R28, 0x8, RZ ;  /* 0x000000081c1c7810 */ /* 0x000fc60007f7e0ff */
[C---:B------:R-:W-:Y:S01]  /*1ba0*/  IMAD R35, R24.reuse, 0x4, R35 ;  /* 0x0000000418237824 */ /* 0x040fe200078e0223 */
[C---:B------:R-:W-:Y:S01]  /*1bb0*/  LEA R33, R24.reuse, R33, 0x2 ;  /* 0x0000002118217211 */ /* 0x040fe200078e10ff */
[----:B------:R-:W-:Y:S02]  /*1bc0*/  IMAD.X R29, RZ, RZ, R29, P3 ;  /* 0x000000ffff1d7224 */ /* 0x000fe400018e061d */
[C---:B------:R-:W-:Y:S02]  /*1bd0*/  IMAD R36, R24.reuse, 0x4, R36 ;  /* 0x0000000418247824 */ /* 0x040fe400078e0224 */
[----:B------:R-:W-:Y:S02]  /*1be0*/  IMAD R34, R24, 0x4, R34 ;  /* 0x0000000418227824 */ /* 0x000fe400078e0222 */
[----:B------:R-:W-:Y:S05]  /*1bf0*/  @P4 BRA `(.L_x_278) ;  /* 0xfffffff400844947 */ /* 0x000fea000383ffff */
[----:B------:R-:W0:Y:S02]  /*1c00*/  LDCU UR5, c[0x0][0x3f8] ;  /* 0x00007f00ff0577ac */ /* 0x000e240008000800 */
[----:B0-----:R-:W-:-:S06]  /*1c10*/  ULOP3.LUT UR5, UR5, 0x7ffffffc, URZ, 0xc0, !UPT ;  /* 0x7ffffffc05057892 */ /* 0x001fcc000f8ec0ff */
[----:B------:R-:W-:-:S07]  /*1c20*/  IMAD.U32 R31, RZ, RZ, UR5 ;  /* 0x00000005ff1f7e24 */ /* 0x000fce000f8e00ff */
.L_x_277:
        /* <DEDUP_REMOVED lines=11> */
[----:B------:R-:W2:Y:S03]  /*1ce0*/  LDCU UR6, c[0x0][0x390] ;  /* 0x00007200ff0677ac */ /* 0x000ea60008000800 */
[----:B-1----:R-:W-:Y:S01]  /*1cf0*/  IMAD R32, R27, UR5, R10 ;  /* 0x000000051b207c24 */ /* 0x002fe2000f8e020a */
[----:B------:R-:W-:Y:S02]  /*1d00*/  LOP3.LUT R27, RZ, R31, RZ, 0x33, !PT ;  /* 0x0000001fff1b7212 */ /* 0x000fe400078e33ff */
[----:B0-----:R-:W-:Y:S02]  /*1d10*/  IABS R26, R33 ;  /* 0x00000021001a7213 */ /* 0x001fe40000000000 */
[----:B------:R-:W-:-:S02]  /*1d20*/  IABS R37, R32 ;  /* 0x0000002000257213 */ /* 0x000fc40000000000 */
[----:B------:R-:W0:Y:S08]  /*1d30*/  I2F.RP R34, R26 ;  /* 0x0000001a00227306 */ /* 0x000e300000209400 */
[----:B0-----:R-:W0:Y:S02]  /*1d40*/  MUFU.RCP R34, R34 ;  /* 0x0000002200227308 */ /* 0x001e240000001000 */
[----:B0-----:R-:W-:-:S02]  /*1d50*/  VIADD R24, R34, 0xffffffe ;  /* 0x0ffffffe22187836 */ /* 0x001fc40000000000 */
[----:B------:R-:W-:Y:S01]  /*1d60*/  IMAD R34, R27, UR5, R10 ;  /* 0x000000051b227c24 */ /* 0x000fe2000f8e020a */
[----:B------:R-:W0:Y:S03]  /*1d70*/  LDCU UR5, c[0x0][0x398] ;  /* 0x00007300ff0577ac */ /* 0x000e260008000800 */
[----:B------:R1:W3:Y:S02]  /*1d80*/  F2I.FTZ.U32.TRUNC.NTZ R25, R24 ;  /* 0x0000001800197305 */ /* 0x0002e4000021f000 */
[----:B-1----:R-:W-:Y:S01]  /*1d90*/  IMAD.MOV.U32 R24, RZ, RZ, RZ ;  /* 0x000000ffff187224 */ /* 0x002fe200078e00ff */
        /* <DEDUP_REMOVED lines=13> */
[----:B------:R-:W-:Y:S01]  /*1e70*/  @!P4 IADD3 R25, PT, PT, R25, -R26, RZ ;  /* 0x8000001a1919c210 */ /* 0x000fe20007ffe0ff */
[----:B------:R-:W-:-:S03]  /*1e80*/  @!P4 VIADD R24, R24, 0x1 ;  /* 0x000000011818c836 */ /* 0x000fc60000000000 */
[----:B------:R-:W-:Y:S02]  /*1e90*/  ISETP.GE.U32.AND P3, PT, R25, R26, PT ;  /* 0x0000001a1900720c */ /* 0x000fe40003f66070 */
[----:B------:R-:W-:-:S04]  /*1ea0*/  LOP3.LUT R25, R32, R33, RZ, 0x3c, !PT ;  /* 0x0000002120197212 */ /* 0x000fc800078e3cff */
[----:B------:R-:W-:Y:S02]  /*1eb0*/  @!P2 IMAD.IADD R35, R35, 0x1, -R26 ;  /* 0x000000012323a824 */ /* 0x000fe400078e0a1a */
[----:B------:R-:W-:-:S03]  /*1ec0*/  @!P2 VIADD R27, R27, 0x1 ;  /* 0x000000011b1ba836 */ /* 0x000fc60000000000 */
[----:B------:R-:W-:Y:S02]  /*1ed0*/  ISETP.GE.U32.AND P4, PT, R35, R26, PT ;  /* 0x0000001a2300720c */ /* 0x000fe40003f86070 */
[----:B------:R-:W-:Y:S01]  /*1ee0*/  @P3 VIADD R24, R24, 0x1 ;  /* 0x0000000118183836 */ /* 0x000fe20000000000 */
[----:B------:R-:W-:Y:S02]  /*1ef0*/  ISETP.GE.AND P3, PT, R25, RZ, PT ;  /* 0x000000ff1900720c */ /* 0x000fe40003f66270 */
[-C--:B------:R-:W-:Y:S02]  /*1f00*/  LOP3.LUT R25, R34, R33.reuse, RZ, 0x3c, !PT ;  /* 0x0000002122197212 */ /* 0x080fe400078e3cff */
[----:B------:R-:W-:Y:S02]  /*1f10*/  LOP3.LUT R35, RZ, R33, RZ, 0x33, !PT ;  /* 0x00000021ff237212 */ /* 0x000fe400078e33ff */
[----:B------:R-:W-:-:S04]  /*1f20*/  ISETP.GE.AND P2, PT, R25, RZ, PT ;  /* 0x000000ff1900720c */ /* 0x000fc80003f46270 */
[----:B------:R-:W-:Y:S02]  /*1f30*/  @P4 IADD3 R27, PT, PT, R27, 0x1, RZ ;  /* 0x000000011b1b4810 */ /* 0x000fe40007ffe0ff */
[----:B------:R-:W-:Y:S01]  /*1f40*/  ISETP.NE.AND P4, PT, R33, RZ, PT ;  /* 0x000000ff2100720c */ /* 0x000fe20003f85270 */
[----:B------:R-:W-:Y:S01]  /*1f50*/  @!P3 IMAD.MOV R24, RZ, RZ, -R24 ;  /* 0x000000ffff18b224 */ /* 0x000fe200078e0a18 */
[----:B------:R-:W-:-:S04]  /*1f60*/  ISETP.GE.AND P3, PT, R2, R39, PT ;  /* 0x000000270200720c */ /* 0x000fc80003f66270 */
[----:B------:R-:W-:Y:S01]  /*1f70*/  SEL R36, R35, R24, !P4 ;  /* 0x0000001823247207 */ /* 0x000fe20006000000 */
[----:B------:R-:W-:-:S03]  /*1f80*/  @!P2 IMAD.MOV R27, RZ, RZ, -R27 ;  /* 0x000000ffff1ba224 */ /* 0x000fc600078e0a1b */
[----:B0-----:R-:W-:Y:S02]  /*1f90*/  ISETP.GE.OR P2, PT, R36, UR5, P3 ;  /* 0x0000000524007c0c */ /* 0x001fe40009f46670 */
[----:B------:R-:W-:Y:S02]  /*1fa0*/  LOP3.LUT R24, R5, R36, R2, 0xfe, !PT ;  /* 0x0000002405187212 */ /* 0x000fe400078efe02 */
[----:B------:R-:W-:Y:S02]  /*1fb0*/  SEL R35, R35, R27, !P4 ;  /* 0x0000001b23237207 */ /* 0x000fe40006000000 */
[----:B------:R-:W-:Y:S02]  /*1fc0*/  ISETP.LT.OR P2, PT, R24, RZ, P2 ;  /* 0x000000ff1800720c */ /* 0x000fe40001741670 */
[----:B------:R-:W-:Y:S02]  /*1fd0*/  ISETP.GE.OR P3, PT, R35, UR5, P3 ;  /* 0x0000000523007c0c */ /* 0x000fe40009f66670 */
[----:B--2---:R-:W-:-:S02]  /*1fe0*/  ISETP.GE.OR P2, PT, R5, UR6, P2 ;  /* 0x0000000605007c0c */ /* 0x004fc40009746670 */
[----:B------:R-:W-:-:S04]  /*1ff0*/  LOP3.LUT R26, R5, R35, R2, 0xfe, !PT ;  /* 0x00000023051a7212 */ /* 0x000fc800078efe02 */
[----:B------:R-:W-:-:S04]  /*2000*/  ISETP.LT.OR P3, PT, R26, RZ, P3 ;  /* 0x000000ff1a00720c */ /* 0x000fc80001f61670 */
[----:B------:R-:W-:-:S03]  /*2010*/  ISETP.GE.OR P3, PT, R5, UR6, P3 ;  /* 0x0000000605007c0c */ /* 0x000fc60009f66670 */
[----:B------:R-:W0:Y:S01]  /*2020*/  @!P2 LDC.64 R24, c[0x0][0x380] ;  /* 0x0000e000ff18ab82 */ /* 0x000e220000000a00 */
[----:B------:R-:W-:-:S05]  /*2030*/  @!P2 IMAD R37, R0, UR5, R36 ;  /* 0x000000050025ac24 */ /* 0x000fca000f8e0224 */
[----:B------:R-:W-:-:S04]  /*2040*/  @!P2 IADD3 R38, P4, PT, R37, R8, RZ ;  /* 0x000000082526a210 */ /* 0x000fc80007f9e0ff */
[----:B------:R-:W1:Y:S01]  /*2050*/  @!P3 LDC.64 R26, c[0x0][0x380] ;  /* 0x0000e000ff1abb82 */ /* 0x000e620000000a00 */
[----:B------:R-:W-:Y:S01]  /*2060*/  @!P2 LEA.HI.X.SX32 R37, R37, R6, 0x1, P4 ;  /* 0x000000062525a211 */ /* 0x000fe200020f0eff */
[----:B------:R-:W-:Y:S01]  /*2070*/  @!P3 IMAD R41, R0, UR5, R35 ;  /* 0x000000050029bc24 */ /* 0x000fe2000f8e0223 */
[----:B0-----:R-:W-:-:S04]  /*2080*/  @!P2 LEA R24, P4, R38, R24, 0x1 ;  /* 0x000000182618a211 */ /* 0x001fc800078808ff */
[----:B------:R-:W-:Y:S02]  /*2090*/  @!P2 LEA.HI.X R25, R38, R25, R37, 0x1, P4 ;  /* 0x000000192619a211 */ /* 0x000fe400020f0c25 */
[----:B------:R-:W2:Y:S01]  /*20a0*/  LDG.E.U16 R37, desc[UR8][R28.64] ;  /* 0x000000081c257981 */ /* 0x000ea2000c1e1500 */
[----:B------:R-:W-:-:S03]  /*20b0*/  @!P3 IADD3 R38, P4, PT, R41, R8, RZ ;  /* 0x000000082926b210 */ /* 0x000fc60007f9e0ff */
[----:B------:R0:W3:Y:S01]  /*20c0*/  @!P2 LDG.E.U16 R24, desc[UR8][R24.64] ;  /* 0x000000081818a981 */ /* 0x0000e2000c1e1500 */
[----:B------:R-:W-:Y:S02]  /*20d0*/  @!P3 LEA.HI.X.SX32 R41, R41, R6, 0x1, P4 ;  /* 0x000000062929b211 */ /* 0x000fe400020f0eff */
[----:B-1----:R-:W-:-:S04]  /*20e0*/  @!P3 LEA R26, P4, R38, R26, 0x1 ;  /* 0x0000001a261ab211 */ /* 0x002fc800078808ff */
[----:B------:R-:W-:Y:S02]  /*20f0*/  @!P3 LEA.HI.X R27, R38, R27, R41, 0x1, P4 ;  /* 0x0000001b261bb211 */ /* 0x000fe400020f0c29 */
[----:B------:R-:W4:Y:S04]  /*2100*/  LDG.E.U16 R38, desc[UR8][R28.64+0x2] ;  /* 0x000002081c267981 */ /* 0x000f28000c1e1500 */
[----:B------:R4:W5:Y:S01]  /*2110*/  @!P3 LDG.E.U16 R26, desc[UR8][R26.64] ;  /* 0x000000081a1ab981 */ /* 0x000962000c1e1500 */
[----:B------:R-:W-:Y:S02]  /*2120*/  IMAD.MOV.U32 R41, RZ, RZ, RZ ;  /* 0x000000ffff297224 */ /* 0x000fe400078e00ff */
[-C--:B0-----:R-:W-:Y:S02]  /*2130*/  IMAD R25, R36, R33.reuse, RZ ;  /* 0x0000002124197224 */ /* 0x081fe400078e02ff */
[----:B------:R-:W-:Y:S01]  /*2140*/  IMAD R33, R35, R33, RZ ;  /* 0x0000002123217224 */ /* 0x000fe200078e02ff */
[----:B------:R-:W-:Y:S01]  /*2150*/  IADD3 R31, PT, PT, R31, 0x2, RZ ;  /* 0x000000021f1f7810 */ /* 0x000fe20007ffe0ff */
[----:B--2---:R-:W-:-:S02]  /*2160*/  HADD2.F32 R37, -RZ, R37.H0_H0 ;  /* 0x20000025ff257230 */ /* 0x004fc40000004100 */
[----:B---3--:R-:W-:Y:S01]  /*2170*/  @!P2 HADD2.F32 R41, -RZ, R24.H0_H0 ;  /* 0x20000018ff29a230 */ /* 0x008fe20000004100 */
[----:B------:R-:W-:-:S04]  /*2180*/  ISETP.NE.AND P2, PT, R25, R32, PT ;  /* 0x000000201900720c */ /* 0x000fc80003f45270 */
[----:B------:R-:W-:Y:S01]  /*2190*/  FFMA.FTZ R41, R37, R41, R30 ;  /* 0x0000002925297223 */ /* 0x000fe2000001001e */
[----:B------:R-:W-:-:S04]  /*21a0*/  IMAD.MOV.U32 R25, RZ, RZ, RZ ;  /* 0x000000ffff197224 */ /* 0x000fc800078e00ff */
[-C--:B------:R-:W-:Y:S01]  /*21b0*/  FSEL R41, R41, R30.reuse, !P2 ;  /* 0x0000001e29297208 */ /* 0x080fe20005000000 */
[----:B----4-:R-:W-:Y:S02]  /*21c0*/  HADD2.F32 R27, -RZ, R38.H0_H0 ;  /* 0x20000026ff1b7230 */ /* 0x010fe40000004100 */
[----:B-----5:R-:W-:Y:S01]  /*21d0*/  @!P3 HADD2.F32 R25, -RZ, R26.H0_H0 ;  /* 0x2000001aff19b230 */ /* 0x020fe20000004100 */
[----:B------:R-:W-:Y:S02]  /*21e0*/  FSEL R30, R41, R30, P0 ;  /* 0x0000001e291e7208 */ /* 0x000fe40000000000 */
[----:B------:R-:W-:Y:S02]  /*21f0*/  IADD3 R28, P3, PT, R28, 0x4, RZ ;  /* 0x000000041c1c7810 */ /* 0x000fe40007f7e0ff */
[----:B------:R-:W-:Y:S01]  /*2200*/  ISETP.NE.AND P2, PT, R33, R34, PT ;  /* 0x000000222100720c */ /* 0x000fe20003f45270 */
[----:B------:R-:W-:Y:S02]  /*2210*/  FFMA.FTZ R25, R27, R25, R30 ;  /* 0x000000191b197223 */ /* 0x000fe4000001001e */
[----:B------:R-:W-:-:S03]  /*2220*/  IMAD.X R29, RZ, RZ, R29, P3 ;  /* 0x000000ffff1d7224 */ /* 0x000fc600018e061d */
[----:B------:R-:W-:-:S07]  /*2230*/  @P0 FSEL R30, R25, R30, !P2 ;  /* 0x0000001e191e0208 */ /* 0x000fce0005000000 */
.L_x_280:
        /* <DEDUP_REMOVED lines=13> */
[----:B0-----:R-:W-:Y:S02]  /*2310*/  HFMA2 R24, -RZ, RZ, 0, 0 ;  /* 0x00000000ff187431 */ /* 0x001fe400000001ff */
        /* <DEDUP_REMOVED lines=15> */
[----:B------:R-:W-:-:S05]  /*2410*/  @P3 IADD3 R24, PT, PT, R24, 0x1, RZ ;  /* 0x0000000118183810 */ /* 0x000fca0007ffe0ff */
[----:B------:R-:W-:-:S04]  /*2420*/  IMAD.MOV.U32 R35, RZ, RZ, R24 ;  /* 0x000000ffff237224 */ /* 0x000fc800078e0018 */
        /* <DEDUP_REMOVED lines=16> */
[----:B------:R-:W-:Y:S01]  /*2530*/  MOV R33, RZ ;  /* 0x000000ff00217202 */ /* 0x000fe20000000f00 */
[----:B------:R-:W-:Y:S01]  /*2540*/  IMAD R32, R35, R32, RZ ;  /* 0x0000002023207224 */ /* 0x000fe200078e02ff */
[----:B------:R-:W-:-:S05]  /*2550*/  IADD3 R28, P3, PT, R28, 0x2, RZ ;  /* 0x000000021c1c7810 */ /* 0x000fca0007f7e0ff */
[----:B------:R-:W-:Y:S02]  /*2560*/  IMAD.X R29, RZ, RZ, R29, P3 ;  /* 0x000000ffff1d7224 */ /* 0x000fe400018e061d */
[----:B--2---:R-:W-:Y:S02]  /*2570*/  @!P2 HADD2.F32 R33, -RZ, R24.H0_H0 ;  /* 0x20000018ff21a230 */ /* 0x004fe40000004100 */
[----:B---3--:R-:W-:Y:S01]  /*2580*/  HADD2.F32 R35, -RZ, R0.H0_H0 ;  /* 0x20000000ff237230 */ /* 0x008fe20000004100 */
[----:B------:R-:W-:-:S04]  /*2590*/  ISETP.NE.AND P2, PT, R32, R31, PT ;  /* 0x0000001f2000720c */ /* 0x000fc80003f45270 */
[----:B------:R-:W-:-:S05]  /*25a0*/  FFMA.FTZ R33, R35, R33, R30 ;  /* 0x0000002123217223 */ /* 0x000fca000001001e */
[----:B------:R-:W-:-:S07]  /*25b0*/  @P0 FSEL R30, R33, R30, !P2 ;  /* 0x0000001e211e0208 */ /* 0x000fce0005000000 */
.L_x_279:
[----:B------:R-:W-:Y:S05]  /*25c0*/  @P1 BRA `(.L_x_281) ;  /* 0xffffffe800141947 */ /* 0x000fea000383ffff */
[----:B------:R-:W-:-:S13]  /*25d0*/  ISETP.NE.AND P0, PT, R20, RZ, PT ;  /* 0x000000ff1400720c */ /* 0x000fda0003f05270 */
[----:B------:R-:W-:Y:S05]  /*25e0*/  @P0 BRA `(.L_x_282) ;  /* 0xffffffe400840947 */ /* 0x000fea000383ffff */
[----:B------:R-:W-:-:S13]  /*25f0*/  ISETP.NE.AND P0, PT, R22, RZ, PT ;  /* 0x000000ff1600720c */ /* 0x000fda0003f05270 */
[----:B------:R-:W-:Y:S05]  /*2600*/  @!P0 BRA `(.L_x_283) ;  /* 0xffffffe400488947 */ /* 0x000fea000383ffff */
[----:B------:R-:W-:Y:S05]  /*2610*/  BSYNC.RECONVERGENT B0 ;  /* 0x0000000000007941 */ /* 0x000fea0003800200 */
.L_x_276:
[----:B------:R-:W0:Y:S01]  /*2620*/  LDCU.128 UR12, c[0x0][0x3d0] ;  /* 0x00007a00ff0c77ac */ /* 0x000e220008000c00 */
[----:B------:R-:W-:Y:S01]  /*2630*/  F2FP.F16.F32.PACK_AB R30, RZ, R30 ;  /* 0x0000001eff1e723e */ /* 0x000fe200000000ff */
        /* <DEDUP_REMOVED lines=29> */
.L_x_275:
        /* <DEDUP_REMOVED lines=38> */
.L_x_286:
[----:B------:R-:W-:Y:S01]  /*2a70*/  IMAD.MOV.U32 R5, RZ, RZ, R8 ;  /* 0x000000ffff057224 */ /* 0x000fe200078e0008 */
[----:B------:R-:W-:-:S07]  /*2a80*/  MOV R4, 0x2aa0 ;  /* 0x00002aa000047802 */ /* 0x000fce0000000f00 */
[----:B-1----:R-:W-:Y:S05]  /*2a90*/  CALL.REL.NOINC `($__internal_5_$__cuda_sm20_div_u64) ;  /* 0x0000006400807944 */ /* 0x002fea0003c00000 */
[----:B------:R-:W-:Y:S02]  /*2aa0*/  IMAD.MOV.U32 R4, RZ, RZ, R6 ;  /* 0x000000ffff047224 */ /* 0x000fe400078e0006 */
[----:B------:R-:W-:-:S07]  /*2ab0*/  IMAD.MOV.U32 R5, RZ, RZ, R7 ;  /* 0x000000ffff057224 */ /* 0x000fce00078e0007 */
.L_x_287:
[----:B-1----:R-:W-:Y:S05]  /*2ac0*/  BSYNC.RECONVERGENT B0 ;  /* 0x0000000000007941 */ /* 0x002fea0003800200 */
.L_x_285:
        /* <DEDUP_REMOVED lines=140> */
.L_x_289:
[----:B------:R-:W-:Y:S05]  /*3390*/  BSYNC.RECONVERGENT B0 ;  /* 0x0000000000007941 */ /* 0x000fea0003800200 */
.L_x_288:
        /* <DEDUP_REMOVED lines=14> */
.L_x_290:
        /* <DEDUP_REMOVED lines=217> */
.L_x_274:
        /* <DEDUP_REMOVED lines=38> */
.L_x_292:
[----:B------:R-:W-:Y:S01]  /*4470*/  MOV R5, R6 ;  /* 0x0000000600057202 */ /* 0x000fe20000000f00 */
[----:B------:R-:W-:Y:S01]  /*4480*/  IMAD.MOV.U32 R6, RZ, RZ, R4 ;  /* 0x000000ffff067224 */ /* 0x000fe200078e0004 */
[----:B------:R-:W-:-:S07]  /*4490*/  MOV R4, 0x44b0 ;  /* 0x000044b000047802 */ /* 0x000fce0000000f00 */
[----:B-1----:R-:W-:Y:S05]  /*44a0*/  CALL.REL.NOINC `($__internal_5_$__cuda_sm20_div_u64) ;  /* 0x0000004800fc7944 */ /* 0x002fea0003c00000 */
[----:B------:R-:W-:Y:S02]  /*44b0*/  IMAD.MOV.U32 R4, RZ, RZ, R6 ;  /* 0x000000ffff047224 */ /* 0x000fe400078e0006 */
[----:B------:R-:W-:-:S07]  /*44c0*/  IMAD.MOV.U32 R5, RZ, RZ, R7 ;  /* 0x000000ffff057224 */ /* 0x000fce00078e0007 */
.L_x_293:
[----:B-1----:R-:W-:Y:S05]  /*44d0*/  BSYNC.RECONVERGENT B0 ;  /* 0x0000000000007941 */ /* 0x002fea0003800200 */
.L_x_291:
        /* <DEDUP_REMOVED lines=142> */
.L_x_295:
[----:B------:R-:W-:Y:S05]  /*4dc0*/  BSYNC.RECONVERGENT B0 ;  /* 0x0000000000007941 */ /* 0x000fea0003800200 */
.L_x_294:
        /* <DEDUP_REMOVED lines=14> */
.L_x_296:
        /* <DEDUP_REMOVED lines=217> */
.L_x_273:
        /* <DEDUP_REMOVED lines=38> */
.L_x_298:
[----:B------:R-:W-:Y:S02]  /*5ea0*/  IMAD.MOV.U32 R5, RZ, RZ, R6 ;  /* 0x000000ffff057224 */ /* 0x000fe400078e0006 */
[----:B------:R-:W-:Y:S01]  /*5eb0*/  IMAD.MOV.U32 R6, RZ, RZ, R4 ;  /* 0x000000ffff067224 */ /* 0x000fe200078e0004 */
[----:B------:R-:W-:-:S07]  /*5ec0*/  MOV R4, 0x5ee0 ;  /* 0x00005ee000047802 */ /* 0x000fce0000000f00 */
[----:B-1----:R-:W-:Y:S05]  /*5ed0*/  CALL.REL.NOINC `($__internal_5_$__cuda_sm20_div_u64) ;  /* 0x0000003000707944 */ /* 0x002fea0003c00000 */
[----:B------:R-:W-:Y:S02]  /*5ee0*/  IMAD.MOV.U32 R4, RZ, RZ, R6 ;  /* 0x000000ffff047224 */ /* 0x000fe400078e0006 */
[----:B------:R-:W-:-:S07]  /*5ef0*/  IMAD.MOV.U32 R5, RZ, RZ, R7 ;  /* 0x000000ffff057224 */ /* 0x000fce00078e0007 */
.L_x_299:
[----:B-1----:R-:W-:Y:S05]  /*5f00*/  BSYNC.RECONVERGENT B0 ;  /* 0x0000000000007941 */ /* 0x002fea0003800200 */
.L_x_297:
        /* <DEDUP_REMOVED lines=142> */
.L_x_301:
[----:B------:R-:W-:Y:S05]  /*67f0*/  BSYNC.RECONVERGENT B0 ;  /* 0x0000000000007941 */ /* 0x000fea0003800200 */
.L_x_300:
        /* <DEDUP_REMOVED lines=14> */
.L_x_302:
        /* <DEDUP_REMOVED lines=217> */
.L_x_272:
        /* <DEDUP_REMOVED lines=38> */
.L_x_304:
[----:B------:R-:W-:Y:S02]  /*78d0*/  IMAD.MOV.U32 R5, RZ, RZ, R6 ;  /* 0x000000ffff057224 */ /* 0x000fe400078e0006 */
[----:B------:R-:W-:Y:S01]  /*78e0*/  IMAD.MOV.U32 R6, RZ, RZ, R4 ;  /* 0x000000ffff067224 */ /* 0x000fe200078e0004 */
[----:B------:R-:W-:-:S07]  /*78f0*/  MOV R4, 0x7910 ;  /* 0x0000791000047802 */ /* 0x000fce0000000f00 */
[----:B-1----:R-:W-:Y:S05]  /*7900*/  CALL.REL.NOINC `($__internal_5_$__cuda_sm20_div_u64) ;  /* 0x0000001400e47944 */ /* 0x002fea0003c00000 */
[----:B------:R-:W-:Y:S01]  /*7910*/  IMAD.MOV.U32 R4, RZ, RZ, R6 ;  /* 0x000000ffff047224 */ /* 0x000fe200078e0006 */
[----:B------:R-:W-:-:S07]  /*7920*/  MOV R5, R7 ;  /* 0x0000000700057202 */ /* 0x000fce0000000f00 */
.L_x_305:
[----:B-1----:R-:W-:Y:S05]  /*7930*/  BSYNC.RECONVERGENT B0 ;  /* 0x0000000000007941 */ /* 0x002fea0003800200 */
.L_x_303:
        /* <DEDUP_REMOVED lines=142> */
.L_x_307:
[----:B------:R-:W-:Y:S05]  /*8220*/  BSYNC.RECONVERGENT B0 ;  /* 0x0000000000007941 */ /* 0x000fea0003800200 */
.L_x_306:
        /* <DEDUP_REMOVED lines=14> */
.L_x_308:
        /* <DEDUP_REMOVED lines=217> */
        .weak           $__internal_5_$__cuda_sm20_div_u64
        .type           $__internal_5_$__cuda_sm20_div_u64,@function
        .size           $__internal_5_$__cuda_sm20_div_u64,(.L_x_842 - $__internal_5_$__cuda_sm20_div_u64)
$__internal_5_$__cuda_sm20_div_u64:
        /* <DEDUP_REMOVED lines=68> */
[----:B------:R-:W-:Y:S06]  /*94e0*/  RET.REL.NODEC R4 `(_ZN2at6native51_GLOBAL__N__11011a27_18_DepthwiseConv3d_cu_35e0c7b543conv_depthwise3d_cuda_backward_input_kernelIN3c104HalfEfLin1ELin1ELin1ELin1ELin1ELin1ELin1ELin1ELin1EEEvNS_27GenericPackedTensorAccessorIKT_Lm5ENS_16DefaultPtrTraitsEiEENS5_IS6_Lm5ES8_iEES9_iiiiiiiii) ;  /* 0xffffff6804c47950 */ /* 0x000fec0003c3ffff */
.L_x_309:
        /* <DEDUP_REMOVED lines=9> */
.L_x_842:


//--------------------- .text._ZN2at6native51_GLOBAL__N__11011a27_18_DepthwiseConv3d_cu_35e0c7b543conv_depthwise3d_cuda_backward_input_kernelIN3c104HalfEfLi3ELi3ELi3ELin1ELin1ELin1ELin1ELin1ELin1EEEvNS_27GenericPackedTensorAccessorIKT_Lm5ENS_16DefaultPtrTraitsEiEENS5_IS6_Lm5ES8_iEES9_iiiiiiiii --------------------------
	.section	.text._ZN2at6native51_GLOBAL__N__11011a27_18_DepthwiseConv3d_cu_35e0c7b543conv_depthwise3d_cuda_backward_input_kernelIN3c104HalfEfLi3ELi3ELi3ELin1ELin1ELin1ELin1ELin1ELin1EEEvNS_27GenericPackedTensorAccessorIKT_Lm5ENS_16DefaultPtrTraitsEiEENS5_IS6_Lm5ES8_iEES9_iiiiiiiii,"ax",@progbits
	.align	128
.text._ZN2at6native51_GLOBAL__N__11011a27_18_DepthwiseConv3d_cu_35e0c7b543conv_depthwise3d_cuda_backward_input_kernelIN3c104HalfEfLi3ELi3ELi3ELin1ELin1ELin1ELin1ELin1ELin1EEEvNS_27GenericPackedTensorAccessorIKT_Lm5ENS_16DefaultPtrTraitsEiEENS5_IS6_Lm5ES8_iEES9_iiiiiiiii:
        .type           _ZN2at6native51_GLOBAL__N__11011a27_18_DepthwiseConv3d_cu_35e0c7b543conv_depthwise3d_cuda_backward_input_kernelIN3c104HalfEfLi3ELi3ELi3ELin1ELin1ELin1ELin1ELin1ELin1EEEvNS_27GenericPackedTensorAccessorIKT_Lm5ENS_16DefaultPtrTraitsEiEENS5_IS6_Lm5ES8_iEES9_iiiiiiiii,@function
        .size           _ZN2at6native51_GLOBAL__N__11011a27_18_DepthwiseConv3d_cu_35e0c7b543conv_depthwise3d_cuda_backward_input_kernelIN3c104HalfEfLi3ELi3ELi3ELin1ELin1ELin1ELin1ELin1ELin1EEEvNS_27GenericPackedTensorAccessorIKT_Lm5ENS_16DefaultPtrTraitsEiEENS5_IS6_Lm5ES8_iEES9_iiiiiiiii,(.L_x_844 - _ZN2at6native51_GLOBAL__N__11011a27_18_DepthwiseConv3d_cu_35e0c7b543conv_depthwise3d_cuda_backward_input_kernelIN3c104HalfEfLi3ELi3ELi3ELin1ELin1ELin1ELin1ELin1ELin1EEEvNS_27GenericPackedTensorAccessorIKT_Lm5ENS_16DefaultPtrTraitsEiEENS5_IS6_Lm5ES8_iEES9_iiiiiiiii)
        .other          _ZN2at6native51_GLOBAL__N__11011a27_18_DepthwiseConv3d_cu_35e0c7b543conv_depthwise3d_cuda_backward_input_kernelIN3c104HalfEfLi3ELi3ELi3ELin1ELin1ELin1ELin1ELin1ELin1EEEvNS_27GenericPackedTensorAccessorIKT_Lm5ENS_16DefaultPtrTraitsEiEENS5_IS6_Lm5ES8_iEES9_iiiiiiiii,@"STO_CUDA_ENTRY STV_DEFAULT"
_ZN2at6native51_GLOBAL__N__11011a27_18_DepthwiseConv3d_cu_35e0c7b543conv_depthwise3d_cuda_backward_input_kernelIN3c104HalfEfLi3ELi3ELi3ELin1ELin1ELin1ELin1ELin1ELin1EEEvNS_27GenericPackedTensorAccessorIKT_Lm5ENS_16DefaultPtrTraitsEiEENS5_IS6_Lm5ES8_iEES9_iiiiiiiii:
        /* <DEDUP_REMOVED lines=44> */
[----:B------:R-:W4:Y:S01]  /*02c0*/  LDCU.64 UR10, c[0x0][0x390] ;  /* 0x00007200ff0a77ac */ /* 0x000f220008000a00 */
[----:B0-----:R-:W-:-:S11]  /*02d0*/  IMAD R36, R7, UR4, RZ ;  /* 0x0000000407247c24 */ /* 0x001fd6000f8e02ff */
[----:B-12---:R-:W-:Y:S05]  /*02e0*/  @!P0 BRA `(.L_x_310) ;  /* 0x0000001c00ec8947 */ /* 0x006fea0003800000 */
.L_x_314:
        /* <DEDUP_REMOVED lines=25> */
[----:B0-----:R-:W-:Y:S02]  /*0480*/  IABS R7, R12 ;  /* 0x0000000c00077213 */ /* 0x001fe40000000000 */
[----:B----4-:R-:W-:-:S03]  /*0490*/  IADD3 R20, PT, PT, R18, 0xffffffe, RZ ;  /* 0x0ffffffe12147810 */ /* 0x010fc60007ffe0ff */
[----:B------:R-:W-:-:S04]  /*04a0*/  IMAD.HI.U32 R11, R3, R6, RZ ;  /* 0x00000006030b7227 */ /* 0x000fc800078e00ff */
[----:B------:R-:W-:Y:S01]  /*04b0*/  IMAD.MOV R0, RZ, RZ, -R11 ;  /* 0x000000ffff007224 */ /* 0x000fe200078e0a0b */
[----:B-1----:R-:W0:Y:S03]  /*04c0*/  MUFU.RCP R4, R4 ;  /* 0x0000000400047308 */ /* 0x002e260000001000 */
[----:B------:R-:W-:-:S05]  /*04d0*/  IMAD R0, R5, R0, R6 ;  /* 0x0000000005007224 */ /* 0x000fca00078e0206 */
[----:B------:R-:W-:Y:S01]  /*04e0*/  ISETP.GT.U32.AND P1, PT, R5, R0, PT ;  /* 0x000000000500720c */ /* 0x000fe20003f24070 */
[----:B------:R-:W1:Y:S01]  /*04f0*/  I2F.RP R6, R7 ;  /* 0x0000000700067306 */ /* 0x000e620000209400 */
[----:B0-----:R-:W-:-:S11]  /*0500*/  IADD3 R2, PT, PT, R4, 0xffffffe, RZ ;  /* 0x0ffffffe04027810 */ /* 0x001fd60007ffe0ff */
[----:B------:R-:W-:Y:S01]  /*0510*/  @!P1 IMAD.IADD R0, R0, 0x1, -R5 ;  /* 0x0000000100009824 */ /* 0x000fe200078e0a05 */
[----:B---3--:R-:W-:Y:S01]  /*0520*/  IABS R4, R17 ;  /* 0x0000001100047213 */ /* 0x008fe20000000000 */
        /* <DEDUP_REMOVED lines=9> */
[----:B------:R-:W-:Y:S02]  /*05c0*/  @P0 VIADD R11, R11, 0x1 ;  /* 0x000000010b0b0836 */ /* 0x000fe40000000000 */
[----:B------:R-:W-:-:S04]  /*05d0*/  IMAD R5, R0, R9, RZ ;  /* 0x0000000900057224 */ /* 0x000fc800078e02ff */
        /* <DEDUP_REMOVED lines=13> */
[-C--:B------:R-:W-:Y:S01]  /*06b0*/  @!P1 IADD3 R2, PT, PT, R2, -R9.reuse, RZ ;  /* 0x8000000902029210 */ /* 0x080fe20007ffe0ff */
[----:B------:R-:W-:Y:S01]  /*06c0*/  @!P1 VIADD R0, R0, 0x1 ;  /* 0x0000000100009836 */ /* 0x000fe20000000000 */
[----:B------:R-:W0:Y:S01]  /*06d0*/  F2I.FTZ.U32.TRUNC.NTZ R3, R3 ;  /* 0x0000000300037305 */ /* 0x000e22000021f000 */
[----:B------:R-:W-:Y:S02]  /*06e0*/  ISETP.NE.AND P1, PT, R30, RZ, PT ;  /* 0x000000ff1e00720c */ /* 0x000fe40003f25270 */
[----:B------:R-:W-:Y:S02]  /*06f0*/  ISETP.GE.U32.AND P0, PT, R2, R9, PT ;  /* 0x000000090200720c */ /* 0x000fe40003f06070 */
[----:B------:R-:W-:Y:S01]  /*0700*/  LOP3.LUT R2, R11, R30, RZ, 0x3c, !PT ;  /* 0x0000001e0b027212 */ /* 0x000fe200078e3cff */
[----:B------:R-:W1:Y:S03]  /*0710*/  LDC R9, c[0x0][0x414] ;  /* 0x00010500ff097b82 */ /* 0x000e660000000800 */
[----:B------:R-:W-:Y:S01]  /*0720*/  ISETP.GE.AND P2, PT, R2, RZ, PT ;  /* 0x000000ff0200720c */ /* 0x000fe20003f46270 */
[----:B------:R-:W-:-:S02]  /*0730*/  IMAD.MOV.U32 R2, RZ, RZ, RZ ;  /* 0x000000ffff027224 */ /* 0x000fc400078e00ff */
[----:B0-----:R-:W-:-:S04]  /*0740*/  IMAD.MOV R13, RZ, RZ, -R3 ;  /* 0x000000ffff0d7224 */ /* 0x001fc800078e0a03 */
[----:B------:R-:W-:Y:S02]  /*0750*/  @P0 VIADD R0, R0, 0x1 ;  /* 0x0000000100000836 */ /* 0x000fe40000000000 */
[----:B------:R-:W-:-:S04]  /*0760*/  IMAD R13, R13, R4, RZ ;  /* 0x000000040d0d7224 */ /* 0x000fc800078e02ff */
[----:B------:R-:W-:Y:S01]  /*0770*/  @!P2 IMAD.MOV R0, RZ, RZ, -R0 ;  /* 0x000000ffff00a224 */ /* 0x000fe200078e0a00 */
[----:B------:R-:W-:Y:S01]  /*0780*/  @!P1 LOP3.LUT R0, RZ, R30, RZ, 0x33, !PT ;  /* 0x0000001eff009212 */ /* 0x000fe200078e33ff */
[----:B------:R-:W-:Y:S02]  /*0790*/  IMAD.HI.U32 R2, R3, R13, R2 ;  /* 0x0000000d03027227 */ /* 0x000fe400078e0002 */
[----:B------:R0:W3:Y:S01]  /*07a0*/  F2I.FTZ.U32.TRUNC.NTZ R3, R5 ;  /* 0x0000000500037305 */ /* 0x0000e2000021f000 */
[----:B------:R-:W-:Y:S02]  /*07b0*/  IABS R6, R0 ;  /* 0x0000000000067213 */ /* 0x000fe40000000000 */
[----:B-1----:R-:W-:Y:S02]  /*07c0*/  IABS R10, R9 ;  /* 0x00000009000a7213 */ /* 0x002fe40000000000 */
[----:B------:R-:W-:-:S03]  /*07d0*/  MOV R13, R6 ;  /* 0x00000006000d7202 */ /* 0x000fc60000000f00 */
[----:B------:R-:W-:Y:S02]  /*07e0*/  IMAD.MOV.U32 R6, RZ, RZ, R10 ;  /* 0x000000ffff067224 */ /* 0x000fe400078e000a */
[----:B------:R-:W-:Y:S02]  /*07f0*/  IMAD.HI.U32 R10, R2, R13, RZ ;  /* 0x0000000d020a7227 */ /* 0x000fe400078e00ff */
[----:B------:R-:W1:Y:S02]  /*0800*/  I2F.RP R14, R6 ;  /* 0x00000006000e7306 */ /* 0x000e640000209400 */
[----:B------:R-:W-:Y:S02]  /*0810*/  IMAD.MOV R15, RZ, RZ, -R10 ;  /* 0x000000ffff0f7224 */ /* 0x000fe400078e0a0a */
[----:B------:R-:W-:Y:S02]  /*0820*/  IMAD.MOV R2, RZ, RZ, -R11 ;  /* 0x000000ffff027224 */ /* 0x000fe400078e0a0b */
[----:B0-----:R-:W-:-:S02]  /*0830*/  IMAD R5, R4, R15, R13 ;  /* 0x0000000f04057224 */ /* 0x001fc400078e020d */
[----:B------:R-:W-:Y:S02]  /*0840*/  IMAD R34, R34, R2, R37 ;  /* 0x0000000222227224 */ /* 0x000fe400078e0225 */
[--C-:B---3--:R-:W-:Y:S01]  /*0850*/  IMAD.MOV R2, RZ, RZ, -R3.reuse ;  /* 0x000000ffff027224 */ /* 0x108fe200078e0a03 */
        /* <DEDUP_REMOVED lines=13> */
[----:B------:R-:W-:Y:S01]  /*0930*/  IABS R18, R33 ;  /* 0x0000002100127213 */ /* 0x000fe20000000000 */
[----:B------:R-:W-:Y:S01]  /*0940*/  IMAD.HI.U32 R13, R15, R16, RZ ;  /* 0x000000100f0d7227 */ /* 0x000fe200078e00ff */
[----:B------:R-:W-:Y:S02]  /*0950*/  ISETP.GE.AND P1, PT, R2, RZ, PT ;  /* 0x000000ff0200720c */ /* 0x000fe40003f26270 */
[----:B------:R-:W-:Y:S01]  /*0960*/  ISETP.GE.U32.AND P3, PT, R5, R4, PT ;  /* 0x000000040500720c */ /* 0x000fe20003f66070 */
[----:B------:R-:W-:Y:S01]  /*0970*/  IMAD.MOV R4, RZ, RZ, -R13 ;  /* 0x000000ffff047224 */ /* 0x000fe200078e0a0d */
[----:B------:R-:W-:Y:S01]  /*0980*/  LOP3.LUT R2, R0, R17, RZ, 0x3c, !PT ;  /* 0x0000001100027212 */ /* 0x000fe200078e3cff */
[----:B------:R-:W2:Y:S01]  /*0990*/  F2I.FTZ.U32.TRUNC.NTZ R5, R20 ;  /* 0x0000001400057305 */ /* 0x000ea2000021f000 */
[----:B------:R-:W-:Y:S01]  /*09a0*/  @!P4 VIADD R10, R10, 0x1 ;  /* 0x000000010a0ac836 */ /* 0x000fe20000000000 */
[----:B------:R-:W-:Y:S01]  /*09b0*/  ISETP.NE.AND P4, PT, R17, RZ, PT ;  /* 0x000000ff1100720c */ /* 0x000fe20003f85270 */
[----:B------:R-:W-:Y:S01]  /*09c0*/  IMAD R3, RZ, RZ, -UR8 ;  /* 0x80000008ff037e24 */ /* 0x000fe2000f8e02ff */
[----:B------:R-:W-:Y:S01]  /*09d0*/  ISETP.GE.AND P5, PT, R2, RZ, PT ;  /* 0x000000ff0200720c */ /* 0x000fe20003fa6270 */
[----:B------:R-:W-:-:S02]  /*09e0*/  IMAD R16, R7, R4, R16 ;  /* 0x0000000407107224 */ /* 0x000fc400078e0210 */
[----:B------:R-:W-:Y:S02]  /*09f0*/  IMAD R21, R3, 0x2, R32 ;  /* 0x0000000203157824 */ /* 0x000fe400078e0220 */
[----:B-1----:R-:W-:Y:S02]  /*0a00*/  VIADD R2, R14, 0xffffffe ;  /* 0x0ffffffe0e027836 */ /* 0x002fe40000000000 */
[----:B------:R-:W-:Y:S01]  /*0a10*/  @P3 VIADD R10, R10, 0x1 ;  /* 0x000000010a0a3836 */ /* 0x000fe20000000000 */
[----:B------:R-:W-:Y:S01]  /*0a20*/  IABS R22, R21 ;  /* 0x0000001500167213 */ /* 0x000fe20000000000 */
[----:B------:R-:W-:Y:S01]  /*0a30*/  IMAD.HI.U32 R14, R15, R18, RZ ;  /* 0x000000120f0e7227 */ /* 0x000fe200078e00ff */
[----:B------:R-:W-:Y:S02]  /*0a40*/  LOP3.LUT R3, R21, R12, RZ, 0x3c, !PT ;  /* 0x0000000c15037212 */ /* 0x000fe400078e3cff */
[----:B--2---:R-:W-:Y:S01]  /*0a50*/  IADD3 R20, PT, PT, RZ, -R5, RZ ;  /* 0x80000005ff147210 */ /* 0x004fe20007ffe0ff */
[----:B------:R-:W-:Y:S01]  /*0a60*/  @!P5 IMAD.MOV R10, RZ, RZ, -R10 ;  /* 0x000000ffff0ad224 */ /* 0x000fe200078e0a0a */
[----:B------:R-:W-:Y:S01]  /*0a70*/  ISETP.GT.U32.AND P5, PT, R7, R16, PT ;  /* 0x000000100700720c */ /* 0x000fe20003fa4070 */
[----:B------:R-:W-:Y:S01]  /*0a80*/  IMAD.MOV R4, RZ, RZ, -R14 ;  /* 0x000000ffff047224 */ /* 0x000fe200078e0a0e */
[----:B------:R-:W-:Y:S01]  /*0a90*/  @!P4 LOP3.LUT R10, RZ, R17, RZ, 0x33, !PT ;  /* 0x00000011ff0ac212 */ /* 0x000fe200078e33ff */
[----:B------:R-:W-:Y:S01]  /*0aa0*/  IMAD.MOV.U32 R21, RZ, RZ, R20 ;  /* 0x000000ffff157224 */ /* 0x000fe200078e0014 */
[----:B------:R-:W-:Y:S01]  /*0ab0*/  ISETP.GE.AND P0, PT, R3, RZ, PT ;  /* 0x000000ff0300720c */ /* 0x000fe20003f06270 */
[----:B------:R-:W-:Y:S01]  /*0ac0*/  IMAD.MOV.U32 R20, RZ, RZ, R22 ;  /* 0x000000ffff147224 */ /* 0x000fe200078e0016 */
[----:B------:R1:W2:Y:S01]  /*0ad0*/  F2I.FTZ.U32.TRUNC.NTZ R3, R2 ;  /* 0x0000000200037305 */ /* 0x0002a2000021f000 */
[----:B------:R-:W-:-:S02]  /*0ae0*/  IMAD R18, R7, R4, R18 ;  /* 0x0000000407127224 */ /* 0x000fc400078e0212 */
[----:B------:R-:W-:Y:S02]  /*0af0*/  IMAD.MOV.U32 R4, RZ, RZ, RZ ;  /* 0x000000ffff047224 */ /* 0x000fe400078e00ff */
[----:B------:R-:W-:Y:S01]  /*0b00*/  IMAD R21, R21, R8, RZ ;  /* 0x0000000815157224 */ /* 0x000fe200078e02ff */
[----:B------:R-:W-:Y:S01]  /*0b10*/  ISETP.GT.U32.AND P4, PT, R7, R18, PT ;  /* 0x000000120700720c */ /* 0x000fe20003f84070 */
[----:B------:R-:W-:Y:S01]  /*0b20*/  IMAD.HI.U32 R15, R15, R20, RZ ;  /* 0x000000140f0f7227 */ /* 0x000fe200078e00ff */
[----:B-1----:R-:W-:-:S03]  /*0b30*/  IABS R2, R10 ;  /* 0x0000000a00027213 */ /* 0x002fc60000000000 */
[----:B------:R-:W-:-:S04]  /*0b40*/  IMAD.HI.U32 R22, R5, R21, R4 ;  /* 0x0000001505167227 */ /* 0x000fc800078e0004 */
[----:B------:R-:W-:Y:S01]  /*0b50*/  @!P5 IMAD.IADD R16, R16, 0x1, -R7 ;  /* 0x000000011010d824 */ /* 0x000fe200078e0a07 */
[----:B--2---:R-:W-:Y:S01]  /*0b60*/  IADD3 R21, PT, PT, RZ, -R3, RZ ;  /* 0x80000003ff157210 */ /* 0x004fe20007ffe0ff */
[----:B------:R-:W-:Y:S02]  /*0b70*/  IMAD.MOV R4, RZ, RZ, -R15 ;  /* 0x000000ffff047224 */ /* 0x000fe400078e0a0f */
[----:B------:R-:W-:Y:S01]  /*0b80*/  IMAD.MOV.U32 R5, RZ, RZ, R2 ;  /* 0x000000ffff057224 */ /* 0x000fe200078e0002 */
[----:B------:R-:W-:Y:S01]  /*0b90*/  ISETP.GE.U32.AND P6, PT, R16, R7, PT ;  /* 0x000000071000720c */ /* 0x000fe20003fc6070 */
[----:B------:R-:W-:Y:S02]  /*0ba0*/  IMAD.MOV R2, RZ, RZ, -R0 ;  /* 0x000000ffff027224 */ /* 0x000fe400078e0a00 */
[----:B------:R-:W-:Y:S02]  /*0bb0*/  IMAD R4, R7, R4, R20 ;  /* 0x0000000407047224 */ /* 0x000fe400078e0214 */
[----:B------:R-:W-:-:S03]  /*0bc0*/  IMAD.HI.U32 R20, R22, R5, RZ ;  /* 0x0000000516147227 */ /* 0x000fc600078e00ff */
[----:B------:R-:W-:Y:S01]  /*0bd0*/  ISETP.GT.U32.AND P3, PT, R7, R4, PT ;  /* 0x000000040700720c */ /* 0x000fe20003f64070 */
[----:B------:R-:W-:Y:S02]  /*0be0*/  IMAD R30, R30, R2, R11 ;  /* 0x000000021e1e7224 */ /* 0x000fe400078e020b */
[----:B------:R-:W-:Y:S02]  /*0bf0*/  IMAD.MOV R2, RZ, RZ, -R20 ;  /* 0x000000ffff027224 */ /* 0x000fe400078e0a14 */
[----:B------:R-:W-:Y:S02]  /*0c00*/  @!P5 VIADD R13, R13, 0x1 ;  /* 0x000000010d0dd836 */ /* 0x000fe40000000000 */
[----:B------:R-:W-:Y:S02]  /*0c10*/  IMAD R5, R8, R2, R5 ;  /* 0x0000000208057224 */ /* 0x000fe400078e0205 */
[----:B------:R-:W-:Y:S02]  /*0c20*/  @!P4 IMAD.IADD R18, R18, 0x1, -R7 ;  /* 0x000000011212c824 */ /* 0x000fe400078e0a07 */
[----:B------:R-:W-:Y:S01]  /*0c30*/  @P6 VIADD R13, R13, 0x1 ;  /* 0x000000010d0d6836 */ /* 0x000fe20000000000 */
[----:B------:R-:W-:Y:S01]  /*0c40*/  ISETP.GT.U32.AND P6, PT, R8, R5, PT ;  /* 0x000000050800720c */ /* 0x000fe20003fc4070 */
[----:B------:R-:W-:Y:S01]  /*0c50*/  IMAD R11, R21, R6, RZ ;  /* 0x00000006150b7224 */ /* 0x000fe200078e02ff */
[----:B------:R-:W-:Y:S01]  /*0c60*/  ISETP.GE.U32.AND P5, PT, R18, R7, PT ;  /* 0x000000071200720c */ /* 0x000fe20003fa6070 */
[----:B------:R-:W-:Y:S01]  /*0c70*/  IMAD.MOV.U32 R2, RZ, RZ, RZ ;  /* 0x000000ffff027224 */ /* 0x000fe200078e00ff */
[----:B------:R-:W-:Y:S01]  /*0c80*/  LOP3.LUT R18, R10, R19, RZ, 0x3c, !PT ;  /* 0x000000130a127212 */ /* 0x000fe200078e3cff */
[----:B------:R-:W-:Y:S01]  /*0c90*/  VIADD R24, R30, UR4 ;  /* 0x000000041e187c36 */ /* 0x000fe20008000000 */
[----:B------:R-:W-:Y:S01]  /*0ca0*/  @!P2 IADD3 R13, PT, PT, -R13, RZ, RZ ;  /* 0x000000ff0d0da210 */ /* 0x000fe20007ffe1ff */
[----:B------:R-:W-:Y:S01]  /*0cb0*/  IMAD.HI.U32 R2, R3, R11, R2 ;  /* 0x0000000b03027227 */ /* 0x000fe200078e0002 */
[----:B0-----:R-:W-:Y:S01]  /*0cc0*/  IADD3 R3, PT, PT, RZ, -UR5, RZ ;  /* 0x80000005ff037c10 */ /* 0x001fe2000fffe0ff */
[----:B------:R-:W0:Y:S01]  /*0cd0*/  LDCU UR4, c[0x0][0x3fc] ;  /* 0x00007f80ff0477ac */ /* 0x000e220008000800 */
[----:B------:R-:W-:Y:S01]  /*0ce0*/  IABS R11, R24 ;  /* 0x00000018000b7213 */ /* 0x000fe20000000000 */
[----:B------:R-:W-:-:S02]  /*0cf0*/  VIADD R31, R24, -UR5 ;  /* 0x80000005181f7c36 */ /* 0x000fc40008000000 */
[----:B------:R-:W-:Y:S02]  /*0d00*/  @!P4 VIADD R14, R14, 0x1 ;  /* 0x000000010e0ec836 */ /* 0x000fe40000000000 */
[----:B------:R-:W-:Y:S01]  /*0d10*/  IMAD R22, R3, 0x2, R24 ;  /* 0x0000000203167824 */ /* 0x000fe200078e0218 */
[----:B------:R-:W-:Y:S01]  /*0d20*/  IABS R3, R31 ;  /* 0x0000001f00037213 */ /* 0x000fe20000000000 */
[----:B------:R-:W-:Y:S01]  /*0d30*/  @!P3 IMAD.IADD R4, R4, 0x1, -R7 ;  /* 0x000000010404b824 */ /* 0x000fe200078e0a07 */
[----:B------:R-:W-:Y:S01]  /*0d40*/  @P5 IADD3 R14, PT, PT, R14, 0x1, RZ ;  /* 0x000000010e0e5810 */ /* 0x000fe20007ffe0ff */
[----:B------:R-:W-:Y:S01]  /*0d50*/  @!P6 IMAD.IADD R5, R5, 0x1, -R8 ;  /* 0x000000010505e824 */ /* 0x000fe200078e0a08 */
[----:B------:R-:W-:Y:S01]  /*0d60*/  IABS R21, R22 ;  /* 0x0000001600157213 */ /* 0x000fe20000000000 */
[----:B------:R-:W-:Y:S01]  /*0d70*/  @!P3 VIADD R15, R15, 0x1 ;  /* 0x000000010f0fb836 */ /* 0x000fe20000000000 */
[----:B------:R-:W-:Y:S01]  /*0d80*/  ISETP.GE.U32.AND P4, PT, R4, R7, PT ;  /* 0x000000070400720c */ /* 0x000fe20003f86070 */
[----:B------:R-:W-:Y:S01]  /*0d90*/  IMAD.MOV.U32 R7, RZ, RZ, R3 ;  /* 0x000000ffff077224 */ /* 0x000fe200078e0003 */
[----:B------:R-:W-:Y:S01]  /*0da0*/  ISETP.GE.U32.AND P5, PT, R5, R8, PT ;  /* 0x000000080500720c */ /* 0x000fe20003fa6070 */
[----:B------:R-:W-:Y:S01]  /*0db0*/  IMAD.HI.U32 R4, R2, R11, RZ ;  /* 0x0000000b02047227 */ /* 0x000fe200078e00ff */
[----:B------:R-:W-:-:S03]  /*0dc0*/  ISETP.GE.AND P3, PT, R18, RZ, PT ;  /* 0x000000ff1200720c */ /* 0x000fc60003f66270 */
[----:B------:R-:W-:-:S04]  /*0dd0*/  IMAD.HI.U32 R3, R2, R7, RZ ;  /* 0x0000000702037227 */ /* 0x000fc800078e00ff */
[----:B------:R-:W-:-:S04]  /*0de0*/  IMAD.HI.U32 R2, R2, R21, RZ ;  /* 0x0000001502027227 */ /* 0x000fc800078e00ff */
[----:B------:R-:W-:Y:S02]  /*0df0*/  IMAD.MOV R8, RZ, RZ, -R3 ;  /* 0x000000ffff087224 */ /* 0x000fe400078e0a03 */
[----:B------:R-:W-:Y:S01]  /*0e00*/  @!P6 VIADD R20, R20, 0x1 ;  /* 0x000000011414e836 */ /* 0x000fe20000000000 */
[----:B------:R-:W-:Y:S01]  /*0e10*/  ISETP.NE.AND P6, PT, R19, RZ, PT ;  /* 0x000000ff1300720c */ /* 0x000fe20003fc5270 */
[----:B------:R-:W-:Y:S02]  /*0e20*/  IMAD.MOV R5, RZ, RZ, -R4 ;  /* 0x000000ffff057224 */ /* 0x000fe400078e0a04 */
[----:B------:R-:W-:Y:S02]  /*0e30*/  IMAD.MOV R16, RZ, RZ, -R2 ;  /* 0x000000ffff107224 */ /* 0x000fe400078e0a02 */
[----:B------:R-:W-:Y:S01]  /*0e40*/  IMAD R7, R6, R8, R7 ;  /* 0x0000000806077224 */ /* 0x000fe200078e0207 */
[----:B------:R-:W-:Y:S01]  /*0e50*/  LOP3.LUT R8, RZ, R12, RZ, 0x33, !PT ;  /* 0x0000000cff087212 */ /* 0x000fe200078e33ff */
[----:B------:R-:W-:-:S02]  /*0e60*/  @P5 VIADD R20, R20, 0x1 ;  /* 0x0000000114145836 */ /* 0x000fc40000000000 */
[C---:B------:R-:W-:Y:S02]  /*0e70*/  IMAD R5, R6.reuse, R5, R11 ;  /* 0x0000000506057224 */ /* 0x040fe400078e020b */
[C---:B------:R-:W-:Y:S02]  /*0e80*/  IMAD R11, R6.reuse, R16, R21 ;  /* 0x00000010060b7224 */ /* 0x040fe400078e0215 */
[----:B------:R-:W-:Y:S01]  /*0e90*/  @!P3 IMAD.MOV R20, RZ, RZ, -R20 ;  /* 0x000000ffff14b224 */ /* 0x000fe200078e0a14 */
[C---:B------:R-:W-:Y:S01]  /*0ea0*/  ISETP.GT.U32.AND P3, PT, R6.reuse, R7, PT ;  /* 0x000000070600720c */ /* 0x040fe20003f64070 */
[----:B------:R-:W-:Y:S01]  /*0eb0*/  @P4 VIADD R15, R15, 0x1 ;  /* 0x000000010f0f4836 */ /* 0x000fe20000000000 */
[C---:B------:R-:W-:Y:S01]  /*0ec0*/  ISETP.GT.U32.AND P5, PT, R6.reuse, R5, PT ;  /* 0x000000050600720c */ /* 0x040fe20003fa4070 */
[----:B------:R-:W-:Y:S01]  /*0ed0*/  @!P1 IMAD.MOV R14, RZ, RZ, -R14 ;  /* 0x000000ffff0e9224 */ /* 0x000fe200078e0a0e */
[----:B------:R-:W-:Y:S01]  /*0ee0*/  ISETP.GT.U32.AND P2, PT, R6, R11, PT ;  /* 0x0000000b0600720c */ /* 0x000fe20003f44070 */
[----:B------:R-:W-:Y:S01]  /*0ef0*/  @!P0 IMAD.MOV R15, RZ, RZ, -R15 ;  /* 0x000000ffff0f8224 */ /* 0x000fe200078e0a0f */
[----:B------:R-:W-:-:S02]  /*0f00*/  ISETP.NE.AND P4, PT, R12, RZ, PT ;  /* 0x000000ff0c00720c */ /* 0x000fc40003f85270 */
[----:B------:R-:W-:Y:S02]  /*0f10*/  @!P6 LOP3.LUT R20, RZ, R19, RZ, 0x33, !PT ;  /* 0x00000013ff14e212 */ /* 0x000fe400078e33ff */
        /* <DEDUP_REMOVED lines=15> */
[-C--:B------:R-:W-:Y:S01]  /*1010*/  LOP3.LUT R7, R22, R9.reuse, RZ, 0x3c, !PT ;  /* 0x0000000916077212 */ /* 0x080fe200078e3cff */
[--C-:B------:R-:W-:Y:S01]  /*1020*/  IMAD R19, R19, R16, R10.reuse ;  /* 0x0000001013137224 */ /* 0x100fe200078e020a */
[----:B------:R-:W-:Y:S01]  /*1030*/  @!P5 IADD3 R4, PT, PT, R4, 0x1, RZ ;  /* 0x000000010404d810 */ /* 0x000fe20007ffe0ff */
[----:B------:R-:W-:Y:S01]  /*1040*/  IMAD.MOV R10, RZ, RZ, -R10 ;  /* 0x000000ffff0a7224 */ /* 0x000fe200078e0a0a */
[----:B------:R-:W-:Y:S01]  /*1050*/  ISETP.GE.AND P5, PT, R6, RZ, PT ;  /* 0x000000ff0600720c */ /* 0x000fe20003fa6270 */
[----:B------:R-:W-:Y:S01]  /*1060*/  @P0 VIADD R3, R3, 0x1 ;  /* 0x0000000103030836 */ /* 0x000fe20000000000 */
[----:B------:R-:W-:Y:S01]  /*1070*/  ISETP.GE.AND P1, PT, R8, RZ, PT ;  /* 0x000000ff0800720c */ /* 0x000fe20003f26270 */
[----:B------:R-:W-:Y:S01]  /*1080*/  @P6 VIADD R4, R4, 0x1 ;  /* 0x0000000104046836 */ /* 0x000fe20000000000 */
[----:B------:R-:W-:Y:S01]  /*1090*/  ISETP.GE.AND P3, PT, R7, RZ, PT ;  /* 0x000000ff0700720c */ /* 0x000fe20003f66270 */
[----:B------:R-:W-:Y:S01]  /*10a0*/  IMAD.MOV.U32 R6, RZ, RZ, R3 ;  /* 0x000000ffff067224 */ /* 0x000fe200078e0003 */
[----:B------:R-:W-:Y:S01]  /*10b0*/  ISETP.NE.AND P2, PT, R9, RZ, PT ;  /* 0x000000ff0900720c */ /* 0x000fe20003f45270 */
[----:B------:R-:W-:Y:S01]  /*10c0*/  @P4 VIADD R2, R2, 0x1 ;  /* 0x0000000102024836 */ /* 0x000fe20000000000 */
[----:B------:R-:W-:Y:S01]  /*10d0*/  LOP3.LUT R3, RZ, R9, RZ, 0x33, !PT ;  /* 0x00000009ff037212 */ /* 0x000fe200078e33ff */
[----:B------:R-:W-:-:S02]  /*10e0*/  IMAD R18, R38, R19, RZ ;  /* 0x0000001326127224 */ /* 0x000fc400078e02ff */
[----:B------:R-:W-:Y:S02]  /*10f0*/  IMAD R17, R17, R10, R0 ;  /* 0x0000000a11117224 */ /* 0x000fe400078e0200 */
[----:B------:R-:W-:Y:S02]  /*1100*/  @!P5 IMAD.MOV R6, RZ, RZ, -R6 ;  /* 0x000000ffff06d224 */ /* 0x000fe400078e0a06 */
[----:B------:R-:W-:Y:S01]  /*1110*/  @!P1 IADD3 R4, PT, PT, -R4, RZ, RZ ;  /* 0x000000ff04049210 */ /* 0x000fe20007ffe1ff */
[----:B0-----:R-:W-:Y:S02]  /*1120*/  IMAD R5, R18, UR4, RZ ;  /* 0x0000000412057c24 */ /* 0x001fe4000f8e02ff */
[----:B------:R-:W-:Y:S01]  /*1130*/  @!P3 IMAD.MOV R2, RZ, RZ, -R2 ;  /* 0x000000ffff02b224 */ /* 0x000fe200078e0a02 */
[----:B------:R-:W-:Y:S01]  /*1140*/  SEL R16, R3, R4, !P2 ;  /* 0x0000000403107207 */ /* 0x000fe20005000000 */
[----:B------:R-:W-:Y:S01]  /*1150*/  IMAD.WIDE R44, R5, 0x2, R44 ;  /* 0x00000002052c7825 */ /* 0x000fe200078e022c */
[----:B------:R-:W-:-:S02]  /*1160*/  SEL R15, R3, R6, !P2 ;  /* 0x00000006030f7207 */ /* 0x000fc40005000000 */
[----:B------:R-:W-:Y:S01]  /*1170*/  SEL R14, R3, R2, !P2 ;  /* 0x00000002030e7207 */ /* 0x000fe20005000000 */
[-C--:B------:R-:W-:Y:S02]  /*1180*/  IMAD R11, R16, R9.reuse, RZ ;  /* 0x00000009100b7224 */ /* 0x080fe400078e02ff */
[-C--:B------:R-:W-:Y:S02]  /*1190*/  IMAD R10, R15, R9.reuse, RZ ;  /* 0x000000090f0a7224 */ /* 0x080fe400078e02ff */
[----:B------:R-:W-:Y:S02]  /*11a0*/  IMAD R12, R23, R12, RZ ;  /* 0x0000000c170c7224 */ /* 0x000fe400078e02ff */
[----:B------:R-:W-:-:S07]  /*11b0*/  IMAD R9, R14, R9, RZ ;  /* 0x000000090e097224 */ /* 0x000fce00078e02ff */
.L_x_313:
        /* <DEDUP_REMOVED lines=17> */
[----:B----4-:R-:W-:Y:S02]  /*12d0*/  IMAD R7, R21, UR14, RZ ;  /* 0x0000000e15077c24 */ /* 0x010fe4000f8e02ff */
[----:B------:R-:W-:Y:S01]  /*12e0*/  IMAD R6, R5, 0x2, R32 ;  /* 0x0000000205067824 */ /* 0x000fe200078e0220 */
        /* <DEDUP_REMOVED lines=10> */
[----:B0-----:R-:W-:Y:S01]  /*1390*/  IMAD.MOV.U32 R2, RZ, RZ, RZ ;  /* 0x000000ffff027224 */ /* 0x001fe200078e00ff */
[----:B-1----:R-:W-:-:S05]  /*13a0*/  IADD3 R39, PT, PT, RZ, -R3, RZ ;  /* 0x80000003ff277210 */ /* 0x002fca0007ffe0ff */
[----:B------:R-:W-:Y:S01]  /*13b0*/  IMAD R27, R39, R8, RZ ;  /* 0x00000008271b7224 */ /* 0x000fe200078e02ff */
[----:B------:R-:W-:-:S03]  /*13c0*/  P2R R39, PR, RZ, 0x2 ;  /* 0x00000002ff277803 */ /* 0x000fc60000000000 */
[----:B------:R-:W-:-:S07]  /*13d0*/  IMAD.HI.U32 R3, R3, R27, R2 ;  /* 0x0000001b03037227 */ /* 0x000fce00078e0002 */
.L_x_312:
        /* <DEDUP_REMOVED lines=16> */
[----:B------:R-:W-:-:S04]  /*14e0*/  ISETP.GE.OR P0, PT, R25, UR9, P4 ;  /* 0x0000000919007c0c */ /* 0x000fc8000a706670 */
[----:B------:R-:W-:Y:S02]  /*14f0*/  @!P2 IADD3 R42, PT, PT, -R42, RZ, RZ ;  /* 0x000000ff2a2aa210 */ /* 0x000fe40007ffe1ff */
        /* <DEDUP_REMOVED lines=52> */
[----:B------:R-:W-:Y:S02]  /*1840*/  IMAD R43, R42, R43, RZ ;  /* 0x0000002b2a2b7224 */ /* 0x000fe400078e02ff */
[----:B------:R-:W-:Y:S02]  /*1850*/  IMAD.MOV.U32 R54, RZ, RZ, RZ ;  /* 0x000000ffff367224 */ /* 0x000fe400078e00ff */
[----:B------:R-:W-:Y:S01]  /*1860*/  IMAD.MOV.U32 R49, RZ, RZ, RZ ;  /* 0x000000ffff317224 */ /* 0x000fe200078e00ff */
[----:B------:R-:W-:Y:S01]  /*1870*/  ISETP.NE.AND P6, PT, R11, R24, PT ;  /* 0x000000180b00720c */ /* 0x000fe20003fc5270 */
[----:B--2---:R-:W-:Y:S01]  /*1880*/  @!P3 HADD2.F32 R54, -RZ, R60.H0_H0 ;  /* 0x2000003cff36b230 */ /* 0x004fe20000004100 */
[----:B------:R-:W-:Y:S01]  /*1890*/  ISETP.NE.AND P3, PT, R0, R43, PT ;  /* 0x0000002b0000720c */ /* 0x000fe20003f65270 */
[----:B----4-:R-:W-:Y:S01]  /*18a0*/  @!P1 HADD2.F32 R47, -RZ, R26.H0_H0 ;  /* 0x2000001aff2f9230 */ /* 0x010fe20000004100 */
[----:B------:R-:W-:-:S02]  /*18b0*/  ISETP.GE.OR P1, PT, R23, UR9, P5 ;  /* 0x0000000917007c0c */ /* 0x000fc4000af26670 */
[----:B------:R-:W-:-:S04]  /*18c0*/  LOP3.LUT R26, R42, R23, R15, 0xfe, !PT ;  /* 0x000000172a1a7212 */ /* 0x000fc800078efe0f */
[----:B------:R-:W-:-:S04]  /*18d0*/  ISETP.LT.OR P1, PT, R26, RZ, P1 ;  /* 0x000000ff1a00720c */ /* 0x000fc80000f21670 */
[----:B------:R-:W-:Y:S01]  /*18e0*/  ISETP.GE.OR P4, PT, R42, UR10, P1 ;  /* 0x0000000a2a007c0c */ /* 0x000fe20008f86670 */
[----:B-----5:R-:W-:-:S12]  /*18f0*/  HADD2.F32 R46, -RZ, R27.H0_H0 ;  /* 0x2000001bff2e7230 */ /* 0x020fd80000004100 */
[----:B------:R-:W1:Y:S01]  /*1900*/  @!P4 LDC.64 R26, c[0x0][0x380] ;  /* 0x0000e000ff1acb82 */ /* 0x000e620000000a00 */
[----:B0-----:R-:W-:Y:S02]  /*1910*/  @!P4 IMAD R53, R28, UR9, R23 ;  /* 0x000000091c35cc24 */ /* 0x001fe4000f8e0217 */
[----:B------:R-:W-:Y:S01]  /*1920*/  FFMA.FTZ R46, R46, R54, R51 ;  /* 0x000000362e2e7223 */ /* 0x000fe20000010033 */
[----:B---3--:R-:W-:Y:S01]  /*1930*/  @!P2 HADD2.F32 R49, -RZ, R29.H0_H0 ;  /* 0x2000001dff31a230 */ /* 0x008fe20000004100 */
[----:B------:R-:W-:Y:S01]  /*1940*/  ISETP.NE.AND P1, PT, R13, R32, PT ;  /* 0x000000200d00720c */ /* 0x000fe20003f25270 */
[----:B------:R-:W-:Y:S02]  /*1950*/  IMAD.MOV.U32 R29, RZ, RZ, RZ ;  /* 0x000000ffff1d7224 */ /* 0x000fe400078e00ff */
[----:B------:R-:W-:Y:S01]  /*1960*/  @!P0 HADD2.F32 R29, -RZ, R52.H0_H0 ;  /* 0x20000034ff1d8230 */ /* 0x000fe20000004100 */
[----:B------:R-:W-:Y:S02]  /*1970*/  @!P4 IADD3 R52, P0, PT, R53, R5, RZ ;  /* 0x000000053534c210 */ /* 0x000fe40007f1e0ff */
[----:B------:R-:W-:-:S02]  /*1980*/  FSEL R46, R46, R51, !P1 ;  /* 0x000000332e2e7208 */ /* 0x000fc40004800000 */
[----:B------:R-:W-:Y:S02]  /*1990*/  @!P4 LEA.HI.X.SX32 R53, R53, R4, 0x1, P0 ;  /* 0x000000043535c211 */ /* 0x000fe400000f0eff */
[----:B------:R-:W-:Y:S02]  /*19a0*/  @!P3 FSEL R51, R46, R51, !P6 ;  /* 0x000000332e33b208 */ /* 0x000fe40007000000 */
[----:B-1----:R-:W-:Y:S01]  /*19b0*/  @!P4 LEA R54, P0, R52, R26, 0x1 ;  /* 0x0000001a3436c211 */ /* 0x002fe200078008ff */
[----:B------:R-:W-:-:S03]  /*19c0*/  HADD2.F32 R26, -RZ, R50.H0_H0 ;  /* 0x20000032ff1a7230 */ /* 0x000fc60000004100 */
[----:B------:R-:W-:Y:S02]  /*19d0*/  @!P4 LEA.HI.X R55, R52, R27, R53, 0x1, P0 ;  /* 0x0000001b3437c211 */ /* 0x000fe400000f0c35 */
[----:B------:R-:W-:Y:S01]  /*19e0*/  FFMA.FTZ R26, R26, R49, R51 ;  /* 0x000000311a1a7223 */ /* 0x000fe20000010033 */
[----:B------:R-:W-:Y:S01]  /*19f0*/  ISETP.NE.AND P0, PT, R12, R33, PT ;  /* 0x000000210c00720c */ /* 0x000fe20003f05270 */
[----:B------:R-:W2:Y:S03]  /*1a00*/  LDG.E.U16 R49, desc[UR6][R44.64+0x8] ;  /* 0x000008062c317981 */ /* 0x000ea6000c1e1500 */
[-C--:B------:R-:W-:Y:S01]  /*1a10*/  FSEL R26, R26, R51.reuse, !P0 ;  /* 0x000000331a1a7208 */ /* 0x080fe20004000000 */
[----:B------:R-:W3:Y:S03]  /*1a20*/  @!P4 LDG.E.U16 R54, desc[UR6][R54.64] ;  /* 0x000000063636c981 */ /* 0x000ee6000c1e1500 */
[----:B------:R-:W-:Y:S01]  /*1a30*/  @!P3 FSEL R51, R26, R51, !P6 ;  /* 0x000000331a33b208 */ /* 0x000fe20007000000 */
[----:B------:R-:W-:Y:S01]  /*1a40*/  HADD2.F32 R26, -RZ, R48.H0_H0 ;  /* 0x20000030ff1a7230 */ /* 0x000fe20000004100 */
[----:B------:R-:W-:Y:S01]  /*1a50*/  ISETP.NE.AND P2, PT, R7, R6, PT ;  /* 0x000000060700720c */ /* 0x000fe20003f45270 */
[----:B------:R-:W4:Y:S03]  /*1a60*/  LDG.E.U16 R48, desc[UR6][R44.64+0x6] ;  /* 0x000006062c307981 */ /* 0x000f26000c1e1500 */
        /* <DEDUP_REMOVED lines=16> */
[----:B------:R-:W-:Y:S02]  /*1b70*/  IMAD.MOV.U32 R46, RZ, RZ, RZ ;  /* 0x000000ffff2e7224 */ /* 0x000fe400078e00ff */
[----:B----4-:R-:W-:-:S05]  /*1b80*/  HADD2.F32 R48, -RZ, R48.H0_H0 ;  /* 0x20000030ff307230 */ /* 0x010fca0000004100 */
[----:B------:R-:W-:Y:S01]  /*1b90*/  FFMA.FTZ R48, R48, R29, R51 ;  /* 0x0000001d30307223 */ /* 0x000fe20000010033 */
[----:B---3--:R-:W-:Y:S01]  /*1ba0*/  @!P4 HADD2.F32 R28, -RZ, R54.H0_H0 ;  /* 0x20000036ff1cc230 */ /* 0x008fe20000004100 */
[----:B------:R-:W-:-:S03]  /*1bb0*/  ISETP.NE.AND P4, PT, R10, R31, PT ;  /* 0x0000001f0a00720c */ /* 0x000fc60003f85270 */
[----:B------:R-:W-:-:S04]  /*1bc0*/  FSEL R48, R48, R51, !P1 ;  /* 0x0000003330307208 */ /* 0x000fc80004800000 */
[----:B------:R-:W-:Y:S01]  /*1bd0*/  @!P3 FSEL R51, R48, R51, !P4 ;  /* 0x000000333033b208 */ /* 0x000fe20006000000 */
[----:B--2---:R-:W-:Y:S02]  /*1be0*/  @!P5 HADD2.F32 R46, -RZ, R26.H0_H0 ;  /* 0x2000001aff2ed230 */ /* 0x004fe40000004100 */
[----:B------:R-:W-:-:S05]  /*1bf0*/  HADD2.F32 R26, -RZ, R49.H0_H0 ;  /* 0x20000031ff1a7230 */ /* 0x000fca0000004100 */
[----:B------:R-:W-:Y:S01]  /*1c00*/  FFMA.FTZ R28, R26, R28, R51 ;  /* 0x0000001c1a1c7223 */ /* 0x000fe20000010033 */
[----:B-----5:R-:W-:-:S04]  /*1c10*/  HADD2.F32 R26, -RZ, R47.H0_H0 ;  /* 0x2000002fff1a7230 */ /* 0x020fc80000004100 */
[----:B------:R-:W-:-:S04]  /*1c20*/  FSEL R28, R28, R51, !P0 ;  /* 0x000000331c1c7208 */ /* 0x000fc80004000000 */
        /* <DEDUP_REMOVED lines=18> */
[----:B------:R-:W-:Y:S01]  /*1d50*/  HFMA2 R48, -RZ, RZ, 0, 0 ;  /* 0x00000000ff307431 */ /* 0x000fe200000001ff */
[----:B------:R-:W-:Y:S02]  /*1d60*/  LOP3.LUT R29, R42, R23, R14, 0xfe, !PT ;  /* 0x000000172a1d7212 */ /* 0x000fe400078efe0e */
[----:B------:R-:W-:Y:S01]  /*1d70*/  ISETP.NE.AND P4, PT, R0, R43, PT ;  /* 0x0000002b0000720c */ /* 0x000fe20003f85270 */
[----:B---3--:R-:W-:Y:S01]  /*1d80*/  @!P2 HADD2.F32 R48, -RZ, R26.H0_H0 ;  /* 0x2000001aff30a230 */ /* 0x008fe20000004100 */
        /* <DEDUP_REMOVED lines=8> */
[----:B--2---:R-:W-:Y:S02]  /*1e10*/  HADD2.F32 R42, -RZ, R28.H0_H0 ;  /* 0x2000001cff2a7230 */ /* 0x004fe40000004100 */
[----:B------:R-:W-:-:S03]  /*1e20*/  @!P2 IMAD R47, R46, UR9, R23 ;  /* 0x000000092e2fac24 */ /* 0x000fc6000f8e0217 */
[----:B------:R-:W-:-:S04]  /*1e30*/  FFMA.FTZ R42, R42, R48, R51 ;  /* 0x000000302a2a7223 */ /* 0x000fc80000010033 */
        /* <DEDUP_REMOVED lines=23> */
[----:B--2---:R-:W-:Y:S02]  /*1fb0*/  @!P2 HADD2.F32 R46, -RZ, R26.H0_H0 ;  /* 0x2000001aff2ea230 */ /* 0x004fe40000004100 */
[----:B-----5:R-:W-:-:S05]  /*1fc0*/  HADD2.F32 R42, -RZ, R42.H0_H0 ;  /* 0x2000002aff2a7230 */ /* 0x020fca0000004100 */
[----:B------:R-:W-:-:S05]  /*1fd0*/  FFMA.FTZ R46, R42, R46, R51 ;  /* 0x0000002e2a2e7223 */ /* 0x000fca0000010033 */
[----:B------:R-:W-:Y:S02]  /*1fe0*/  @P1 FSEL R51, R46, R51, !P0 ;  /* 0x000000332e331208 */ /* 0x000fe40004000000 */
[----:B------:R-:W-:Y:S01]  /*1ff0*/  ISETP.NE.AND P0, PT, R2, 0x3, PT ;  /* 0x000000030200780c */ /* 0x000fe20003f05270 */
[----:B----4-:R-:W-:Y:S02]  /*2000*/  @!P3 HADD2.F32 R43, -RZ, R28.H0_H0 ;  /* 0x2000001cff2bb230 */ /* 0x010fe40000004100 */
[----:B---3--:R-:W-:Y:S02]  /*2010*/  HADD2.F32 R47, -RZ, R47.H0_H0 ;  /* 0x2000002fff2f7230 */ /* 0x008fe40000004100 */
        /* <DEDUP_REMOVED lines=9> */
.L_x_311:
        /* <DEDUP_REMOVED lines=31> */
.L_x_310:
        /* <DEDUP_REMOVED lines=38> */
.L_x_316:
[----:B------:R-:W-:-:S07]  /*2500*/  MOV R4, 0x2520 ;  /* 0x0000252000047802 */ /* 0x000fce0000000f00 */
[----:B---34-:R-:W-:Y:S05]  /*2510*/  CALL.REL.NOINC `($__internal_6_$__cuda_sm20_div_u64) ;  /* 0x0000001400dc7944 */ /* 0x018fea0003c00000 */
[----:B------:R-:W-:Y:S02]  /*2520*/  IMAD.MOV.U32 R4, RZ, RZ, R6 ;  /* 0x000000ffff047224 */ /* 0x000fe400078e0006 */
[----:B------:R-:W-:-:S07]  /*2530*/  IMAD.MOV.U32 R5, RZ, RZ, R7 ;  /* 0x000000ffff057224 */ /* 0x000fce00078e0007 */
.L_x_317:
[----:B---34-:R-:W-:Y:S05]  /*2540*/  BSYNC.RECONVERGENT B0 ;  /* 0x0000000000007941 */ /* 0x018fea0003800200 */
.L_x_315:
        /* <DEDUP_REMOVED lines=72> */
[----:B------:R-:W-:Y:S01]  /*29d0*/  HFMA2 R8, -RZ, RZ, 0, 0 ;  /* 0x00000000ff087431 */ /* 0x000fe200000001ff */
[----:B------:R-:W-:-:S04]  /*29e0*/  IABS R10, R12 ;  /* 0x0000000c000a7213 */ /* 0x000fc80000000000 */
        /* <DEDUP_REMOVED lines=66> */
.L_x_319:
[----:B------:R-:W-:Y:S05]  /*2e10*/  BSYNC.RECONVERGENT B0 ;  /* 0x0000000000007941 */ /* 0x000fea0003800200 */
.L_x_318:
        /* <DEDUP_REMOVED lines=14> */
.L_x_320:
        /* <DEDUP_REMOVED lines=39> */
[----:B0-----:R-:W-:Y:S02]  /*3170*/  VIADD R13, R12, 0xffffffe ;  /* 0x0ffffffe0c0d7836 */ /* 0x001fe40000000000 */
[----:B------:R-:W-:Y:S01]  /*3180*/  @!P6 VIADD R9, R9, 0x1 ;  /* 0x000000010909e836 */ /* 0x000fe20000000000 */
[----:B------:R-:W-:Y:S01]  /*3190*/  ISETP.GE.U32.AND P4, PT, R11, R0, PT ;  /* 0x000000000b00720c */ /* 0x000fe20003f86070 */
[----:B------:R-:W-:Y:S01]  /*31a0*/  @!P2 IMAD.MOV R7, RZ, RZ, -R7 ;  /* 0x000000ffff07a224 */ /* 0x000fe200078e0a07 */
[----:B------:R-:W0:Y:S01]  /*31b0*/  F2I.FTZ.U32.TRUNC.NTZ R11, R13 ;  /* 0x0000000d000b7305 */ /* 0x000e22000021f000 */
[----:B------:R-:W-:Y:S02]  /*31c0*/  ISETP.GE.AND P1, PT, R10, RZ, PT ;  /* 0x000000ff0a00720c */ /* 0x000fe40003f26270 */
[----:B------:R-:W-:-:S08]  /*31d0*/  LOP3.LUT R10, RZ, R6, RZ, 0x33, !PT ;  /* 0x00000006ff0a7212 */ /* 0x000fd000078e33ff */
[----:B------:R-:W-:Y:S02]  /*31e0*/  @P4 VIADD R9, R9, 0x1 ;  /* 0x0000000109094836 */ /* 0x000fe40000000000 */
[----:B0-----:R-:W-:-:S03]  /*31f0*/  IMAD.MOV R12, RZ, RZ, -R11 ;  /* 0x000000ffff0c7224 */ /* 0x001fc600078e0a0b */
[----:B------:R-:W-:Y:S02]  /*3200*/  MOV R8, R9 ;  /* 0x0000000900087202 */ /* 0x000fe40000000f00 */
[----:B------:R-:W-:Y:S01]  /*3210*/  SEL R9, R10, R7, !P3 ;  /* 0x000000070a097207 */ /* 0x000fe20005800000 */
[----:B------:R-:W-:Y:S02]  /*3220*/  IMAD R13, R12, R19, RZ ;  /* 0x000000130c0d7224 */ /* 0x000fe400078e02ff */
[----:B------:R-:W-:-:S05]  /*3230*/  @!P1 IMAD.MOV R8, RZ, RZ, -R8 ;  /* 0x000000ffff089224 */ /* 0x000fca00078e0a08 */
        /* <DEDUP_REMOVED lines=35> */
[----:B------:R-:W-:-:S05]  /*3470*/  @!P2 IMAD.MOV R10, RZ, RZ, -R10 ;  /* 0x000000ffff0aa224 */ /* 0x000fca00078e0a0a */
[C---:B------:R-:W-:Y:S02]  /*3480*/  SEL R10, R12.reuse, R10, !P3 ;  /* 0x0000000a0c0a7207 */ /* 0x040fe40005800000 */
[----:B------:R-:W-:Y:S01]  /*3490*/  SEL R12, R12, R13, !P3 ;  /* 0x0000000d0c0c7207 */ /* 0x000fe20005800000 */
[----:B------:R-:W-:Y:S01]  /*34a0*/  IMAD R13, R14, R11, RZ ;  /* 0x0000000b0e0d7224 */ /* 0x000fe200078e02ff */
[----:B------:R-:W-:Y:S01]  /*34b0*/  IABS R16, R10 ;  /* 0x0000000a00107213 */ /* 0x000fe20000000000 */
[----:B------:R-:W-:Y:S01]  /*34c0*/  IMAD.MOV.U32 R14, RZ, RZ, RZ ;  /* 0x000000ffff0e7224 */ /* 0x000fe200078e00ff */
[----:B-1----:R-:W-:Y:S02]  /*34d0*/  IABS R22, R8 ;  /* 0x0000000800167213 */ /* 0x002fe40000000000 */
        /* <DEDUP_REMOVED lines=28> */
[----:B0-----:R-:W-:Y:S01]  /*36a0*/  IADD3 R17, PT, PT, RZ, -R15, RZ ;  /* 0x8000000fff117210 */ /* 0x001fe20007ffe0ff */
[----:B------:R-:W-:Y:S01]  /*36b0*/  @P3 VIADD R13, R13, 0x1 ;  /* 0x000000010d0d3836 */ /* 0x000fe20000000000 */
[----:B------:R-:W-:-:S03]  /*36c0*/  ISETP.NE.AND P3, PT, R5, RZ, PT ;  /* 0x000000ff0500720c */ /* 0x000fc60003f65270 */
[----:B------:R-:W-:Y:S02]  /*36d0*/  IMAD R17, R17, R22, RZ ;  /* 0x0000001611117224 */ /* 0x000fe400078e02ff */
[----:B------:R-:W-:Y:S02]  /*36e0*/  @!P2 IMAD.MOV R13, RZ, RZ, -R13 ;  /* 0x000000ffff0da224 */ /* 0x000fe400078e0a0d */
[----:B------:R-:W-:-:S03]  /*36f0*/  @!P1 IMAD.MOV R16, RZ, RZ, -R16 ;  /* 0x000000ffff109224 */ /* 0x000fc600078e0a10 */
        /* <DEDUP_REMOVED lines=31> */
[----:B------:R-:W-:Y:S01]  /*38f0*/  IMAD.MOV R15, RZ, RZ, -R10 ;  /* 0x000000ffff0f7224 */ /* 0x000fe200078e0a0a */
[----:B------:R-:W-:Y:S01]  /*3900*/  @P4 IADD3 R16, PT, PT, R16, 0x1, RZ ;  /* 0x0000000110104810 */ /* 0x000fe20007ffe0ff */
[----:B------:R-:W-:Y:S01]  /*3910*/  IMAD R20, R6, R17, R3 ;  /* 0x0000001106147224 */ /* 0x000fe200078e0203 */
[----:B------:R-:W-:Y:S01]  /*3920*/  IADD3 R17, PT, PT, -R13, RZ, RZ ;  /* 0x000000ff0d117210 */ /* 0x000fe20007ffe1ff */
[----:B------:R-:W-:-:S02]  /*3930*/  @!P2 IMAD.MOV R14, RZ, RZ, -R14 ;  /* 0x000000ffff0ea224 */ /* 0x000fc400078e0a0e */
[C---:B------:R-:W-:Y:S02]  /*3940*/  IMAD R19, R4.reuse, R15, R9 ;  /* 0x0000000f04137224 */ /* 0x040fe400078e0209 */
[----:B------:R-:W-:Y:S01]  /*3950*/  IMAD.MOV R15, RZ, RZ, -R12 ;  /* 0x000000ffff0f7224 */ /* 0x000fe200078e0a0c */
[----:B------:R-:W-:Y:S01]  /*3960*/  SEL R14, R21, R14, !P3 ;  /* 0x0000000e150e7207 */ /* 0x000fe20005800000 */
[----:B------:R-:W-:Y:S02]  /*3970*/  IMAD.MOV R6, RZ, RZ, -R11 ;  /* 0x000000ffff067224 */ /* 0x000fe400078e0a0b */
[----:B------:R-:W-:Y:S02]  /*3980*/  @!P1 IMAD.MOV R16, RZ, RZ, -R16 ;  /* 0x000000ffff109224 */ /* 0x000fe400078e0a10 */
[----:B------:R-:W-:Y:S02]  /*3990*/  IMAD R15, R4, R15, R7 ;  /* 0x0000000f040f7224 */ /* 0x000fe400078e0207 */
[----:B------:R-:W-:Y:S01]  /*39a0*/  IMAD R4, R5, R6, R10 ;  /* 0x0000000605047224 */ /* 0x000fe200078e020a */
[----:B------:R-:W-:Y:S01]  /*39b0*/  SEL R16, R21, R16, !P3 ;  /* 0x0000001015107207 */ /* 0x000fe20005800000 */
[----:B------:R-:W-:-:S02]  /*39c0*/  IMAD.MOV R9, RZ, RZ, -R14 ;  /* 0x000000ffff097224 */ /* 0x000fc400078e0a0e */
[----:B------:R-:W-:Y:S02]  /*39d0*/  IMAD R7, R5, R17, R12 ;  /* 0x0000001105077224 */ /* 0x000fe400078e020c */
[----:B------:R-:W-:Y:S01]  /*39e0*/  IMAD R6, R37, UR11, RZ ;  /* 0x0000000b25067c24 */ /* 0x000fe2000f8e02ff */
[----:B------:R-:W-:Y:S01]  /*39f0*/  IADD3 R37, P0, PT, R36, R3, RZ ;  /* 0x0000000324257210 */ /* 0x000fe20007f1e0ff */
        /* <DEDUP_REMOVED lines=41> */
        .weak           $__internal_6_$__cuda_sm20_div_u64
        .type           $__internal_6_$__cuda_sm20_div_u64,@function
        .size           $__internal_6_$__cuda_sm20_div_u64,(.L_x_844 - $__internal_6_$__cuda_sm20_div_u64)
$__internal_6_$__cuda_sm20_div_u64:
        /* <DEDUP_REMOVED lines=65> */
[----:B------:R-:W-:Y:S06]  /*40a0*/  RET.REL.NODEC R4 `(_ZN2at6native51_GLOBAL__N__11011a27_18_DepthwiseConv3d_cu_35e0c7b543conv_depthwise3d_cuda_backward_input_kernelIN3c104HalfEfLi3ELi3ELi3ELin1ELin1ELin1ELin1ELin1ELin1EEEvNS_27GenericPackedTensorAccessorIKT_Lm5ENS_16DefaultPtrTraitsEiEENS5_IS6_Lm5ES8_iEES9_iiiiiiiii) ;  /* 0xffffffbc04d47950 */ /* 0x000fec0003c3ffff */
.L_x_321:
        /* <DEDUP_REMOVED lines=13> */
.L_x_844:


//--------------------- .text._ZN2at6native51_GLOBAL__N__11011a27_18_DepthwiseConv3d_cu_35e0c7b543conv_depthwise3d_cuda_backward_input_kernelIN3c104HalfEfLi3ELi3ELi3ELin1ELin1ELin1ELi1ELi1ELi1EEEvNS_27GenericPackedTensorAccessorIKT_Lm5ENS_16DefaultPtrTraitsEiEENS5_IS6_Lm5ES8_iEES9_iiiiiiiii --------------------------
	.section	.text._ZN2at6native51_GLOBAL__N__11011a27_18_DepthwiseConv3d_cu_35e0c7b543conv_depthwise3d_cuda_backward_input_kernelIN3c104HalfEfLi3ELi3ELi3ELin1ELin1ELin1ELi1ELi1ELi1EEEvNS_27GenericPackedTensorAccessorIKT_Lm5ENS_16DefaultPtrTraitsEiEENS5_IS6_Lm5ES8_iEES9_iiiiiiiii,"ax",@progbits
	.align	128
.text._ZN2at6native51_GLOBAL__N__11011a27_18_DepthwiseConv3d_cu_35e0c7b543conv_depthwise3d_cuda_backward_input_kernelIN3c104HalfEfLi3ELi3ELi3ELin1ELin1ELin1ELi1ELi1ELi1EEEvNS_27GenericPackedTensorAccessorIKT_Lm5ENS_16DefaultPtrTraitsEiEENS5_IS6_Lm5ES8_iEES9_iiiiiiiii:
        .type           _ZN2at6native51_GLOBAL__N__11011a27_18_DepthwiseConv3d_cu_35e0c7b543conv_depthwise3d_cuda_backward_input_kernelIN3c104HalfEfLi3ELi3ELi3ELin1ELin1ELin1ELi1ELi1ELi1EEEvNS_27GenericPackedTensorAccessorIKT_Lm5ENS_16DefaultPtrTraitsEiEENS5_IS6_Lm5ES8_iEES9_iiiiiiiii,@function
        .size           _ZN2at6native51_GLOBAL__N__11011a27_18_DepthwiseConv3d_cu_35e0c7b543conv_depthwise3d_cuda_backward_input_kernelIN3c104HalfEfLi3ELi3ELi3ELin1ELin1ELin1ELi1ELi1ELi1EEEvNS_27GenericPackedTensorAccessorIKT_Lm5ENS_16DefaultPtrTraitsEiEENS5_IS6_Lm5ES8_iEES9_iiiiiiiii,(.L_x_846 - _ZN2at6native51_GLOBAL__N__11011a27_18_DepthwiseConv3d_cu_35e0c7b543conv_depthwise3d_cuda_backward_input_kernelIN3c104HalfEfLi3ELi3ELi3ELin1ELin1ELin1ELi1ELi1ELi1EEEvNS_27GenericPackedTensorAccessorIKT_Lm5ENS_16DefaultPtrTraitsEiEENS5_IS6_Lm5ES8_iEES9_iiiiiiiii)
        .other          _ZN2at6native51_GLOBAL__N__11011a27_18_DepthwiseConv3d_cu_35e0c7b543conv_depthwise3d_cuda_backward_input_kernelIN3c104HalfEfLi3ELi3ELi3ELin1ELin1ELin1ELi1ELi1ELi1EEEvNS_27GenericPackedTensorAccessorIKT_Lm5ENS_16DefaultPtrTraitsEiEENS5_IS6_Lm5ES8_iEES9_iiiiiiiii,@"STO_CUDA_ENTRY STV_DEFAULT"
_ZN2at6native51_GLOBAL__N__11011a27_18_DepthwiseConv3d_cu_35e0c7b543conv_depthwise3d_cuda_backward_input_kernelIN3c104HalfEfLi3ELi3ELi3ELin1ELin1ELin1ELi1ELi1ELi1EEEvNS_27GenericPackedTensorAccessorIKT_Lm5ENS_16DefaultPtrTraitsEiEENS5_IS6_Lm5ES8_iEES9_iiiiiiiii:
        /* <DEDUP_REMOVED lines=51> */
.L_x_326:
[----:B------:R-:W0:Y:S01]  /*0330*/  LDC R25, c[0x0][0x3c8] ;  /* 0x0000f200ff197b82 */ /* 0x000e220000000800 */
[----:B------:R-:W-:Y:S01]  /*0340*/  IABS R6, R32 ;  /* 0x0000002000067213 */ /* 0x000fe20000000000 */
[----:B------:R-:W5:Y:S01]  /*0350*/  LDCU UR5, c[0x0][0x3fc] ;  /* 0x00007f80ff0577ac */ /* 0x000f620008000800 */
[----:B------:R-:W-:Y:S01]  /*0360*/  BSSY.RECONVERGENT B0, `(.L_x_323) ;  /* 0x000014e000007945 */ /* 0x000fe20003800200 */
[----:B------:R-:W-:Y:S01]  /*0370*/  IMAD.MOV.U32 R46, RZ, RZ, RZ ;  /* 0x000000ffff2e7224 */ /* 0x000fe200078e00ff */
        /* <DEDUP_REMOVED lines=22> */
[----:B----4-:R-:W-:Y:S01]  /*04e0*/  IADD3 R19, PT, PT, -R14, RZ, RZ ;  /* 0x000000ff0e137210 */ /* 0x010fe20007ffe1ff */
        /* <DEDUP_REMOVED lines=97> */
[----:B------:R-:W-:Y:S01]  /*0b00*/  IMAD R19, R19, 0x2, R16 ;  /* 0x0000000213137824 */ /* 0x000fe200078e0210 */
[----:B------:R-:W-:-:S03]  /*0b10*/  IADD3 R14, PT, PT, R16, -R14, RZ ;  /* 0x8000000e100e7210 */ /* 0x000fc60007ffe0ff */
[----:B------:R-:W-:-:S04]  /*0b20*/  IMAD.MOV R24, RZ, RZ, -R30 ;  /* 0x000000ffff187224 */ /* 0x000fc800078e0a1e */
[----:B------:R-:W-:Y:S02]  /*0b30*/  IMAD R24, R8, R24, R7 ;  /* 0x0000001808187224 */ /* 0x000fe400078e0207 */
[----:B------:R-:W0:Y:S02]  /*0b40*/  LDC R8, c[0x0][0x42c] ;  /* 0x00010b00ff087b82 */ /* 0x000e240000000800 */
[----:B------:R-:W-:-:S04]  /*0b50*/  IMAD R39, R33, R24, RZ ;  /* 0x0000001821277224 */ /* 0x000fc800078e02ff */
[----:B------:R-:W-:Y:S01]  /*0b60*/  IMAD R5, R39, UR5, RZ ;  /* 0x0000000527057c24 */ /* 0x000fe2000f8e02ff */
[----:B------:R-:W2:Y:S03]  /*0b70*/  LDCU UR5, c[0x0][0x41c] ;  /* 0x00008380ff0577ac */ /* 0x000ea60008000800 */
[----:B---3--:R-:W-:Y:S01]  /*0b80*/  IMAD.WIDE R44, R5, 0x2, R44 ;  /* 0x00000002052c7825 */ /* 0x008fe200078e022c */
[----:B0-----:R-:W-:-:S03]  /*0b90*/  IADD3 R2, PT, PT, R23, UR12, -R8 ;  /* 0x0000000c17027c10 */ /* 0x001fc6000fffe808 */
        /* <DEDUP_REMOVED lines=13> */
.L_x_325:
        /* <DEDUP_REMOVED lines=16> */
[----:B------:R-:W0:Y:S01]  /*0d70*/  LDCU UR11, c[0x0][0x398] ;  /* 0x00007300ff0b77ac */ /* 0x000e220008000800 */
[----:B------:R-:W-:Y:S02]  /*0d80*/  VIADD R39, R39, 0x1 ;  /* 0x0000000127277836 */ /* 0x000fe40000000000 */
[----:B-1----:R-:W-:Y:S01]  /*0d90*/  IMAD R2, R30, UR13, RZ ;  /* 0x0000000d1e027c24 */ /* 0x002fe2000f8e02ff */
[----:B--2---:R-:W-:-:S04]  /*0da0*/  IADD3 R6, PT, PT, R22, UR14, RZ ;  /* 0x0000000e16067c10 */ /* 0x004fc8000fffe0ff */
[----:B------:R-:W-:Y:S02]  /*0db0*/  SHF.R.S32.HI R4, RZ, 0x1f, R2 ;  /* 0x0000001fff047819 */ /* 0x000fe40000011402 */
[----:B------:R-:W-:Y:S01]  /*0dc0*/  IADD3 R7, P0, PT, R2, R5, RZ ;  /* 0x0000000502077210 */ /* 0x000fe20007f1e0ff */
[----:B---3--:R-:W-:Y:S01]  /*0dd0*/  IMAD R3, R6, UR15, R21 ;  /* 0x0000000f06037c24 */ /* 0x008fe2000f8e0215 */
[----:B------:R-:W-:Y:S01]  /*0de0*/  ISETP.GE.AND P1, PT, R39, R0, PT ;  /* 0x000000002700720c */ /* 0x000fe20003f26270 */
[----:B------:R-:W-:Y:S01]  /*0df0*/  IMAD.IADD R2, R18, 0x1, R25 ;  /* 0x0000000112027824 */ /* 0x000fe200078e0219 */
[----:B------:R-:W-:Y:S01]  /*0e00*/  LEA.HI.X.SX32 R5, R5, R4, 0x1, P0 ;  /* 0x0000000405057211 */ /* 0x000fe200000f0eff */
[----:B------:R-:W-:Y:S01]  /*0e10*/  IMAD R27, R6, UR15, R27 ;  /* 0x0000000f061b7c24 */ /* 0x000fe2000f8e021b */
[----:B----4-:R-:W-:Y:S01]  /*0e20*/  ISETP.GE.AND P0, PT, R21, UR6, PT ;  /* 0x0000000615007c0c */ /* 0x010fe2000bf06270 */
[C---:B------:R-:W-:Y:S01]  /*0e30*/  IMAD R4, R3.reuse, UR12, R16 ;  /* 0x0000000c03047c24 */ /* 0x040fe2000f8e0210 */
[----:B------:R-:W-:Y:S01]  /*0e40*/  P2R R43, PR, RZ, 0x2 ;  /* 0x00000002ff2b7803 */ /* 0x000fe20000000000 */
[--C-:B------:R-:W-:Y:S01]  /*0e50*/  IMAD R3, R3, UR12, R2.reuse ;  /* 0x0000000c03037c24 */ /* 0x100fe2000f8e0202 */
[----:B0-----:R-:W-:Y:S01]  /*0e60*/  ISETP.GE.OR P1, PT, R16, UR11, P0 ;  /* 0x0000000b10007c0c */ /* 0x001fe20008726670 */
[----:B------:R-:W-:-:S02]  /*0e70*/  IMAD R2, R27, UR12, R2 ;  /* 0x0000000c1b027c24 */ /* 0x000fc4000f8e0202 */
[----:B------:R-:W-:-:S10]  /*0e80*/  IMAD R0, R27, UR12, R16 ;  /* 0x0000000c1b007c24 */ /* 0x000fd4000f8e0210 */
.L_x_324:
        /* <DEDUP_REMOVED lines=23> */
[----:B--2---:R-:W-:Y:S01]  /*1000*/  @!P5 HADD2.F32 R47, -RZ, R48.H0_H0 ;  /* 0x20000030ff2fd230 */ /* 0x004fe20000004100 */
[----:B------:R-:W-:-:S04]  /*1010*/  @!P2 IADD3 R49, P5, PT, R3, R7, RZ ;  /* 0x000000070331a210 */ /* 0x000fc80007fbe0ff */
[----:B------:R-:W-:Y:S02]  /*1020*/  @!P2 LEA.HI.X.SX32 R50, R3, R5, 0x1, P5 ;  /* 0x000000050332a211 */ /* 0x000fe400028f0eff */
[----:B0-----:R-:W-:-:S04]  /*1030*/  @!P2 LEA R48, P5, R49, R26, 0x1 ;  /* 0x0000001a3130a211 */ /* 0x001fc800078a08ff */
[----:B------:R-:W-:Y:S02]  /*1040*/  @!P2 LEA.HI.X R49, R49, R27, R50, 0x1, P5 ;  /* 0x0000001b3131a211 */ /* 0x000fe400028f0c32 */
[----:B------:R-:W-:-:S03]  /*1050*/  @!P4 IADD3 R26, P5, PT, R36, R7, RZ ;  /* 0x00000007241ac210 */ /* 0x000fc60007fbe0ff */
[----:B------:R0:W2:Y:S01]  /*1060*/  @!P2 LDG.E.U16 R48, desc[UR8][R48.64] ;  /* 0x000000083030a981 */ /* 0x0000a2000c1e1500 */
[----:B------:R-:W-:Y:S02]  /*1070*/  @!P4 LEA.HI.X.SX32 R27, R36, R5, 0x1, P5 ;  /* 0x00000005241bc211 */ /* 0x000fe400028f0eff */
[----:B-1----:R-:W-:-:S04]  /*1080*/  @!P4 LEA R28, P5, R26, R28, 0x1 ;  /* 0x0000001c1a1cc211 */ /* 0x002fc800078a08ff */
[----:B------:R-:W-:Y:S02]  /*1090*/  @!P4 LEA.HI.X R29, R26, R29, R27, 0x1, P5 ;  /* 0x0000001d1a1dc211 */ /* 0x000fe400028f0c1b */
[----:B------:R-:W-:-:S04]  /*10a0*/  LOP3.LUT R26, R35, R6, RZ, 0xfc, !PT ;  /* 0x00000006231a7212 */ /* 0x000fc800078efcff */
[----:B------:R-:W-:-:S04]  /*10b0*/  ISETP.LT.OR P5, PT, R26, RZ, P1 ;  /* 0x000000ff1a00720c */ /* 0x000fc80000fa1670 */
[----:B------:R-:W-:-:S13]  /*10c0*/  ISETP.GE.OR P5, PT, R6, UR7, P5 ;  /* 0x0000000706007c0c */ /* 0x000fda000afa6670 */
[----:B------:R-:W1:Y:S01]  /*10d0*/  @!P5 LDC.64 R26, c[0x0][0x380] ;  /* 0x0000e000ff1adb82 */ /* 0x000e620000000a00 */
[----:B------:R-:W-:-:S04]  /*10e0*/  @!P5 IADD3 R50, P6, PT, R4, R7, RZ ;  /* 0x000000070432d210 */ /* 0x000fc80007fde0ff */
[----:B------:R-:W-:Y:S02]  /*10f0*/  @!P5 LEA.HI.X.SX32 R51, R4, R5, 0x1, P6 ;  /* 0x000000050433d211 */ /* 0x000fe400030f0eff */
[----:B-1----:R-:W-:-:S04]  /*1100*/  @!P5 LEA R52, P6, R50, R26, 0x1 ;  /* 0x0000001a3234d211 */ /* 0x002fc800078c08ff */
[----:B------:R-:W-:-:S05]  /*1110*/  @!P5 LEA.HI.X R53, R50, R27, R51, 0x1, P6 ;  /* 0x0000001b3235d211 */ /* 0x000fca00030f0c33 */
[----:B------:R-:W3:Y:S01]  /*1120*/  @!P5 LDG.E.U16 R52, desc[UR8][R52.64] ;  /* 0x000000083434d981 */ /* 0x000ee2000c1e1500 */
[----:B------:R-:W-:Y:S01]  /*1130*/  IMAD.MOV.U32 R51, RZ, RZ, RZ ;  /* 0x000000ffff337224 */ /* 0x000fe200078e00ff */
[----:B------:R-:W-:Y:S01]  /*1140*/  LOP3.LUT R26, R6, R14, R15, 0xfe, !PT ;  /* 0x0000000e061a7212 */ /* 0x000fe200078efe0f */
[----:B---3--:R-:W-:Y:S01]  /*1150*/  @!P5 HADD2.F32 R51, -RZ, R52.H0_H0 ;  /* 0x20000034ff33d230 */ /* 0x008fe20000004100 */
[----:B------:R-:W-:-:S04]  /*1160*/  ISETP.GE.OR P5, PT, R14, UR18, P3 ;  /* 0x000000120e007c0c */ /* 0x000fc80009fa6670 */
[----:B------:R-:W-:-:S04]  /*1170*/  ISETP.LT.OR P5, PT, R26, RZ, P5 ;  /* 0x000000ff1a00720c */ /* 0x000fc80002fa1670 */
[----:B------:R-:W-:-:S13]  /*1180*/  ISETP.GE.OR P5, PT, R6, UR7, P5 ;  /* 0x0000000706007c0c */ /* 0x000fda000afa6670 */
[----:B------:R-:W1:Y:S01]  /*1190*/  @!P5 LDC.64 R26, c[0x0][0x380] ;  /* 0x0000e000ff1adb82 */ /* 0x000e620000000a00 */
[----:B------:R-:W-:-:S04]  /*11a0*/  @!P5 IADD3 R50, P6, PT, R38, R7, RZ ;  /* 0x000000072632d210 */ /* 0x000fc80007fde0ff */
[----:B------:R-:W-:Y:S02]  /*11b0*/  @!P5 LEA.HI.X.SX32 R52, R38, R5, 0x1, P6 ;  /* 0x000000052634d211 */ /* 0x000fe400030f0eff */
[----:B-1----:R-:W-:-:S04]  /*11c0*/  @!P5 LEA R26, P6, R50, R26, 0x1 ;  /* 0x0000001a321ad211 */ /* 0x002fc800078c08ff */
[----:B------:R-:W-:Y:S02]  /*11d0*/  @!P5 LEA.HI.X R27, R50, R27, R52, 0x1, P6 ;  /* 0x0000001b321bd211 */ /* 0x000fe400030f0c34 */
[----:B------:R-:W3:Y:S01]  /*11e0*/  LDG.E.U16 R50, desc[UR8][R44.64] ;  /* 0x000000082c327981 */ /* 0x000ee2000c1e1500 */
[----:B------:R-:W-:Y:S01]  /*11f0*/  ISETP.GE.OR P3, PT, R19, UR18, P3 ;  /* 0x0000001213007c0c */ /* 0x000fe20009f66670 */
[----:B---3--:R-:W-:Y:S02]  /*1200*/  HADD2.F32 R53, -RZ, R50.H0_H0 ;  /* 0x20000032ff357230 */ /* 0x008fe40000004100 */
[----:B------:R-:W3:Y:S03]  /*1210*/  LDG.E.U16 R50, desc[UR8][R44.64+0x4] ;  /* 0x000004082c327981 */ /* 0x000ee6000c1e1500 */
[----:B------:R-:W-:Y:S02]  /*1220*/  FFMA.FTZ R53, R53, R51, R46 ;  /* 0x0000003335357223 */ /* 0x000fe4000001002e */
[----:B------:R-:W4:Y:S01]  /*1230*/  LDG.E.U16 R51, desc[UR8][R44.64+0x2] ;  /* 0x000002082c337981 */ /* 0x000f22000c1e1500 */
[----:B------:R-:W-:-:S03]  /*1240*/  LOP3.LUT R52, R6, R19, R15, 0xfe, !PT ;  /* 0x0000001306347212 */ /* 0x000fc600078efe0f */
[----:B------:R-:W5:Y:S01]  /*1250*/  @!P4 LDG.E.U16 R46, desc[UR8][R28.64] ;  /* 0x000000081c2ec981 */ /* 0x000f62000c1e1500 */
[----:B------:R-:W-:-:S04]  /*1260*/  ISETP.LT.OR P3, PT, R52, RZ, P3 ;  /* 0x000000ff3400720c */ /* 0x000fc80001f61670 */
[----:B------:R-:W-:Y:S01]  /*1270*/  ISETP.GE.OR P3, PT, R6, UR7, P3 ;  /* 0x0000000706007c0c */ /* 0x000fe20009f66670 */
[----:B0-----:R-:W-:Y:S02]  /*1280*/  IMAD.MOV.U32 R49, RZ, RZ, RZ ;  /* 0x000000ffff317224 */ /* 0x001fe400078e00ff */
[----:B--2---:R-:W-:Y:S02]  /*1290*/  @!P2 HADD2.F32 R49, -RZ, R48.H0_H0 ;  /* 0x20000030ff31a230 */ /* 0x004fe40000004100 */
[----:B------:R-:W2:Y:S01]  /*12a0*/  LDG.E.U16 R48, desc[UR8][R44.64+0x8] ;  /* 0x000008082c307981 */ /* 0x000ea2000c1e1500 */
[----:B----4-:R-:W-:-:S05]  /*12b0*/  HADD2.F32 R52, -RZ, R51.H0_H0 ;  /* 0x20000033ff347230 */ /* 0x010fca0000004100 */
[----:B------:R-:W-:Y:S02]  /*12c0*/  FFMA.FTZ R52, R52, R47, R53 ;  /* 0x0000002f34347223 */ /* 0x000fe40000010035 */
[----:B------:R0:W4:Y:S02]  /*12d0*/  @!P5 LDG.E.U16 R47, desc[UR8][R26.64] ;  /* 0x000000081a2fd981 */ /* 0x000124000c1e1500 */
[----:B0-----:R-:W0:Y:S01]  /*12e0*/  @!P3 LDC.64 R26, c[0x0][0x380] ;  /* 0x0000e000ff1abb82 */ /* 0x001e220000000a00 */
[----:B---3--:R-:W-:Y:S02]  /*12f0*/  HADD2.F32 R29, -RZ, R50.H0_H0 ;  /* 0x20000032ff1d7230 */ /* 0x008fe40000004100 */
[----:B------:R-:W3:Y:S03]  /*1300*/  LDG.E.U16 R50, desc[UR8][R44.64+0x6] ;  /* 0x000006082c327981 */ /* 0x000ee6000c1e1500 */
[----:B------:R-:W-:Y:S01]  /*1310*/  FFMA.FTZ R49, R29, R49, R52 ;  /* 0x000000311d317223 */ /* 0x000fe20000010034 */
[----:B------:R-:W-:-:S04]  /*1320*/  @!P3 IADD3 R29, P2, PT, R40, R7, RZ ;  /* 0x00000007281db210 */ /* 0x000fc80007f5e0ff */
[----:B------:R-:W-:Y:S02]  /*1330*/  @!P3 LEA.HI.X.SX32 R52, R40, R5, 0x1, P2 ;  /* 0x000000052834b211 */ /* 0x000fe400010f0eff */
[C---:B0-----:R-:W-:Y:S02]  /*1340*/  @!P3 LEA R28, P2, R29.reuse, R26, 0x1 ;  /* 0x0000001a1d1cb211 */ /* 0x041fe400078408ff */
[----:B------:R-:W3:Y:S02]  /*1350*/  LDG.E.U16 R26, desc[UR8][R44.64+0xa] ;  /* 0x00000a082c1a7981 */ /* 0x000ee4000c1e1500 */
[----:B------:R-:W-:-:S05]  /*1360*/  @!P3 LEA.HI.X R29, R29, R27, R52, 0x1, P2 ;  /* 0x0000001b1d1db211 */ /* 0x000fca00010f0c34 */
[----:B------:R0:W3:Y:S01]  /*1370*/  @!P3 LDG.E.U16 R27, desc[UR8][R28.64] ;  /* 0x000000081c1bb981 */ /* 0x0000e2000c1e1500 */
[----:B------:R-:W-:Y:S02]  /*1380*/  CS2R R52, SRZ ;  /* 0x0000000000347805 */ /* 0x000fe4000001ff00 */
[----:B------:R-:W-:Y:S01]  /*1390*/  ISETP.GE.AND P2, PT, R17, UR19, PT ;  /* 0x0000001311007c0c */ /* 0x000fe2000bf46270 */
[----:B-----5:R-:W-:Y:S02]  /*13a0*/  @!P4 HADD2.F32 R52, -RZ, R46.H0_H0 ;  /* 0x2000002eff34c230 */ /* 0x020fe40000004100 */
[----:B------:R-:W-:Y:S01]  /*13b0*/  IMAD.MOV.U32 R46, RZ, RZ, RZ ;  /* 0x000000ffff2e7224 */ /* 0x000fe200078e00ff */
[----:B------:R-:W-:Y:S01]  /*13c0*/  ISETP.GE.OR P4, PT, R16, UR18, P2 ;  /* 0x0000001210007c0c */ /* 0x000fe20009786670 */
[----:B--2---:R-:W-:Y:S01]  /*13d0*/  HADD2.F32 R48, -RZ, R48.H0_H0 ;  /* 0x20000030ff307230 */ /* 0x004fe20000004100 */
[----:B------:R-:W-:Y:S01]  /*13e0*/  ISETP.GE.OR P2, PT, R19, UR18, P2 ;  /* 0x0000001213007c0c */ /* 0x000fe20009746670 */
[----:B----4-:R-:W-:Y:S01]  /*13f0*/  @!P5 HADD2.F32 R46, -RZ, R47.H0_H0 ;  /* 0x2000002fff2ed230 */ /* 0x010fe20000004100 */
[----:B------:R-:W-:-:S04]  /*1400*/  LOP3.LUT R47, R6, R16, R17, 0xfe, !PT ;  /* 0x00000010062f7212 */ /* 0x000fc800078efe11 */
[----:B------:R-:W-:-:S04]  /*1410*/  ISETP.LT.OR P4, PT, R47, RZ, P4 ;  /* 0x000000ff2f00720c */ /* 0x000fc80002781670 */
[C---:B------:R-:W-:Y:S02]  /*1420*/  ISETP.GE.OR P4, PT, R6.reuse, UR7, P4 ;  /* 0x0000000706007c0c */ /* 0x040fe4000a786670 */
[----:B------:R-:W-:-:S04]  /*1430*/  ISETP.GE.AND P5, PT, R6, RZ, PT ;  /* 0x000000ff0600720c */ /* 0x000fc80003fa6270 */
[----:B------:R-:W-:Y:S01]  /*1440*/  ISETP.LE.OR P5, PT, R13, -0x1, !P5 ;  /* 0xffffffff0d00780c */ /* 0x000fe20006fa3670 */
[----:B---3--:R-:W-:-:S03]  /*1450*/  HADD2.F32 R50, -RZ, R50.H0_H0 ;  /* 0x20000032ff327230 */ /* 0x008fc60000004100 */
[----:B------:R-:W-:-:S03]  /*1460*/  ISETP.GE.OR P5, PT, R14, UR18, P5 ;  /* 0x000000120e007c0c */ /* 0x000fc6000afa6670 */
[----:B0-----:R-:W0:Y:S01]  /*1470*/  @!P4 LDC.64 R28, c[0x0][0x380] ;  /* 0x0000e000ff1ccb82 */ /* 0x001e220000000a00 */
[----:B------:R-:W-:Y:S01]  /*1480*/  ISETP.GE.OR P5, PT, R17, UR19, P5 ;  /* 0x0000001311007c0c */ /* 0x000fe2000afa6670 */
[----:B------:R-:W-:-:S03]  /*1490*/  FFMA.FTZ R49, R50, R52, R49 ;  /* 0x0000003432317223 */ /* 0x000fc60000010031 */
[----:B------:R-:W-:Y:S01]  /*14a0*/  ISETP.GE.OR P5, PT, R6, UR7, P5 ;  /* 0x0000000706007c0c */ /* 0x000fe2000afa6670 */
[----:B------:R-:W-:Y:S01]  /*14b0*/  FFMA.FTZ R49, R48, R46, R49 ;  /* 0x0000002e30317223 */ /* 0x000fe20000010031 */
[----:B------:R-:W-:Y:S01]  /*14c0*/  LOP3.LUT R46, R6, R19, R17, 0xfe, !PT ;  /* 0x00000013062e7212 */ /* 0x000fe200078efe11 */
[----:B------:R-:W-:-:S03]  /*14d0*/  HFMA2 R48, -RZ, RZ, 0, 0 ;  /* 0x00000000ff307431 */ /* 0x000fc600000001ff */
[----:B------:R-:W-:-:S04]  /*14e0*/  ISETP.LT.OR P2, PT, R46, RZ, P2 ;  /* 0x000000ff2e00720c */ /* 0x000fc80001741670 */
[----:B------:R-:W-:Y:S01]  /*14f0*/  ISETP.GE.OR P2, PT, R6, UR7, P2 ;  /* 0x0000000706007c0c */ /* 0x000fe20009746670 */
[----:B------:R-:W-:Y:S02]  /*1500*/  HADD2.F32 R46, -RZ, R26.H0_H0 ;  /* 0x2000001aff2e7230 */ /* 0x000fe40000004100 */
[----:B------:R-:W-:Y:S01]  /*1510*/  @!P3 HADD2.F32 R48, -RZ, R27.H0_H0 ;  /* 0x2000001bff30b230 */ /* 0x000fe20000004100 */
[----:B------:R-:W-:Y:S01]  /*1520*/  @!P4 IADD3 R47, P3, PT, R0, R7, RZ ;  /* 0x00000007002fc210 */ /* 0x000fe20007f7e0ff */
[----:B------:R-:W1:Y:S03]  /*1530*/  @!P5 LDC.64 R26, c[0x0][0x380] ;  /* 0x0000e000ff1adb82 */ /* 0x000e660000000a00 */
[----:B------:R-:W-:Y:S01]  /*1540*/  FFMA.FTZ R48, R46, R48, R49 ;  /* 0x000000302e307223 */ /* 0x000fe20000010031 */
[----:B------:R-:W-:Y:S02]  /*1550*/  @!P4 LEA.HI.X.SX32 R50, R0, R5, 0x1, P3 ;  /* 0x000000050032c211 */ /* 0x000fe400018f0eff */
[----:B0-----:R-:W-:-:S04]  /*1560*/  @!P4 LEA R46, P3, R47, R28, 0x1 ;  /* 0x0000001c2f2ec211 */ /* 0x001fc800078608ff */
[----:B------:R-:W-:Y:S02]  /*1570*/  @!P4 LEA.HI.X R47, R47, R29, R50, 0x1, P3 ;  /* 0x0000001d2f2fc211 */ /* 0x000fe400018f0c32 */
[----:B------:R-:W0:Y:S01]  /*1580*/  @!P2 LDC.64 R28, c[0x0][0x380] ;  /* 0x0000e000ff1cab82 */ /* 0x000e220000000a00 */
[C---:B------:R-:W-:Y:S02]  /*1590*/  @!P5 IADD3 R49, P3, PT, R42.reuse, R7, RZ ;  /* 0x000000072a31d210 */ /* 0x040fe40007f7e0ff */
[----:B------:R-:W2:Y:S02]  /*15a0*/  @!P4 LDG.E.U16 R46, desc[UR8][R46.64] ;  /* 0x000000082e2ec981 */ /* 0x000ea4000c1e1500 */
[----:B------:R-:W-:Y:S02]  /*15b0*/  @!P5 LEA.HI.X.SX32 R50, R42, R5, 0x1, P3 ;  /* 0x000000052a32d211 */ /* 0x000fe400018f0eff */
[----:B-1----:R-:W-:-:S04]  /*15c0*/  @!P5 LEA R26, P3, R49, R26, 0x1 ;  /* 0x0000001a311ad211 */ /* 0x002fc800078608ff */
[----:B------:R-:W-:Y:S02]  /*15d0*/  @!P5 LEA.HI.X R27, R49, R27, R50, 0x1, P3 ;  /* 0x0000001b311bd211 */ /* 0x000fe400018f0c32 */
[C---:B------:R-:W-:Y:S01]  /*15e0*/  @!P2 IADD3 R51, P3, PT, R2.reuse, R7, RZ ;  /* 0x000000070233a210 */ /* 0x040fe20007f7e0ff */
[----:B------:R-:W3:Y:S03]  /*15f0*/  LDG.E.U16 R49, desc[UR8][R44.64+0xc] ;  /* 0x00000c082c317981 */ /* 0x000ee6000c1e1500 */
[----:B------:R-:W-:Y:S01]  /*1600*/  @!P2 LEA.HI.X.SX32 R52, R2, R5, 0x1, P3 ;  /* 0x000000050234a211 */ /* 0x000fe200018f0eff */
[----:B------:R1:W4:Y:S01]  /*1610*/  @!P5 LDG.E.U16 R26, desc[UR8][R26.64] ;  /* 0x000000081a1ad981 */ /* 0x000322000c1e1500 */
[----:B0-----:R-:W-:-:S03]  /*1620*/  @!P2 LEA R28, P3, R51, R28, 0x1 ;  /* 0x0000001c331ca211 */ /* 0x001fc600078608ff */
[----:B------:R-:W5:Y:S01]  /*1630*/  LDG.E.U16 R50, desc[UR8][R44.64+0xe] ;  /* 0x00000e082c327981 */ /* 0x000f62000c1e1500 */
[----:B------:R-:W-:-:S03]  /*1640*/  @!P2 LEA.HI.X R29, R51, R29, R52, 0x1, P3 ;  /* 0x0000001d331da211 */ /* 0x000fc600018f0c34 */
[----:B------:R0:W5:Y:S04]  /*1650*/  LDG.E.U16 R51, desc[UR8][R44.64+0x10] ;  /* 0x000010082c337981 */ /* 0x000168000c1e1500 */
[----:B------:R-:W5:Y:S01]  /*1660*/  @!P2 LDG.E.U16 R28, desc[UR8][R28.64] ;  /* 0x000000081c1ca981 */ /* 0x000f62000c1e1500 */
[----:B------:R-:W-:Y:S02]  /*1670*/  VIADD R37, R37, 0x1 ;  /* 0x0000000125257836 */ /* 0x000fe40000000000 */
[----:B-1----:R-:W-:Y:S01]  /*1680*/  IMAD.MOV.U32 R27, RZ, RZ, RZ ;  /* 0x000000ffff1b7224 */ /* 0x002fe200078e00ff */
[----:B0-----:R-:W-:Y:S02]  /*1690*/  IADD3 R44, P3, PT, R44, 0x12, RZ ;  /* 0x000000122c2c7810 */ /* 0x001fe40007f7e0ff */
[----:B------:R-:W-:-:S03]  /*16a0*/  IADD3 R6, PT, PT, R6, -UR10, RZ ;  /* 0x8000000a06067c10 */ /* 0x000fc6000fffe0ff */
[----:B------:R-:W-:Y:S02]  /*16b0*/  IMAD.X R45, RZ, RZ, R45, P3 ;  /* 0x000000ffff2d7224 */ /* 0x000fe400018e062d */
[----:B--2---:R-:W-:Y:S02]  /*16c0*/  @!P4 HADD2.F32 R53, -RZ, R46.H0_H0 ;  /* 0x2000002eff35c230 */ /* 0x004fe40000004100 */
[----:B------:R-:W-:Y:S02]  /*16d0*/  IMAD.MOV.U32 R46, RZ, RZ, RZ ;  /* 0x000000ffff2e7224 */ /* 0x000fe400078e00ff */
[----:B---3--:R-:W-:Y:S02]  /*16e0*/  HADD2.F32 R49, -RZ, R49.H0_H0 ;  /* 0x20000031ff317230 */ /* 0x008fe40000004100 */
[----:B----4-:R-:W-:-:S03]  /*16f0*/  @!P5 HADD2.F32 R27, -RZ, R26.H0_H0 ;  /* 0x2000001aff1bd230 */ /* 0x010fc60000004100 */
[----:B------:R-:W-:Y:S01]  /*1700*/  FFMA.FTZ R48, R49, R53, R48 ;  /* 0x0000003531307223 */ /* 0x000fe20000010030 */
[----:B-----5:R-:W-:Y:S02]  /*1710*/  HADD2.F32 R47, -RZ, R50.H0_H0 ;  /* 0x20000032ff2f7230 */ /* 0x020fe40000004100 */
[----:B------:R-:W-:Y:S01]  /*1720*/  @!P2 HADD2.F32 R46, -RZ, R28.H0_H0 ;  /* 0x2000001cff2ea230 */ /* 0x000fe20000004100 */
[----:B------:R-:W-:Y:S02]  /*1730*/  ISETP.NE.AND P2, PT, R37, 0x3, PT ;  /* 0x000000032500780c */ /* 0x000fe40003f45270 */
[----:B------:R-:W-:Y:S01]  /*1740*/  FFMA.FTZ R47, R47, R27, R48 ;  /* 0x0000001b2f2f7223 */ /* 0x000fe20000010030 */
[----:B------:R-:W-:Y:S02]  /*1750*/  HADD2.F32 R26, -RZ, R51.H0_H0 ;  /* 0x20000033ff1a7230 */ /* 0x000fe40000004100 */
[----:B------:R-:W-:-:S03]  /*1760*/  IMAD R27, RZ, RZ, -UR4 ;  /* 0x80000004ff1b7e24 */ /* 0x000fc6000f8e02ff */
[----:B------:R-:W-:Y:S01]  /*1770*/  FFMA.FTZ R46, R26, R46, R47 ;  /* 0x0000002e1a2e7223 */ /* 0x000fe2000001002f */
[C---:B------:R-:W-:Y:S02]  /*1780*/  IMAD R34, R27.reuse, UR10, R34 ;  /* 0x0000000a1b227c24 */ /* 0x040fe4000f8e0222 */
[C---:B------:R-:W-:Y:S02]  /*1790*/  IMAD R4, R27.reuse, UR10, R4 ;  /* 0x0000000a1b047c24 */ /* 0x040fe4000f8e0204 */
[C---:B------:R-:W-:Y:S02]  /*17a0*/  IMAD R2, R27.reuse, UR10, R2 ;  /* 0x0000000a1b027c24 */ /* 0x040fe4000f8e0202 */
[C---:B------:R-:W-:Y:S02]  /*17b0*/  IMAD R0, R27.reuse, UR10, R0 ;  /* 0x0000000a1b007c24 */ /* 0x040fe4000f8e0200 */
[C---:B------:R-:W-:Y:S02]  /*17c0*/  IMAD R40, R27.reuse, UR10, R40 ;  /* 0x0000000a1b287c24 */ /* 0x040fe4000f8e0228 */
[----:B------:R-:W-:-:S02]  /*17d0*/  IMAD R38, R27, UR10, R38 ;  /* 0x0000000a1b267c24 */ /* 0x000fc4000f8e0226 */
[C---:B------:R-:W-:Y:S02]  /*17e0*/  IMAD R36, R27.reuse, UR10, R36 ;  /* 0x0000000a1b247c24 */ /* 0x040fe4000f8e0224 */
[C---:B------:R-:W-:Y:S02]  /*17f0*/  IMAD R3, R27.reuse, UR10, R3 ;  /* 0x0000000a1b037c24 */ /* 0x040fe4000f8e0203 */
[----:B------:R-:W-:Y:S01]  /*1800*/  IMAD R42, R27, UR10, R42 ;  /* 0x0000000a1b2a7c24 */ /* 0x000fe2000f8e022a */
[----:B------:R-:W-:Y:S06]  /*1810*/  @P2 BRA `(.L_x_324) ;  /* 0xfffffff4009c2947 */ /* 0x000fec000383ffff */
[----:B------:R-:W-:-:S13]  /*1820*/  ISETP.NE.AND P6, PT, R43, RZ, PT ;  /* 0x000000ff2b00720c */ /* 0x000fda0003fc5270 */
[----:B------:R-:W-:Y:S05]  /*1830*/  @!P6 BRA `(.L_x_325) ;  /* 0xfffffff4000ce947 */ /* 0x000fea000383ffff */
[----:B------:R-:W-:Y:S05]  /*1840*/  BSYNC.RECONVERGENT B0 ;  /* 0x0000000000007941 */ /* 0x000fea0003800200 */
.L_x_323:
        /* <DEDUP_REMOVED lines=31> */
.L_x_322:
        /* <DEDUP_REMOVED lines=36> */
[----:B------:R-:W-:-:S05]  /*1c80*/  @!P2 LOP3.LUT R7, RZ, R41, RZ, 0x33, !PT ;  /* 0x00000029ff07a212 */ /* 0x000fca00078e33ff */
[----:B------:R-:W-:Y:S01]  /*1c90*/  IMAD.MOV.U32 R4, RZ, RZ, R7 ;  /* 0x000000ffff047224 */ /* 0x000fe200078e0007 */
[----:B------:R-:W-:Y:S06]  /*1ca0*/  BRA `(.L_x_329) ;  /* 0x0000000000087947 */ /* 0x000fec0003800000 */
.L_x_328:
[----:B------:R-:W-:-:S07]  /*1cb0*/  MOV R6, 0x1cd0 ;  /* 0x00001cd000067802 */ /* 0x000fce0000000f00 */
[----:B-1----:R-:W-:Y:S05]  /*1cc0*/  CALL.REL.NOINC `($__internal_7_$__cuda_sm20_div_u64) ;  /* 0x0000001400d07944 */ /* 0x002fea0003c00000 */
.L_x_329:
[----:B-1----:R-:W-:Y:S05]  /*1cd0*/  BSYNC.RECONVERGENT B0 ;  /* 0x0000000000007941 */ /* 0x002fea0003800200 */
.L_x_327:
        /* <DEDUP_REMOVED lines=15> */
[----:B------:R-:W4:Y:S01]  /*1dd0*/  LDCU.64 UR6, c[0x0][0x3b0] ;  /* 0x00007600ff0677ac */ /* 0x000f220008000a00 */
        /* <DEDUP_REMOVED lines=19> */
[----:B------:R-:W-:Y:S01]  /*1f10*/  @!P2 IADD3 R5, PT, PT, R5, -R8, RZ ;  /* 0x800000080505a210 */ /* 0x000fe20007ffe0ff */
[----:B------:R-:W-:Y:S01]  /*1f20*/  @!P2 VIADD R7, R7, 0x1 ;  /* 0x000000010707a836 */ /* 0x000fe20000000000 */
[----:B------:R-:W-:-:S02]  /*1f30*/  ISETP.NE.AND P2, PT, R3, RZ, PT ;  /* 0x000000ff0300720c */ /* 0x000fc40003f45270 */
[----:B------:R-:W-:Y:S02]  /*1f40*/  ISETP.GE.U32.AND P1, PT, R5, R8, PT ;  /* 0x000000080500720c */ /* 0x000fe40003f26070 */
[----:B------:R-:W3:Y:S01]  /*1f50*/  LDC R5, c[0x0][0x3c0] ;  /* 0x0000f000ff057b82 */ /* 0x000ee20000000800 */
[----:B------:R-:W-:Y:S01]  /*1f60*/  MOV R8, RZ ;  /* 0x000000ff00087202 */ /* 0x000fe20000000f00 */
[----:B0-----:R-:W-:-:S06]  /*1f70*/  VIADD R9, R12, 0xffffffe ;  /* 0x0ffffffe0c097836 */ /* 0x001fcc0000000000 */
[----:B------:R-:W0:Y:S03]  /*1f80*/  F2I.FTZ.U32.TRUNC.NTZ R9, R9 ;  /* 0x0000000900097305 */ /* 0x000e26000021f000 */
        /* <DEDUP_REMOVED lines=8> */
[----:B------:R-:W-:-:S04]  /*2010*/  IMAD.HI.U32 R13, R9, R13, R8 ;  /* 0x0000000d090d7227 */ /* 0x000fc800078e0008 */
[----:B------:R-:W-:-:S04]  /*2020*/  IMAD.MOV.U32 R8, RZ, RZ, R6 ;  /* 0x000000ffff087224 */ /* 0x000fc800078e0006 */
        /* <DEDUP_REMOVED lines=9> */
[----:B------:R-:W-:Y:S01]  /*20c0*/  F2I.FTZ.U32.TRUNC.NTZ R9, R9 ;  /* 0x0000000900097305 */ /* 0x000fe2000021f000 */
[----:B------:R-:W-:Y:S01]  /*20d0*/  @!P2 VIADD R6, R6, 0x1 ;  /* 0x000000010606a836 */ /* 0x000fe20000000000 */
[----:B------:R-:W-:Y:S02]  /*20e0*/  ISETP.NE.AND P2, PT, R4, RZ, PT ;  /* 0x000000ff0400720c */ /* 0x000fe40003f45270 */
[----:B------:R-:W-:Y:S02]  /*20f0*/  ISETP.GE.U32.AND P1, PT, R8, R11, PT ;  /* 0x0000000b0800720c */ /* 0x000fe40003f26070 */
[----:B------:R-:W-:Y:S02]  /*2100*/  LOP3.LUT R8, R7, R4, RZ, 0x3c, !PT ;  /* 0x0000000407087212 */ /* 0x000fe400078e3cff */
[----:B------:R-:W0:Y:S02]  /*2110*/  I2F.RP R10, R17 ;  /* 0x00000011000a7306 */ /* 0x000e240000209400 */
[----:B------:R-:W-:Y:S01]  /*2120*/  ISETP.GE.AND P3, PT, R8, RZ, PT ;  /* 0x000000ff0800720c */ /* 0x000fe20003f66270 */
[----:B------:R-:W-:-:S06]  /*2130*/  IMAD.MOV.U32 R8, RZ, RZ, RZ ;  /* 0x000000ffff087224 */ /* 0x000fcc00078e00ff */
[----:B------:R-:W-:-:S05]  /*2140*/  @P1 IADD3 R6, PT, PT, R6, 0x1, RZ ;  /* 0x0000000106061810 */ /* 0x000fca0007ffe0ff */
[----:B------:R-:W-:Y:S01]  /*2150*/  IMAD.MOV.U32 R12, RZ, RZ, R6 ;  /* 0x000000ffff0c7224 */ /* 0x000fe200078e0006 */
[----:B0-----:R-:W0:Y:S01]  /*2160*/  MUFU.RCP R10, R10 ;  /* 0x0000000a000a7308 */ /* 0x001e220000001000 */
[----:B------:R-:W-:Y:S02]  /*2170*/  IMAD.MOV R6, RZ, RZ, -R9 ;  /* 0x000000ffff067224 */ /* 0x000fe400078e0a09 */
[----:B------:R-:W-:Y:S01]  /*2180*/  @!P3 IMAD.MOV R12, RZ, RZ, -R12 ;  /* 0x000000ffff0cb224 */ /* 0x000fe200078e0a0c */
[----:B------:R-:W-:Y:S01]  /*2190*/  @!P2 LOP3.LUT R12, RZ, R4, RZ, 0x33, !PT ;  /* 0x00000004ff0ca212 */ /* 0x000fe200078e33ff */
[----:B------:R-:W-:-:S03]  /*21a0*/  IMAD R11, R6, R15, RZ ;  /* 0x0000000f060b7224 */ /* 0x000fc600078e02ff */
[----:B------:R-:W-:Y:S01]  /*21b0*/  IABS R6, R12 ;  /* 0x0000000c00067213 */ /* 0x000fe20000000000 */
[----:B------:R-:W-:-:S04]  /*21c0*/  IMAD.HI.U32 R11, R9, R11, R8 ;  /* 0x0000000b090b7227 */ /* 0x000fc800078e0008 */
[----:B------:R-:W-:-:S04]  /*21d0*/  IMAD.MOV.U32 R8, RZ, RZ, R6 ;  /* 0x000000ffff087224 */ /* 0x000fc800078e0006 */
[----:B------:R-:W-:-:S05]  /*21e0*/  IMAD.HI.U32 R6, R11, R8, RZ ;  /* 0x000000080b067227 */ /* 0x000fca00078e00ff */
[----:B------:R-:W-:-:S05]  /*21f0*/  IADD3 R9, PT, PT, -R6, RZ, RZ ;  /* 0x000000ff06097210 */ /* 0x000fca0007ffe1ff */
        /* <DEDUP_REMOVED lines=10> */
[----:B------:R-:W-:-:S06]  /*22a0*/  IMAD.MOV.U32 R8, RZ, RZ, RZ ;  /* 0x000000ffff087224 */ /* 0x000fcc00078e00ff */
[----:B------:R-:W-:-:S04]  /*22b0*/  @P1 VIADD R6, R6, 0x1 ;  /* 0x0000000106061836 */ /* 0x000fc80000000000 */
[----:B------:R-:W-:Y:S01]  /*22c0*/  IMAD.MOV.U32 R14, RZ, RZ, R6 ;  /* 0x000000ffff0e7224 */ /* 0x000fe200078e0006 */
[----:B0-----:R-:W-:-:S03]  /*22d0*/  IADD3 R6, PT, PT, RZ, -R9, RZ ;  /* 0x80000009ff067210 */ /* 0x001fc60007ffe0ff */
[----:B------:R-:W-:Y:S01]  /*22e0*/  @!P3 IMAD.MOV R14, RZ, RZ, -R14 ;  /* 0x000000ffff0eb224 */ /* 0x000fe200078e0a0e */
[----:B------:R-:W-:Y:S01]  /*22f0*/  @!P2 LOP3.LUT R14, RZ, R5, RZ, 0x33, !PT ;  /* 0x00000005ff0ea212 */ /* 0x000fe200078e33ff */
[----:B------:R-:W-:-:S03]  /*2300*/  IMAD R11, R6, R17, RZ ;  /* 0x00000011060b7224 */ /* 0x000fc600078e02ff */
[----:B------:R-:W-:Y:S01]  /*2310*/  IABS R6, R14 ;  /* 0x0000000e00067213 */ /* 0x000fe20000000000 */
[----:B------:R-:W-:Y:S01]  /*2320*/  IMAD.HI.U32 R11, R9, R11, R8 ;  /* 0x0000000b090b7227 */ /* 0x000fe200078e0008 */
[----:B------:R-:W-:-:S03]  /*2330*/  IADD3 R10, PT, PT, -R14, RZ, RZ ;  /* 0x000000ff0e0a7210 */ /* 0x000fc60007ffe1ff */
        /* <DEDUP_REMOVED lines=10> */
[----:B------:R-:W-:Y:S01]  /*23e0*/  @!P2 IMAD.IADD R8, R8, 0x1, -R17 ;  /* 0x000000010808a824 */ /* 0x000fe200078e0a11 */
[----:B------:R-:W-:Y:S02]  /*23f0*/  @!P2 IADD3 R6, PT, PT, R6, 0x1, RZ ;  /* 0x000000010606a810 */ /* 0x000fe40007ffe0ff */
[----:B------:R-:W-:Y:S02]  /*2400*/  ISETP.NE.AND P2, PT, R13, RZ, PT ;  /* 0x000000ff0d00720c */ /* 0x000fe40003f45270 */
[----:B------:R-:W-:Y:S02]  /*2410*/  ISETP.GE.U32.AND P1, PT, R8, R17, PT ;  /* 0x000000110800720c */ /* 0x000fe40003f26070 */
[----:B------:R-:W-:-:S04]  /*2420*/  LOP3.LUT R8, R14, R13, RZ, 0x3c, !PT ;  /* 0x0000000d0e087212 */ /* 0x000fc800078e3cff */
[----:B------:R-:W-:Y:S01]  /*2430*/  ISETP.GE.AND P3, PT, R8, RZ, PT ;  /* 0x000000ff0800720c */ /* 0x000fe20003f66270 */
[----:B------:R-:W-:-:S04]  /*2440*/  IMAD.MOV R8, RZ, RZ, -R7 ;  /* 0x000000ffff087224 */ /* 0x000fc800078e0a07 */
[----:B------:R-:W-:Y:S02]  /*2450*/  IMAD R8, R3, R8, R32 ;  /* 0x0000000803087224 */ /* 0x000fe400078e0220 */
[----:B------:R-:W-:Y:S02]  /*2460*/  @P1 VIADD R6, R6, 0x1 ;  /* 0x0000000106061836 */ /* 0x000fe40000000000 */
[----:B------:R-:W-:Y:S02]  /*2470*/  IMAD R7, R8, UR15, RZ ;  /* 0x0000000f08077c24 */ /* 0x000fe4000f8e02ff */
[----:B------:R-:W-:Y:S02]  /*2480*/  IMAD.MOV.U32 R32, RZ, RZ, R0 ;  /* 0x000000ffff207224 */ /* 0x000fe400078e0000 */
[----:B------:R-:W-:Y:S01]  /*2490*/  @!P3 IMAD.MOV R6, RZ, RZ, -R6 ;  /* 0x000000ffff06b224 */ /* 0x000fe200078e0a06 */
[----:B------:R-:W-:Y:S02]  /*24a0*/  @!P2 LOP3.LUT R6, RZ, R13, RZ, 0x33, !PT ;  /* 0x0000000dff06a212 */ /* 0x000fe400078e33ff */
[----:B------:R-:W-:-:S02]  /*24b0*/  SHF.R.S32.HI R8, RZ, 0x1f, R7 ;  /* 0x0000001fff087819 */ /* 0x000fc40000011407 */
        /* <DEDUP_REMOVED lines=15> */
.L_x_331:
[----:B------:R-:W-:Y:S05]  /*25b0*/  BSYNC.RECONVERGENT B0 ;  /* 0x0000000000007941 */ /* 0x000fea0003800200 */
.L_x_330:
        /* <DEDUP_REMOVED lines=10> */
[----:B0-----:R-:W-:Y:S01]  /*2660*/  IMAD.MOV.U32 R2, RZ, RZ, RZ ;  /* 0x000000ffff027224 */ /* 0x001fe200078e00ff */
[----:B-1----:R-:W-:-:S05]  /*2670*/  IADD3 R5, PT, PT, RZ, -R3, RZ ;  /* 0x80000003ff057210 */ /* 0x002fca0007ffe0ff */
[----:B------:R-:W-:-:S04]  /*2680*/  IMAD R5, R5, R0, RZ ;  /* 0x0000000005057224 */ /* 0x000fc800078e02ff */
[----:B--234-:R-:W-:-:S07]  /*2690*/  IMAD.HI.U32 R3, R3, R5, R2 ;  /* 0x0000000503037227 */ /* 0x01cfce00078e0002 */
.L_x_332:
        /* <DEDUP_REMOVED lines=10> */
[----:B------:R-:W-:Y:S01]  /*2740*/  HFMA2 R6, -RZ, RZ, 0, 0 ;  /* 0x00000000ff067431 */ /* 0x000fe200000001ff */
[----:B-1----:R-:W-:Y:S02]  /*2750*/  IABS R19, R4 ;  /* 0x0000000400137213 */ /* 0x002fe40000000000 */
[----:B------:R-:W-:Y:S02]  /*2760*/  ISETP.GT.U32.AND P5, PT, R0, R9, PT ;  /* 0x000000090000720c */ /* 0x000fe40003fa4070 */
[----:B------:R-:W1:Y:S08]  /*2770*/  I2F.RP R13, R19 ;  /* 0x00000013000d7306 */ /* 0x000e700000209400 */
[----:B0-----:R-:W0:Y:S03]  /*2780*/  MUFU.RCP R10, R10 ;  /* 0x0000000a000a7308 */ /* 0x001e260000001000 */
[----:B------:R-:W-:-:S02]  /*2790*/  @!P5 IMAD.IADD R9, R9, 0x1, -R12 ;  /* 0x000000010909d824 */ /* 0x000fc400078e0a0c */
[----:B------:R-:W-:-:S03]  /*27a0*/  @!P5 VIADD R8, R8, 0x1 ;  /* 0x000000010808d836 */ /* 0x000fc60000000000 */
[----:B------:R-:W-:Y:S01]  /*27b0*/  ISETP.GE.U32.AND P3, PT, R9, R0, PT ;  /* 0x000000000900720c */ /* 0x000fe20003f66070 */
[----:B------:R-:W-:Y:S01]  /*27c0*/  IMAD.MOV.U32 R0, RZ, RZ, R12 ;  /* 0x000000ffff007224 */ /* 0x000fe200078e000c */
[----:B-1----:R-:W1:Y:S01]  /*27d0*/  MUFU.RCP R13, R13 ;  /* 0x0000000d000d7308 */ /* 0x002e620000001000 */
[----:B------:R-:W-:-:S04]  /*27e0*/  LOP3.LUT R9, R2, R5, RZ, 0x3c, !PT ;  /* 0x0000000502097212 */ /* 0x000fc800078e3cff */
[----:B------:R-:W-:Y:S01]  /*27f0*/  ISETP.GE.AND P1, PT, R9, RZ, PT ;  /* 0x000000ff0900720c */ /* 0x000fe20003f26270 */
[----:B0-----:R-:W-:Y:S01]  /*2800*/  VIADD R7, R10, 0xffffffe ;  /* 0x0ffffffe0a077836 */ /* 0x001fe20000000000 */
[----:B------:R-:W-:-:S04]  /*2810*/  IABS R10, R2 ;  /* 0x00000002000a7213 */ /* 0x000fc80000000000 */
[----:B------:R-:W-:Y:S01]  /*2820*/  @P3 VIADD R8, R8, 0x1 ;  /* 0x0000000108083836 */ /* 0x000fe20000000000 */
[----:B------:R-:W-:Y:S01]  /*2830*/  ISETP.NE.AND P3, PT, R5, RZ, PT ;  /* 0x000000ff0500720c */ /* 0x000fe20003f65270 */
[----:B------:R-:W0:Y:S01]  /*2840*/  F2I.FTZ.U32.TRUNC.NTZ R7, R7 ;  /* 0x0000000700077305 */ /* 0x000e22000021f000 */
[----:B-1----:R-:W-:-:S07]  /*2850*/  VIADD R11, R13, 0xffffffe ;  /* 0x0ffffffe0d0b7836 */ /* 0x002fce0000000000 */
[----:B------:R-:W1:Y:S01]  /*2860*/  F2I.FTZ.U32.TRUNC.NTZ R11, R11 ;  /* 0x0000000b000b7305 */ /* 0x000e62000021f000 */
[----:B0-----:R-:W-:-:S04]  /*2870*/  IMAD.MOV R3, RZ, RZ, -R7 ;  /* 0x000000ffff037224 */ /* 0x001fc800078e0a07 */
        /* <DEDUP_REMOVED lines=8> */
[----:B------:R-:W-:Y:S01]  /*2900*/  @!P6 IADD3 R7, PT, PT, R7, -R12, RZ ;  /* 0x8000000c0707e210 */ /* 0x000fe20007ffe0ff */
        /* <DEDUP_REMOVED lines=176> */
        .weak           $__internal_7_$__cuda_sm20_div_u64
        .type           $__internal_7_$__cuda_sm20_div_u64,@function
        .size           $__internal_7_$__cuda_sm20_div_u64,(.L_x_846 - $__internal_7_$__cuda_sm20_div_u64)
$__internal_7_$__cuda_sm20_div_u64:
        /* <DEDUP_REMOVED lines=65> */
[----:B------:R-:W-:Y:S06]  /*3820*/  RET.REL.NODEC R6 `(_ZN2at6native51_GLOBAL__N__11011a27_18_DepthwiseConv3d_cu_35e0c7b543conv_depthwise3d_cuda_backward_input_kernelIN3c104HalfEfLi3ELi3ELi3ELin1ELin1ELin1ELi1ELi1ELi1EEEvNS_27GenericPackedTensorAccessorIKT_Lm5ENS_16DefaultPtrTraitsEiEENS5_IS6_Lm5ES8_iEES9_iiiiiiiii) ;  /* 0xffffffc406f47950 */ /* 0x000fec0003c3ffff */
.L_x_333:
        /* <DEDUP_REMOVED lines=13> */
.L_x_846:


//--------------------- .text._ZN2at6native51_GLOBAL__N__11011a27_18_DepthwiseConv3d_cu_35e0c7b543conv_depthwise3d_cuda_backward_input_kernelIN3c104HalfEfLi3ELi3ELi3ELi1ELi1ELi1ELin1ELin1ELin1EEEvNS_27GenericPackedTensorAccessorIKT_Lm5ENS_16DefaultPtrTraitsEiEENS5_IS6_Lm5ES8_iEES9_iiiiiiiii --------------------------
	.section	.text._ZN2at6native51_GLOBAL__N__11011a27_18_DepthwiseConv3d_cu_35e0c7b543conv_depthwise3d_cuda_backward_input_kernelIN3c104HalfEfLi3ELi3ELi3ELi1ELi1ELi1ELin1ELin1ELin1EEEvNS_27GenericPackedTensorAccessorIKT_Lm5ENS_16DefaultPtrTraitsEiEENS5_IS6_Lm5ES8_iEES9_iiiiiiiii,"ax",@progbits
	.align	128
.text._ZN2at6native51_GLOBAL__N__11011a27_18_DepthwiseConv3d_cu_35e0c7b543conv_depthwise3d_cuda_backward_input_kernelIN3c104HalfEfLi3ELi3ELi3ELi1ELi1ELi1ELin1ELin1ELin1EEEvNS_27GenericPackedTensorAccessorIKT_Lm5ENS_16DefaultPtrTraitsEiEENS5_IS6_Lm5ES8_iEES9_iiiiiiiii:
        .type           _ZN2at6native51_GLOBAL__N__11011a27_18_DepthwiseConv3d_cu_35e0c7b543conv_depthwise3d_cuda_backward_input_kernelIN3c104HalfEfLi3ELi3ELi3ELi1ELi1ELi1ELin1ELin1ELin1EEEvNS_27GenericPackedTensorAccessorIKT_Lm5ENS_16DefaultPtrTraitsEiEENS5_IS6_Lm5ES8_iEES9_iiiiiiiii,@function
        .size           _ZN2at6native51_GLOBAL__N__11011a27_18_DepthwiseConv3d_cu_35e0c7b543conv_depthwise3d_cuda_backward_input_kernelIN3c104HalfEfLi3ELi3ELi3ELi1ELi1ELi1ELin1ELin1ELin1EEEvNS_27GenericPackedTensorAccessorIKT_Lm5ENS_16DefaultPtrTraitsEiEENS5_IS6_Lm5ES8_iEES9_iiiiiiiii,(.L_x_848 - _ZN2at6native51_GLOBAL__N__11011a27_18_DepthwiseConv3d_cu_35e0c7b543conv_depthwise3d_cuda_backward_input_kernelIN3c104HalfEfLi3ELi3ELi3ELi1ELi1ELi1ELin1ELin1ELin1EEEvNS_27GenericPackedTensorAccessorIKT_Lm5ENS_16DefaultPtrTraitsEiEENS5_IS6_Lm5ES8_iEES9_iiiiiiiii)
        .other          _ZN2at6native51_GLOBAL__N__11011a27_18_DepthwiseConv3d_cu_35e0c7b543conv_depthwise3d_cuda_backward_input_kernelIN3c104HalfEfLi3ELi3ELi3ELi1ELi1ELi1ELin1ELin1ELin1EEEvNS_27GenericPackedTensorAccessorIKT_Lm5ENS_16DefaultPtrTraitsEiEENS5_IS6_Lm5ES8_iEES9_iiiiiiiii,@"STO_CUDA_ENTRY STV_DEFAULT"
_ZN2at6native51_GLOBAL__N__11011a27_18_DepthwiseConv3d_cu_35e0c7b543conv_depthwise3d_cuda_backward_input_kernelIN3c104HalfEfLi3ELi3ELi3ELi1ELi1ELi1ELin1ELin1ELin1EEEvNS_27GenericPackedTensorAccessorIKT_Lm5ENS_16DefaultPtrTraitsEiEENS5_IS6_Lm5ES8_iEES9_iiiiiiiii:
        /* <DEDUP_REMOVED lines=46> */
.L_x_338:
        /* <DEDUP_REMOVED lines=101> */
[----:B------:R-:W-:Y:S02]  /*0930*/  IMAD.HI.U32 R9, R6, R17, RZ ;  /* 0x0000001106097227 */ /* 0x000fe400078e00ff */
[----:B------:R-:W-:Y:S02]  /*0940*/  @!P2 IADD3 R10, PT, PT, R10, 0x1, RZ ;  /* 0x000000010a0aa810 */ /* 0x000fe40007ffe0ff */
[----:B------:R-:W-:Y:S01]  /*0950*/  @!P2 IMAD.IADD R12, R12, 0x1, -R3 ;  /* 0x000000010c0ca824 */ /* 0x000fe200078e0a03 */
[----:B------:R-:W2:Y:S01]  /*0960*/  F2I.FTZ.U32.TRUNC.NTZ R7, R7 ;  /* 0x0000000700077305 */ /* 0x000ea2000021f000 */
[----:B------:R-:W-:-:S03]  /*0970*/  IMAD.MOV R16, RZ, RZ, -R9 ;  /* 0x000000ffff107224 */ /* 0x000fc600078e0a09 */
[----:B------:R-:W-:Y:S01]  /*0980*/  ISETP.GE.U32.AND P0, PT, R12, R3, PT ;  /* 0x000000030c00720c */ /* 0x000fe20003f06070 */
[----:B------:R-:W-:Y:S01]  /*0990*/  IMAD R17, R0, R16, R17 ;  /* 0x0000001000117224 */ /* 0x000fe200078e0211 */
[----:B------:R-:W-:Y:S02]  /*09a0*/  LOP3.LUT R3, R5, R18, RZ, 0x3c, !PT ;  /* 0x0000001205037212 */ /* 0x000fe400078e3cff */
[----:B------:R-:W-:Y:S02]  /*09b0*/  LOP3.LUT R12, R40, R15, RZ, 0x3c, !PT ;  /* 0x0000000f280c7212 */ /* 0x000fe400078e3cff */
[----:B------:R-:W-:Y:S01]  /*09c0*/  ISETP.GE.AND P4, PT, R3, RZ, PT ;  /* 0x000000ff0300720c */ /* 0x000fe20003f86270 */
[----:B0-----:R-:W-:Y:S01]  /*09d0*/  VIADD R3, R13, 0xffffffe ;  /* 0x0ffffffe0d037836 */ /* 0x001fe20000000000 */
[----:B------:R-:W-:Y:S01]  /*09e0*/  ISETP.GE.AND P3, PT, R12, RZ, PT ;  /* 0x000000ff0c00720c */ /* 0x000fe20003f66270 */
[----:B------:R-:W-:-:S04]  /*09f0*/  IMAD.HI.U32 R12, R6, R19, RZ ;  /* 0x00000013060c7227 */ /* 0x000fc800078e00ff */
[----:B------:R-:W-:Y:S01]  /*0a00*/  @P0 VIADD R10, R10, 0x1 ;  /* 0x000000010a0a0836 */ /* 0x000fe20000000000 */
[----:B------:R-:W0:Y:S01]  /*0a10*/  F2I.FTZ.U32.TRUNC.NTZ R3, R3 ;  /* 0x0000000300037305 */ /* 0x000e22000021f000 */
[----:B------:R-:W-:Y:S01]  /*0a20*/  IMAD.HI.U32 R13, R6, R21, RZ ;  /* 0x00000015060d7227 */ /* 0x000fe200078e00ff */
[----:B------:R-:W-:Y:S02]  /*0a30*/  LOP3.LUT R6, R20, R15, RZ, 0x3c, !PT ;  /* 0x0000000f14067212 */ /* 0x000fe400078e3cff */
[----:B------:R-:W-:Y:S01]  /*0a40*/  ISETP.GT.U32.AND P0, PT, R0, R17, PT ;  /* 0x000000110000720c */ /* 0x000fe20003f04070 */
[----:B------:R-:W-:Y:S02]  /*0a50*/  IMAD.MOV R16, RZ, RZ, -R12 ;  /* 0x000000ffff107224 */ /* 0x000fe400078e0a0c */
[----:B------:R-:W-:Y:S01]  /*0a60*/  @!P4 IMAD.MOV R10, RZ, RZ, -R10 ;  /* 0x000000ffff0ac224 */ /* 0x000fe200078e0a0a */
[----:B------:R-:W-:Y:S01]  /*0a70*/  ISETP.GE.AND P4, PT, R6, RZ, PT ;  /* 0x000000ff0600720c */ /* 0x000fe20003f86270 */
[----:B------:R-:W-:-:S02]  /*0a80*/  IMAD R19, R0, R16, R19 ;  /* 0x0000001000137224 */ /* 0x000fc400078e0213 */
[----:B------:R-:W-:Y:S02]  /*0a90*/  HFMA2 R6, -RZ, RZ, 0, 0 ;  /* 0x00000000ff067431 */ /* 0x000fe400000001ff */
[----:B------:R-:W-:Y:S01]  /*0aa0*/  IMAD.MOV R16, RZ, RZ, -R13 ;  /* 0x000000ffff107224 */ /* 0x000fe200078e0a0d */
[----:B------:R-:W-:Y:S01]  /*0ab0*/  @!P1 LOP3.LUT R10, RZ, R18, RZ, 0x33, !PT ;  /* 0x00000012ff0a9212 */ /* 0x000fe200078e33ff */
[----:B--2---:R-:W-:Y:S01]  /*0ac0*/  IMAD.MOV R25, RZ, RZ, -R7 ;  /* 0x000000ffff197224 */ /* 0x004fe200078e0a07 */
[C---:B------:R-:W-:Y:S01]  /*0ad0*/  ISETP.GT.U32.AND P5, PT, R0.reuse, R19, PT ;  /* 0x000000130000720c */ /* 0x040fe20003fa4070 */
[C---:B------:R-:W-:Y:S01]  /*0ae0*/  IMAD R21, R0.reuse, R16, R21 ;  /* 0x0000001000157224 */ /* 0x040fe200078e0215 */
[----:B------:R-:W-:Y:S01]  /*0af0*/  IABS R16, R10 ;  /* 0x0000000a00107213 */ /* 0x000fe20000000000 */
[----:B------:R-:W-:Y:S02]  /*0b00*/  IMAD R25, R25, R8, RZ ;  /* 0x0000000819197224 */ /* 0x000fe400078e02ff */
[----:B0-----:R-:W-:Y:S01]  /*0b10*/  IMAD.MOV R20, RZ, RZ, -R3 ;  /* 0x000000ffff147224 */ /* 0x001fe200078e0a03 */
[----:B------:R-:W-:Y:S01]  /*0b20*/  ISETP.GT.U32.AND P2, PT, R0, R21, PT ;  /* 0x000000150000720c */ /* 0x000fe20003f44070 */
[----:B------:R-:W-:-:S04]  /*0b30*/  IMAD.HI.U32 R30, R7, R25, R6 ;  /* 0x00000019071e7227 */ /* 0x000fc800078e0006 */
[----:B------:R-:W-:Y:S02]  /*0b40*/  IMAD.MOV.U32 R7, RZ, RZ, R16 ;  /* 0x000000ffff077224 */ /* 0x000fe400078e0010 */
[----:B------:R-:W-:Y:S02]  /*0b50*/  IMAD.MOV R6, RZ, RZ, -R5 ;  /* 0x000000ffff067224 */ /* 0x000fe400078e0a05 */
[----:B------:R-:W-:Y:S02]  /*0b60*/  @!P0 IMAD.IADD R17, R17, 0x1, -R0 ;  /* 0x0000000111118824 */ /* 0x000fe400078e0a00 */
[----:B------:R-:W-:Y:S02]  /*0b70*/  IMAD.MOV.U32 R25, RZ, RZ, R20 ;  /* 0x000000ffff197224 */ /* 0x000fe400078e0014 */
[----:B------:R-:W-:Y:S01]  /*0b80*/  IMAD.HI.U32 R30, R30, R7, RZ ;  /* 0x000000071e1e7227 */ /* 0x000fe200078e00ff */
[----:B------:R-:W-:-:S03]  /*0b90*/  ISETP.GE.U32.AND P6, PT, R17, R0, PT ;  /* 0x000000001100720c */ /* 0x000fc60003fc6070 */
[----:B------:R-:W-:Y:S01]  /*0ba0*/  IMAD R31, R31, R6, R2 ;  /* 0x000000061f1f7224 */ /* 0x000fe200078e0202 */
[----:B------:R-:W-:Y:S01]  /*0bb0*/  MOV R2, RZ ;  /* 0x000000ff00027202 */ /* 0x000fe20000000f00 */
[----:B------:R-:W-:Y:S02]  /*0bc0*/  IMAD R17, R25, R4, RZ ;  /* 0x0000000419117224 */ /* 0x000fe400078e02ff */
[----:B------:R-:W-:Y:S02]  /*0bd0*/  IMAD.MOV R6, RZ, RZ, -R30 ;  /* 0x000000ffff067224 */ /* 0x000fe400078e0a1e */
[----:B------:R-:W-:Y:S01]  /*0be0*/  VIADD R38, R31, UR4 ;  /* 0x000000041f267c36 */ /* 0x000fe20008000000 */
[----:B------:R-:W0:Y:S01]  /*0bf0*/  LDCU UR4, c[0x0][0x41c] ;  /* 0x00008380ff0477ac */ /* 0x000e220008000800 */
[----:B------:R-:W-:Y:S02]  /*0c00*/  @!P5 IMAD.IADD R19, R19, 0x1, -R0 ;  /* 0x000000011313d824 */ /* 0x000fe400078e0a00 */
[----:B------:R-:W-:Y:S01]  /*0c10*/  IMAD.HI.U32 R2, R3, R17, R2 ;  /* 0x0000001103027227 */ /* 0x000fe200078e0002 */
[----:B------:R-:W-:-:S02]  /*0c20*/  IABS R17, R38 ;  /* 0x0000002600117213 */ /* 0x000fc40000000000 */
[----:B------:R-:W-:Y:S01]  /*0c30*/  ISETP.GE.U32.AND P1, PT, R19, R0, PT ;  /* 0x000000001300720c */ /* 0x000fe20003f26070 */
[----:B------:R-:W-:Y:S02]  /*0c40*/  @!P2 IMAD.IADD R21, R21, 0x1, -R0 ;  /* 0x000000011515a824 */ /* 0x000fe400078e0a00 */
[----:B------:R-:W-:Y:S02]  /*0c50*/  IMAD R3, R8, R6, R7 ;  /* 0x0000000608037224 */ /* 0x000fe400078e0207 */
[C---:B------:R-:W-:Y:S02]  /*0c60*/  VIADD R22, R38.reuse, 0xffffffff ;  /* 0xffffffff26167836 */ /* 0x040fe40000000000 */
[----:B------:R-:W-:Y:S02]  /*0c70*/  VIADD R16, R38, 0xfffffffe ;  /* 0xfffffffe26107836 */ /* 0x000fe40000000000 */
[----:B------:R-:W-:Y:S01]  /*0c80*/  @!P0 VIADD R9, R9, 0x1 ;  /* 0x0000000109098836 */ /* 0x000fe20000000000 */
[----:B------:R-:W-:Y:S01]  /*0c90*/  IABS R19, R22 ;  /* 0x0000001600137213 */ /* 0x000fe20000000000 */
[----:B------:R-:W-:Y:S01]  /*0ca0*/  @!P5 VIADD R12, R12, 0x1 ;  /* 0x000000010c0cd836 */ /* 0x000fe20000000000 */
[----:B------:R-:W-:Y:S01]  /*0cb0*/  ISETP.GE.U32.AND P5, PT, R21, R0, PT ;  /* 0x000000001500720c */ /* 0x000fe20003fa6070 */
[----:B------:R-:W-:Y:S01]  /*0cc0*/  IMAD.HI.U32 R7, R2, R17, RZ ;  /* 0x0000001102077227 */ /* 0x000fe200078e00ff */
[----:B------:R-:W-:-:S02]  /*0cd0*/  IABS R25, R16 ;  /* 0x0000001000197213 */ /* 0x000fc40000000000 */
[----:B------:R-:W-:Y:S01]  /*0ce0*/  ISETP.GT.U32.AND P0, PT, R8, R3, PT ;  /* 0x000000030800720c */ /* 0x000fe20003f04070 */
[----:B------:R-:W-:Y:S01]  /*0cf0*/  IMAD.HI.U32 R6, R2, R19, RZ ;  /* 0x0000001302067227 */ /* 0x000fe200078e00ff */
[----:B------:R-:W-:Y:S02]  /*0d00*/  @P6 IADD3 R9, PT, PT, R9, 0x1, RZ ;  /* 0x0000000109096810 */ /* 0x000fe40007ffe0ff */
[----:B------:R-:W-:Y:S01]  /*0d10*/  ISETP.GE.AND P6, PT, R14, RZ, PT ;  /* 0x000000ff0e00720c */ /* 0x000fe20003fc6270 */
[----:B------:R-:W-:Y:S01]  /*0d20*/  IMAD.HI.U32 R0, R2, R25, RZ ;  /* 0x0000001902007227 */ /* 0x000fe200078e00ff */
[----:B------:R-:W-:-:S03]  /*0d30*/  LOP3.LUT R16, R16, R11, RZ, 0x3c, !PT ;  /* 0x0000000b10107212 */ /* 0x000fc600078e3cff */
[----:B------:R-:W-:Y:S01]  /*0d40*/  @!P2 VIADD R13, R13, 0x1 ;  /* 0x000000010d0da836 */ /* 0x000fe20000000000 */
[----:B------:R-:W-:Y:S01]  /*0d50*/  ISETP.NE.AND P2, PT, R15, RZ, PT ;  /* 0x000000ff0f00720c */ /* 0x000fe20003f45270 */
[----:B------:R-:W-:Y:S02]  /*0d60*/  IMAD.MOV R2, RZ, RZ, -R7 ;  /* 0x000000ffff027224 */ /* 0x000fe400078e0a07 */
[----:B------:R-:W-:Y:S02]  /*0d70*/  IMAD.MOV R20, RZ, RZ, -R6 ;  /* 0x000000ffff147224 */ /* 0x000fe400078e0a06 */
[----:B------:R-:W-:Y:S02]  /*0d80*/  IMAD.MOV R21, RZ, RZ, -R0 ;  /* 0x000000ffff157224 */ /* 0x000fe400078e0a00 */
[----:B------:R-:W-:Y:S02]  /*0d90*/  @P5 VIADD R13, R13, 0x1 ;  /* 0x000000010d0d5836 */ /* 0x000fe40000000000 */
[----:B------:R-:W-:Y:S01]  /*0da0*/  IMAD R17, R4, R2, R17 ;  /* 0x0000000204117224 */ /* 0x000fe200078e0211 */
[----:B------:R-:W-:Y:S01]  /*0db0*/  LOP3.LUT R2, R10, R23, RZ, 0x3c, !PT ;  /* 0x000000170a027212 */ /* 0x000fe200078e3cff */
[----:B------:R-:W-:Y:S01]  /*0dc0*/  IMAD R19, R4, R20, R19 ;  /* 0x0000001404137224 */ /* 0x000fe200078e0213 */
[----:B------:R-:W-:Y:S01]  /*0dd0*/  @!P6 IADD3 R13, PT, PT, -R13, RZ, RZ ;  /* 0x000000ff0d0de210 */ /* 0x000fe20007ffe1ff */
[----:B------:R-:W-:Y:S01]  /*0de0*/  @!P0 IMAD.IADD R3, R3, 0x1, -R8 ;  /* 0x0000000103038824 */ /* 0x000fe200078e0a08 */
[----:B------:R-:W-:Y:S01]  /*0df0*/  ISETP.GE.AND P5, PT, R2, RZ, PT ;  /* 0x000000ff0200720c */ /* 0x000fe20003fa6270 */
[----:B------:R-:W-:Y:S01]  /*0e00*/  IMAD R21, R4, R21, R25 ;  /* 0x0000001504157224 */ /* 0x000fe200078e0219 */
[----:B------:R-:W-:Y:S01]  /*0e10*/  LOP3.LUT R2, R38, R11, RZ, 0x3c, !PT ;  /* 0x0000000b26027212 */ /* 0x000fe200078e3cff */
[----:B------:R-:W-:Y:S01]  /*0e20*/  @P1 VIADD R12, R12, 0x1 ;  /* 0x000000010c0c1836 */ /* 0x000fe20000000000 */
[----:B------:R-:W-:Y:S01]  /*0e30*/  ISETP.GE.U32.AND P1, PT, R3, R8, PT ;  /* 0x000000080300720c */ /* 0x000fe20003f26070 */
[----:B------:R-:W-:Y:S01]  /*0e40*/  @!P3 IMAD.MOV R9, RZ, RZ, -R9 ;  /* 0x000000ffff09b224 */ /* 0x000fe200078e0a09 */
[C---:B------:R-:W-:Y:S01]  /*0e50*/  ISETP.GT.U32.AND P3, PT, R4.reuse, R17, PT ;  /* 0x000000110400720c */ /* 0x040fe20003f64070 */
[----:B------:R-:W-:Y:S01]  /*0e60*/  @!P4 IMAD.MOV R12, RZ, RZ, -R12 ;  /* 0x000000ffff0cc224 */ /* 0x000fe200078e0a0c */
[----:B------:R-:W-:Y:S01]  /*0e70*/  ISETP.GT.U32.AND P4, PT, R4, R19, PT ;  /* 0x000000130400720c */ /* 0x000fe20003f84070 */
[----:B------:R-:W-:Y:S01]  /*0e80*/  @!P0 VIADD R30, R30, 0x1 ;  /* 0x000000011e1e8836 */ /* 0x000fe20000000000 */
[----:B------:R-:W-:-:S02]  /*0e90*/  ISETP.GT.U32.AND P6, PT, R4, R21, PT ;  /* 0x000000150400720c */ /* 0x000fc40003fc4070 */
[----:B------:R-:W-:Y:S02]  /*0ea0*/  ISETP.NE.AND P0, PT, R23, RZ, PT ;  /* 0x000000ff1700720c */ /* 0x000fe40003f05270 */
[C---:B------:R-:W-:Y:S02]  /*0eb0*/  SEL R36, R32.reuse, R9, !P2 ;  /* 0x0000000920247207 */ /* 0x040fe40005000000 */
[----:B------:R-:W-:Y:S01]  /*0ec0*/  SEL R34, R32, R12, !P2 ;  /* 0x0000000c20227207 */ /* 0x000fe20005000000 */
[----:B------:R-:W-:Y:S01]  /*0ed0*/  @P1 VIADD R30, R30, 0x1 ;  /* 0x000000011e1e1836 */ /* 0x000fe20000000000 */
[----:B------:R-:W-:Y:S01]  /*0ee0*/  SEL R32, R32, R13, !P2 ;  /* 0x0000000d20207207 */ /* 0x000fe20005000000 */
[--C-:B------:R-:W-:Y:S01]  /*0ef0*/  @!P3 IMAD.IADD R17, R17, 0x1, -R4.reuse ;  /* 0x000000011111b824 */ /* 0x100fe200078e0a04 */
[----:B------:R-:W-:Y:S01]  /*0f00*/  ISETP.GE.AND P1, PT, R2, RZ, PT ;  /* 0x000000ff0200720c */ /* 0x000fe20003f26270 */
[--C-:B------:R-:W-:Y:S01]  /*0f10*/  @!P4 IMAD.IADD R19, R19, 0x1, -R4.reuse ;  /* 0x000000011313c824 */ /* 0x100fe200078e0a04 */
[----:B------:R-:W2:Y:S01]  /*0f20*/  LDC.64 R2, c[0x0][0x3e0] ;  /* 0x0000f800ff027b82 */ /* 0x000ea20000000a00 */
[----:B------:R-:W-:Y:S01]  /*0f30*/  @!P6 IMAD.IADD R21, R21, 0x1, -R4 ;  /* 0x000000011515e824 */ /* 0x000fe200078e0a04 */
[----:B------:R-:W-:Y:S01]  /*0f40*/  ISETP.GE.U32.AND P2, PT, R17, R4, PT ;  /* 0x000000041100720c */ /* 0x000fe20003f46070 */
[----:B------:R-:W-:-:S02]  /*0f50*/  @!P4 VIADD R6, R6, 0x1 ;  /* 0x000000010606c836 */ /* 0x000fc40000000000 */
[----:B------:R-:W-:Y:S01]  /*0f60*/  @!P5 IMAD.MOV R30, RZ, RZ, -R30 ;  /* 0x000000ffff1ed224 */ /* 0x000fe200078e0a1e */
[-C--:B------:R-:W-:Y:S01]  /*0f70*/  ISETP.GE.U32.AND P5, PT, R19, R4.reuse, PT ;  /* 0x000000041300720c */ /* 0x080fe20003fa6070 */
[----:B------:R-:W-:Y:S01]  /*0f80*/  @!P3 VIADD R7, R7, 0x1 ;  /* 0x000000010707b836 */ /* 0x000fe20000000000 */
[----:B------:R-:W-:Y:S01]  /*0f90*/  ISETP.GE.U32.AND P4, PT, R21, R4, PT ;  /* 0x000000041500720c */ /* 0x000fe20003f86070 */
[----:B------:R-:W-:Y:S01]  /*0fa0*/  @!P6 VIADD R0, R0, 0x1 ;  /* 0x000000010000e836 */ /* 0x000fe20000000000 */
[----:B------:R-:W-:Y:S01]  /*0fb0*/  LOP3.LUT R4, R22, R11, RZ, 0x3c, !PT ;  /* 0x0000000b16047212 */ /* 0x000fe200078e3cff */
[----:B------:R-:W-:Y:S01]  /*0fc0*/  IMAD R17, R36, R15, RZ ;  /* 0x0000000f24117224 */ /* 0x000fe200078e02ff */
[----:B------:R-:W-:Y:S02]  /*0fd0*/  @!P0 LOP3.LUT R30, RZ, R23, RZ, 0x33, !PT ;  /* 0x00000017ff1e8212 */ /* 0x000fe400078e33ff */
[----:B------:R-:W-:Y:S01]  /*0fe0*/  ISETP.GE.AND P0, PT, R4, RZ, PT ;  /* 0x000000ff0400720c */ /* 0x000fe20003f06270 */
[----:B------:R-:W-:Y:S01]  /*0ff0*/  @P2 VIADD R7, R7, 0x1 ;  /* 0x0000000107072836 */ /* 0x000fe20000000000 */
[----:B------:R-:W-:Y:S01]  /*1000*/  ISETP.GE.AND P3, PT, R16, RZ, PT ;  /* 0x000000ff1000720c */ /* 0x000fe20003f66270 */
[----:B------:R-:W-:Y:S01]  /*1010*/  IMAD R16, R34, R15, RZ ;  /* 0x0000000f22107224 */ /* 0x000fe200078e02ff */
[----:B------:R-:W-:Y:S01]  /*1020*/  IADD3 R8, PT, PT, -R30, RZ, RZ ;  /* 0x000000ff1e087210 */ /* 0x000fe20007ffe1ff */
[----:B------:R-:W-:Y:S01]  /*1030*/  @P5 VIADD R6, R6, 0x1 ;  /* 0x0000000106065836 */ /* 0x000fe20000000000 */
[----:B------:R-:W-:Y:S01]  /*1040*/  ISETP.NE.AND P2, PT, R11, RZ, PT ;  /* 0x000000ff0b00720c */ /* 0x000fe20003f45270 */
[----:B------:R-:W-:Y:S01]  /*1050*/  @P4 VIADD R0, R0, 0x1 ;  /* 0x0000000100004836 */ /* 0x000fe20000000000 */
[----:B------:R-:W-:Y:S01]  /*1060*/  LOP3.LUT R4, RZ, R11, RZ, 0x33, !PT ;  /* 0x0000000bff047212 */ /* 0x000fe200078e33ff */
[----:B------:R-:W-:-:S02]  /*1070*/  IMAD R23, R23, R8, R10 ;  /* 0x0000000817177224 */ /* 0x000fc400078e020a */
[----:B------:R-:W-:Y:S02]  /*1080*/  @!P1 IMAD.MOV R7, RZ, RZ, -R7 ;  /* 0x000000ffff079224 */ /* 0x000fe400078e0a07 */
[----:B------:R-:W-:Y:S01]  /*1090*/  @!P0 IADD3 R6, PT, PT, -R6, RZ, RZ ;  /* 0x000000ff06068210 */ /* 0x000fe20007ffe1ff */
[----:B------:R-:W-:Y:S02]  /*10a0*/  IMAD R22, R44, R23, RZ ;  /* 0x000000172c167224 */ /* 0x000fe400078e02ff */
[----:B------:R-:W-:Y:S01]  /*10b0*/  @!P3 IMAD.MOV R0, RZ, RZ, -R0 ;  /* 0x000000ffff00b224 */ /* 0x000fe200078e0a00 */
[C---:B------:R-:W-:Y:S01]  /*10c0*/  SEL R21, R4.reuse, R7, !P2 ;  /* 0x0000000704157207 */ /* 0x040fe20005000000 */
[----:B------:R-:W-:Y:S01]  /*10d0*/  IMAD.MOV R10, RZ, RZ, -R10 ;  /* 0x000000ffff0a7224 */ /* 0x000fe200078e0a0a */
[----:B------:R-:W-:Y:S01]  /*10e0*/  SEL R20, R4, R6, !P2 ;  /* 0x0000000604147207 */ /* 0x000fe20005000000 */
[----:B-1----:R-:W-:Y:S01]  /*10f0*/  IMAD R49, R22, UR5, RZ ;  /* 0x0000000516317c24 */ /* 0x002fe2000f8e02ff */
[----:B------:R-:W-:Y:S01]  /*1100*/  SEL R19, R4, R0, !P2 ;  /* 0x0000000004137207 */ /* 0x000fe20005000000 */
[----:B------:R-:W-:-:S02]  /*1110*/  IMAD R18, R18, R10, R5 ;  /* 0x0000000a12127224 */ /* 0x000fc400078e0205 */
[-C--:B------:R-:W-:Y:S02]  /*1120*/  IMAD R13, R21, R11.reuse, RZ ;  /* 0x0000000b150d7224 */ /* 0x080fe400078e02ff */
[----:B------:R-:W-:Y:S02]  /*1130*/  IMAD R12, R20, R11, RZ ;  /* 0x0000000b140c7224 */ /* 0x000fe400078e02ff */
[----:B--2---:R-:W-:-:S04]  /*1140*/  IMAD.WIDE R48, R49, 0x2, R2 ;  /* 0x0000000231307825 */ /* 0x004fc800078e0202 */
[----:B------:R-:W-:Y:S02]  /*1150*/  IMAD R15, R32, R15, RZ ;  /* 0x0000000f200f7224 */ /* 0x000fe400078e02ff */
[----:B0-----:R-:W-:Y:S02]  /*1160*/  VIADD R14, R18, UR4 ;  /* 0x00000004120e7c36 */ /* 0x001fe40008000000 */
[----:B------:R-:W-:Y:S02]  /*1170*/  IMAD R11, R19, R11, RZ ;  /* 0x0000000b130b7224 */ /* 0x000fe400078e02ff */
[----:B----4-:R-:W-:-:S07]  /*1180*/  IMAD R10, R30, UR8, RZ ;  /* 0x000000081e0a7c24 */ /* 0x010fce000f8e02ff */
.L_x_337:
[----:B------:R-:W0:Y:S01]  /*1190*/  LDC R0, c[0x0][0x410] ;  /* 0x00010400ff007b82 */ /* 0x000e220000000800 */
[----:B------:R-:W1:Y:S01]  /*11a0*/  LDCU UR4, c[0x0][0x3a0] ;  /* 0x00007400ff0477ac */ /* 0x000e620008000800 */
[----:B------:R-:W-:Y:S01]  /*11b0*/  IMAD R3, R44, R23, RZ ;  /* 0x000000172c037224 */ /* 0x000fe200078e02ff */
[----:B------:R-:W-:Y:S01]  /*11c0*/  IADD3 R8, PT, PT, R40, -0x2, RZ ;  /* 0xfffffffe28087810 */ /* 0x000fe20007ffe0ff */
[----:B------:R-:W2:Y:S02]  /*11d0*/  LDCU UR5, c[0x0][0x394] ;  /* 0x00007280ff0577ac */ /* 0x000ea40008000800 */
[----:B------:R-:W-:Y:S01]  /*11e0*/  IMAD.IADD R7, R44, 0x1, R3 ;  /* 0x000000012c077824 */ /* 0x000fe200078e0203 */
[----:B------:R-:W-:Y:S02]  /*11f0*/  SHF.R.S32.HI R6, RZ, 0x1f, R10 ;  /* 0x0000001fff067819 */ /* 0x000fe4000001140a */
[----:B------:R-:W-:Y:S01]  /*1200*/  ISETP.NE.AND P1, PT, R15, R8, PT ;  /* 0x000000080f00720c */ /* 0x000fe20003f25270 */
[----:B-1----:R-:W-:-:S02]  /*1210*/  IMAD R3, R22, UR4, RZ ;  /* 0x0000000416037c24 */ /* 0x002fc4000f8e02ff */
[----:B------:R-:W-:Y:S01]  /*1220*/  VIADD R22, R22, 0x1 ;  /* 0x0000000116167836 */ /* 0x000fe20000000000 */
[----:B--2---:R-:W-:Y:S02]  /*1230*/  ISETP.GE.AND P2, PT, R21, UR5, PT ;  /* 0x0000000515007c0c */ /* 0x004fe4000bf46270 */
[----:B0-----:R-:W-:Y:S02]  /*1240*/  IABS R9, R0 ;  /* 0x0000000000097213 */ /* 0x001fe40000000000 */
[----:B------:R-:W-:Y:S02]  /*1250*/  ISETP.GE.AND P0, PT, R22, R7, PT ;  /* 0x000000071600720c */ /* 0x000fe40003f06270 */
[----:B------:R-:W0:Y:S01]  /*1260*/  I2F.RP R0, R9 ;  /* 0x0000000900007306 */ /* 0x000e220000209400 */
[----:B------:R-:W-:Y:S02]  /*1270*/  P2R R2, PR, RZ, 0x4 ;  /* 0x00000004ff027803 */ /* 0x000fe40000000000 */
[----:B------:R-:W-:-:S02]  /*1280*/  P2R R39, PR, RZ, 0x1 ;  /* 0x00000001ff277803 */ /* 0x000fc40000000000 */
[----:B------:R-:W-:-:S04]  /*1290*/  IADD3 R7, P0, PT, R10, R3, RZ ;  /* 0x000000030a077210 */ /* 0x000fc80007f1e0ff */
[----:B------:R-:W-:Y:S01]  /*12a0*/  LEA.HI.X.SX32 R6, R3, R6, 0x1, P0 ;  /* 0x0000000603067211 */ /* 0x000fe200000f0eff */
[----:B------:R-:W-:Y:S01]  /*12b0*/  IMAD.MOV.U32 R3, RZ, RZ, R14 ;  /* 0x000000ffff037224 */ /* 0x000fe200078e000e */
[----:B0-----:R-:W0:Y:S02]  /*12c0*/  MUFU.RCP R0, R0 ;  /* 0x0000000000007308 */ /* 0x001e240000001000 */
[----:B0-----:R-:W-:-:S06]  /*12d0*/  VIADD R4, R0, 0xffffffe ;  /* 0x0ffffffe00047836 */ /* 0x001fcc0000000000 */
[----:B------:R0:W1:Y:S02]  /*12e0*/  F2I.FTZ.U32.TRUNC.NTZ R5, R4 ;  /* 0x0000000400057305 */ /* 0x000064000021f000 */
[----:B0-----:R-:W-:Y:S02]  /*12f0*/  IMAD.MOV.U32 R4, RZ, RZ, RZ ;  /* 0x000000ffff047224 */ /* 0x001fe400078e00ff */
[----:B-1----:R-:W-:-:S04]  /*1300*/  IMAD.MOV R0, RZ, RZ, -R5 ;  /* 0x000000ffff007224 */ /* 0x002fc800078e0a05 */
[----:B------:R-:W-:Y:S01]  /*1310*/  IMAD R25, R0, R9, RZ ;  /* 0x0000000900197224 */ /* 0x000fe200078e02ff */
[----:B------:R-:W-:-:S03]  /*1320*/  P2R R0, PR, RZ, 0x2 ;  /* 0x00000002ff007803 */ /* 0x000fc60000000000 */
[----:B------:R-:W-:-:S07]  /*1330*/  IMAD.HI.U32 R5, R5, R25, R4 ;  /* 0x0000001905057227 */ /* 0x000fce00078e0004 */
.L_x_336:
        /* <DEDUP_REMOVED lines=75> */
[----:B---3--:R-:W-:-:S03]  /*17f0*/  @!P3 HADD2.F32 R51, -RZ, R56.H0_H0 ;  /* 0x20000038ff33b230 */ /* 0x008fc60000004100 */
[----:B------:R-:W-:Y:S01]  /*1800*/  ISETP.NE.AND P3, PT, R3, R46, PT ;  /* 0x0000002e0300720c */ /* 0x000fe20003f65270 */
[----:B--2---:R-:W-:Y:S01]  /*1810*/  @!P2 HADD2.F32 R49, -RZ, R24.H0_H0 ;  /* 0x20000018ff31a230 */ /* 0x004fe20000004100 */
[----:B------:R-:W-:Y:S02]  /*1820*/  ISETP.GE.OR P2, PT, R34, UR9, P5 ;  /* 0x0000000922007c0c */ /* 0x000fe4000af46670 */
[----:B------:R-:W-:-:S04]  /*1830*/  LOP3.LUT R24, R41, R34, R20, 0xfe, !PT ;  /* 0x0000002229187212 */ /* 0x000fc800078efe14 */
[----:B------:R-:W-:-:S04]  /*1840*/  ISETP.LT.OR P2, PT, R24, RZ, P2 ;  /* 0x000000ff1800720c */ /* 0x000fc80001741670 */
[----:B------:R-:W-:-:S13]  /*1850*/  ISETP.GE.OR P4, PT, R41, UR10, P2 ;  /* 0x0000000a29007c0c */ /* 0x000fda0009786670 */
[----:B------:R-:W0:Y:S01]  /*1860*/  @!P4 LDC.64 R24, c[0x0][0x380] ;  /* 0x0000e000ff18cb82 */ /* 0x000e220000000a00 */
[----:B-1----:R-:W-:Y:S02]  /*1870*/  @!P4 IMAD R53, R27, UR9, R34 ;  /* 0x000000091b35cc24 */ /* 0x002fe4000f8e0222 */
[----:B----4-:R-:W-:Y:S02]  /*1880*/  @!P0 HADD2.F32 R45, -RZ, R26.H0_H0 ;  /* 0x2000001aff2d8230 */ /* 0x010fe40000004100 */
[----:B------:R-:W-:Y:S02]  /*1890*/  IMAD.MOV.U32 R26, RZ, RZ, RZ ;  /* 0x000000ffff1a7224 */ /* 0x000fe400078e00ff */
[----:B-----5:R-:W-:Y:S01]  /*18a0*/  @!P1 HADD2.F32 R26, -RZ, R52.H0_H0 ;  /* 0x20000034ff1a9230 */ /* 0x020fe20000004100 */
[----:B------:R-:W-:-:S04]  /*18b0*/  @!P4 IADD3 R52, P0, PT, R53, R7, RZ ;  /* 0x000000073534c210 */ /* 0x000fc80007f1e0ff */
[----:B------:R-:W-:Y:S02]  /*18c0*/  @!P4 LEA.HI.X.SX32 R53, R53, R6, 0x1, P0 ;  /* 0x000000063535c211 */ /* 0x000fe400000f0eff */
[----:B------:R-:W-:Y:S02]  /*18d0*/  ISETP.NE.AND P1, PT, R17, R40, PT ;  /* 0x000000281100720c */ /* 0x000fe40003f25270 */
[----:B0-----:R-:W-:Y:S01]  /*18e0*/  @!P4 LEA R54, P0, R52, R24, 0x1 ;  /* 0x000000183436c211 */ /* 0x001fe200078008ff */
[----:B------:R-:W-:Y:S01]  /*18f0*/  HADD2.F32 R24, -RZ, R47.H0_H0 ;  /* 0x2000002fff187230 */ /* 0x000fe20000004100 */
[----:B------:R-:W-:Y:S01]  /*1900*/  ISETP.NE.AND P2, PT, R15, R8, PT ;  /* 0x000000080f00720c */ /* 0x000fe20003f45270 */
[----:B------:R-:W2:Y:S03]  /*1910*/  LDG.E.U16 R47, desc[UR6][R28.64+0x6] ;  /* 0x000006061c2f7981 */ /* 0x000ea6000c1e1500 */
[----:B------:R-:W-:-:S05]  /*1920*/  FFMA.FTZ R24, R24, R51, R43 ;  /* 0x0000003318187223 */ /* 0x000fca000001002b */
[----:B------:R-:W-:Y:S02]  /*1930*/  FSEL R24, R24, R43, !P1 ;  /* 0x0000002b18187208 */ /* 0x000fe40004800000 */
[----:B------:R-:W-:Y:S02]  /*1940*/  @!P4 LEA.HI.X R55, R52, R25, R53, 0x1, P0 ;  /* 0x000000193437c211 */ /* 0x000fe400000f0c35 */
[----:B------:R-:W-:Y:S01]  /*1950*/  @!P3 FSEL R43, R24, R43, !P6 ;  /* 0x0000002b182bb208 */ /* 0x000fe20007000000 */
[----:B------:R-:W-:Y:S02]  /*1960*/  HADD2.F32 R24, -RZ, R50.H0_H0 ;  /* 0x20000032ff187230 */ /* 0x000fe40000004100 */
[----:B------:R-:W-:Y:S01]  /*1970*/  VIADD R25, R40, 0xffffffff ;  /* 0xffffffff28197836 */ /* 0x000fe20000000000 */
[----:B------:R-:W-:Y:S01]  /*1980*/  ISETP.GE.OR P5, PT, R32, UR9, P5 ;  /* 0x0000000920007c0c */ /* 0x000fe2000afa6670 */
[----:B------:R-:W3:Y:S01]  /*1990*/  @!P4 LDG.E.U16 R54, desc[UR6][R54.64] ;  /* 0x000000063636c981 */ /* 0x000ee2000c1e1500 */
[----:B------:R-:W-:-:S02]  /*19a0*/  FFMA.FTZ R24, R24, R49, R43 ;  /* 0x0000003118187223 */ /* 0x000fc4000001002b */
[----:B------:R-:W-:Y:S01]  /*19b0*/  ISETP.NE.AND P0, PT, R16, R25, PT ;  /* 0x000000191000720c */ /* 0x000fe20003f05270 */
[----:B------:R-:W4:Y:S03]  /*19c0*/  LDG.E.U16 R49, desc[UR6][R28.64+0x8] ;  /* 0x000008061c317981 */ /* 0x000f26000c1e1500 */
[----:B------:R-:W-:-:S04]  /*19d0*/  FSEL R24, R24, R43, !P0 ;  /* 0x0000002b18187208 */ /* 0x000fc80004000000 */
[----:B------:R-:W-:Y:S01]  /*19e0*/  @!P3 FSEL R43, R24, R43, !P6 ;  /* 0x0000002b182bb208 */ /* 0x000fe20007000000 */
[----:B------:R-:W-:-:S05]  /*19f0*/  HADD2.F32 R24, -RZ, R48.H0_H0 ;  /* 0x20000030ff187230 */ /* 0x000fca0000004100 */
        /* <DEDUP_REMOVED lines=14> */
[----:B------:R-:W-:Y:S01]  /*1ae0*/  IMAD.MOV.U32 R27, RZ, RZ, RZ ;  /* 0x000000ffff1b7224 */ /* 0x000fe200078e00ff */
[----:B------:R-:W-:Y:S01]  /*1af0*/  MOV R48, RZ ;  /* 0x000000ff00307202 */ /* 0x000fe20000000f00 */
[----:B--2---:R-:W-:Y:S02]  /*1b00*/  HADD2.F32 R50, -RZ, R47.H0_H0 ;  /* 0x2000002fff327230 */ /* 0x004fe40000004100 */
[----:B------:R-:W-:-:S03]  /*1b10*/  VIADD R47, R38, 0xffffffff ;  /* 0xffffffff262f7836 */ /* 0x000fc60000000000 */
[----:B------:R-:W-:-:S05]  /*1b20*/  FFMA.FTZ R26, R50, R26, R43 ;  /* 0x0000001a321a7223 */ /* 0x000fca000001002b */
[----:B------:R-:W-:Y:S01]  /*1b30*/  FSEL R26, R26, R43, !P1 ;  /* 0x0000002b1a1a7208 */ /* 0x000fe20004800000 */
[----:B---3--:R-:W-:Y:S01]  /*1b40*/  @!P4 HADD2.F32 R27, -RZ, R54.H0_H0 ;  /* 0x20000036ff1bc230 */ /* 0x008fe20000004100 */
[----:B------:R-:W-:-:S04]  /*1b50*/  ISETP.NE.AND P4, PT, R12, R47, PT ;  /* 0x0000002f0c00720c */ /* 0x000fc80003f85270 */
[----:B------:R-:W-:Y:S01]  /*1b60*/  @!P3 FSEL R43, R26, R43, !P4 ;  /* 0x0000002b1a2bb208 */ /* 0x000fe20006000000 */
[----:B----4-:R-:W-:Y:S02]  /*1b70*/  @!P5 HADD2.F32 R48, -RZ, R24.H0_H0 ;  /* 0x20000018ff30d230 */ /* 0x010fe40000004100 */
        /* <DEDUP_REMOVED lines=58> */
[----:B------:R-:W-:Y:S02]  /*1f20*/  ISETP.NE.AND P6, PT, R0, RZ, PT ;  /* 0x000000ff0000720c */ /* 0x000fe40003fc5270 */
[----:B------:R-:W-:Y:S01]  /*1f30*/  IADD3 R3, PT, PT, R3, -0x1, RZ ;  /* 0xffffffff03037810 */ /* 0x000fe20007ffe0ff */
[----:B--2---:R-:W-:Y:S02]  /*1f40*/  @!P2 HADD2.F32 R48, -RZ, R24.H0_H0 ;  /* 0x20000018ff30a230 */ /* 0x004fe40000004100 */
[----:B----4-:R-:W-:-:S05]  /*1f50*/  HADD2.F32 R46, -RZ, R41.H0_H0 ;  /* 0x20000029ff2e7230 */ /* 0x010fca0000004100 */
[----:B------:R-:W-:-:S05]  /*1f60*/  FFMA.FTZ R48, R46, R48, R43 ;  /* 0x000000302e307223 */ /* 0x000fca000001002b */
[----:B------:R-:W-:Y:S02]  /*1f70*/  @P1 FSEL R43, R48, R43, !P0 ;  /* 0x0000002b302b1208 */ /* 0x000fe40004000000 */
[----:B------:R-:W-:Y:S01]  /*1f80*/  ISETP.NE.AND P0, PT, R4, 0x36, PT ;  /* 0x000000360400780c */ /* 0x000fe20003f05270 */
[----:B------:R-:W-:Y:S02]  /*1f90*/  IMAD.MOV.U32 R46, RZ, RZ, RZ ;  /* 0x000000ffff2e7224 */ /* 0x000fe400078e00ff */
[----:B-----5:R-:W-:Y:S02]  /*1fa0*/  @!P3 HADD2.F32 R46, -RZ, R26.H0_H0 ;  /* 0x2000001aff2eb230 */ /* 0x020fe40000004100 */
[----:B---3--:R-:W-:Y:S01]  /*1fb0*/  HADD2.F32 R24, -RZ, R45.H0_H0 ;  /* 0x2000002dff187230 */ /* 0x008fe20000004100 */
[----:B------:R-:W-:-:S04]  /*1fc0*/  IADD3 R48, P2, PT, R28, 0x12, RZ ;  /* 0x000000121c307810 */ /* 0x000fc80007f5e0ff */
[----:B------:R-:W-:Y:S01]  /*1fd0*/  FFMA.FTZ R46, R24, R46, R43 ;  /* 0x0000002e182e7223 */ /* 0x000fe2000001002b */
[----:B------:R-:W-:-:S04]  /*1fe0*/  IMAD.X R49, RZ, RZ, R29, P2 ;  /* 0x000000ffff317224 */ /* 0x000fc800010e061d */
[----:B------:R-:W-:Y:S01]  /*1ff0*/  @P1 FSEL R43, R46, R43, !P6 ;  /* 0x0000002b2e2b1208 */ /* 0x000fe20007000000 */
[----:B------:R-:W-:Y:S06]  /*2000*/  @P0 BRA `(.L_x_336) ;  /* 0xfffffff000cc0947 */ /* 0x000fec000383ffff */
[----:B------:R-:W-:-:S13]  /*2010*/  ISETP.NE.AND P6, PT, R39, RZ, PT ;  /* 0x000000ff2700720c */ /* 0x000fda0003fc5270 */
[----:B------:R-:W-:Y:S05]  /*2020*/  @!P6 BRA `(.L_x_337) ;  /* 0xfffffff00058e947 */ /* 0x000fea000383ffff */
[----:B------:R-:W-:Y:S05]  /*2030*/  BSYNC.RECONVERGENT B0 ;  /* 0x0000000000007941 */ /* 0x000fea0003800200 */
.L_x_335:
        /* <DEDUP_REMOVED lines=31> */
.L_x_334:
        /* <DEDUP_REMOVED lines=31> */
[----:B------:R-:W-:Y:S01]  /*2420*/  @P0 IMAD.IADD R5, R5, 0x1, -R42 ;  /* 0x0000000105050824 */ /* 0x000fe200078e0a2a */
[----:B------:R-:W-:-:S04]  /*2430*/  @P0 IADD3 R4, PT, PT, R4, 0x1, RZ ;  /* 0x0000000104040810 */ /* 0x000fc80007ffe0ff */
[----:B------:R-:W-:Y:S01]  /*2440*/  ISETP.GE.U32.AND P1, PT, R5, R42, PT ;  /* 0x0000002a0500720c */ /* 0x000fe20003f26070 */
[----:B------:R-:W-:-:S12]  /*2450*/  IMAD.MOV.U32 R5, RZ, RZ, RZ ;  /* 0x000000ffff057224 */ /* 0x000fd800078e00ff */
[----:B------:R-:W-:Y:S01]  /*2460*/  @P1 VIADD R4, R4, 0x1 ;  /* 0x0000000104041836 */ /* 0x000fe20000000000 */
[----:B------:R-:W-:Y:S01]  /*2470*/  @!P2 LOP3.LUT R4, RZ, R42, RZ, 0x33, !PT ;  /* 0x0000002aff04a212 */ /* 0x000fe200078e33ff */
[----:B------:R-:W-:Y:S06]  /*2480*/  BRA `(.L_x_341) ;  /* 0x0000000000107947 */ /* 0x000fec0003800000 */
.L_x_340:
[----:B------:R-:W-:-:S07]  /*2490*/  MOV R4, 0x24b0 ;  /* 0x000024b000047802 */ /* 0x000fce0000000f00 */
[----:B--23--:R-:W-:Y:S05]  /*24a0*/  CALL.REL.NOINC `($__internal_8_$__cuda_sm20_div_u64) ;  /* 0x0000001400dc7944 */ /* 0x00cfea0003c00000 */
[----:B------:R-:W-:Y:S02]  /*24b0*/  IMAD.MOV.U32 R4, RZ, RZ, R6 ;  /* 0x000000ffff047224 */ /* 0x000fe400078e0006 */
[----:B------:R-:W-:-:S07]  /*24c0*/  IMAD.MOV.U32 R5, RZ, RZ, R7 ;  /* 0x000000ffff057224 */ /* 0x000fce00078e0007 */
.L_x_341:
[----:B--23--:R-:W-:Y:S05]  /*24d0*/  BSYNC.RECONVERGENT B0 ;  /* 0x0000000000007941 */ /* 0x00cfea0003800200 */
.L_x_339:
        /* <DEDUP_REMOVED lines=24> */
[----:B0-----:R-:W-:Y:S02]  /*2660*/  HFMA2 R6, -RZ, RZ, 0, 0 ;  /* 0x00000000ff067431 */ /* 0x001fe400000001ff */
        /* <DEDUP_REMOVED lines=11> */
[----:B0-----:R-:W-:-:S10]  /*2720*/  MOV R8, RZ ;  /* 0x000000ff00087202 */ /* 0x001fd40000000f00 */
        /* <DEDUP_REMOVED lines=103> */
.L_x_343:
[----:B------:R-:W-:Y:S05]  /*2da0*/  BSYNC.RECONVERGENT B0 ;  /* 0x0000000000007941 */ /* 0x000fea0003800200 */
.L_x_342:
        /* <DEDUP_REMOVED lines=14> */
.L_x_344:
        /* <DEDUP_REMOVED lines=217> */
        .weak           $__internal_8_$__cuda_sm20_div_u64
        .type           $__internal_8_$__cuda_sm20_div_u64,@function
        .size           $__internal_8_$__cuda_sm20_div_u64,(.L_x_848 - $__internal_8_$__cuda_sm20_div_u64)
$__internal_8_$__cuda_sm20_div_u64:
        /* <DEDUP_REMOVED lines=64> */
[----:B------:R-:W-:Y:S06]  /*4020*/  RET.REL.NODEC R4 `(_ZN2at6native51_GLOBAL__N__11011a27_18_DepthwiseConv3d_cu_35e0c7b543conv_depthwise3d_cuda_backward_input_kernelIN3c104HalfEfLi3ELi3ELi3ELi1ELi1ELi1ELin1ELin1ELin1EEEvNS_27GenericPackedTensorAccessorIKT_Lm5ENS_16DefaultPtrTraitsEiEENS5_IS6_Lm5ES8_iEES9_iiiiiiiii) ;  /* 0xffffffbc04f47950 */ /* 0x000fec0003c3ffff */
.L_x_345:
        /* <DEDUP_REMOVED lines=13> */
.L_x_848:


//--------------------- .text._ZN2at6native51_GLOBAL__N__11011a27_18_DepthwiseConv3d_cu_35e0c7b543conv_depthwise3d_cuda_backward_input_kernelIN3c104HalfEfLi3ELi3ELi3ELi1ELi1ELi1ELi1ELi1ELi1EEEvNS_27GenericPackedTensorAccessorIKT_Lm5ENS_16DefaultPtrTraitsEiEENS5_IS6_Lm5ES8_iEES9_iiiiiiiii --------------------------
	.section	.text._ZN2at6native51_GLOBAL__N__11011a27_18_DepthwiseConv3d_cu_35e0c7b543conv_depthwise3d_cuda_backward_input_kernelIN3c104HalfEfLi3ELi3ELi3ELi1ELi1ELi1ELi1ELi1ELi1EEEvNS_27GenericPackedTensorAccessorIKT_Lm5ENS_16DefaultPtrTraitsEiEENS5_IS6_Lm5ES8_iEES9_iiiiiiiii,"ax",@progbits
	.align	128
.text._ZN2at6native51_GLOBAL__N__11011a27_18_DepthwiseConv3d_cu_35e0c7b543conv_depthwise3d_cuda_backward_input_kernelIN3c104HalfEfLi3ELi3ELi3ELi1ELi1ELi1ELi1ELi1ELi1EEEvNS_27GenericPackedTensorAccessorIKT_Lm5ENS_16DefaultPtrTraitsEiEENS5_IS6_Lm5ES8_iEES9_iiiiiiiii:
        .type           _ZN2at6native51_GLOBAL__N__11011a27_18_DepthwiseConv3d_cu_35e0c7b543conv_depthwise3d_cuda_backward_input_kernelIN3c104HalfEfLi3ELi3ELi3ELi1ELi1ELi1ELi1ELi1ELi1EEEvNS_27GenericPackedTensorAccessorIKT_Lm5ENS_16DefaultPtrTraitsEiEENS5_IS6_Lm5ES8_iEES9_iiiiiiiii,@function
        .size           _ZN2at6native51_GLOBAL__N__11011a27_18_DepthwiseConv3d_cu_35e0c7b543conv_depthwise3d_cuda_backward_input_kernelIN3c104HalfEfLi3ELi3ELi3ELi1ELi1ELi1ELi1ELi1ELi1EEEvNS_27GenericPackedTensorAccessorIKT_Lm5ENS_16DefaultPtrTraitsEiEENS5_IS6_Lm5ES8_iEES9_iiiiiiiii,(.L_x_850 - _ZN2at6native51_GLOBAL__N__11011a27_18_DepthwiseConv3d_cu_35e0c7b543conv_depthwise3d_cuda_backward_input_kernelIN3c104HalfEfLi3ELi3ELi3ELi1ELi1ELi1ELi1ELi1ELi1EEEvNS_27GenericPackedTensorAccessorIKT_Lm5ENS_16DefaultPtrTraitsEiEENS5_IS6_Lm5ES8_iEES9_iiiiiiiii)
        .other          _ZN2at6native51_GLOBAL__N__11011a27_18_DepthwiseConv3d_cu_35e0c7b543conv_depthwise3d_cuda_backward_input_kernelIN3c104HalfEfLi3ELi3ELi3ELi1ELi1ELi1ELi1ELi1ELi1EEEvNS_27GenericPackedTensorAccessorIKT_Lm5ENS_16DefaultPtrTraitsEiEENS5_IS6_Lm5ES8_iEES9_iiiiiiiii,@"STO_CUDA_ENTRY STV_DEFAULT"
_ZN2at6native51_GLOBAL__N__11011a27_18_DepthwiseConv3d_cu_35e0c7b543conv_depthwise3d_cuda_backward_input_kernelIN3c104HalfEfLi3ELi3ELi3ELi1ELi1ELi1ELi1ELi1ELi1EEEvNS_27GenericPackedTensorAccessorIKT_Lm5ENS_16DefaultPtrTraitsEiEENS5_IS6_Lm5ES8_iEES9_iiiiiiiii:
        /* <DEDUP_REMOVED lines=47> */
.L_x_350:
        /* <DEDUP_REMOVED lines=28> */
[----:B------:R-:W-:Y:S01]  /*04b0*/  ISETP.GT.U32.AND P1, PT, R5, R2, PT ;  /* 0x000000020500720c */ /* 0x000fe20003f24070 */
[----:B0-----:R-:W-:-:S12]  /*04c0*/  VIADD R3, R4, 0xffffffe ;  /* 0x0ffffffe04037836 */ /* 0x001fd80000000000 */
[-C--:B------:R-:W-:Y:S01]  /*04d0*/  @!P1 IADD3 R2, PT, PT, R2, -R5.reuse, RZ ;  /* 0x8000000502029210 */ /* 0x080fe20007ffe0ff */
[----:B------:R-:W-:Y:S01]  /*04e0*/  @!P1 VIADD R0, R0, 0x1 ;  /* 0x0000000100009836 */ /* 0x000fe20000000000 */
[----:B------:R-:W-:Y:S02]  /*04f0*/  ISETP.NE.AND P1, PT, R8, RZ, PT ;  /* 0x000000ff0800720c */ /* 0x000fe40003f25270 */
[----:B------:R-:W-:Y:S01]  /*0500*/  ISETP.GE.U32.AND P0, PT, R2, R5, PT ;  /* 0x000000050200720c */ /* 0x000fe20003f06070 */
[----:B------:R-:W0:Y:S01]  /*0510*/  F2I.FTZ.U32.TRUNC.NTZ R3, R3 ;  /* 0x0000000300037305 */ /* 0x000e22000021f000 */
        /* <DEDUP_REMOVED lines=10> */
[----:B------:R-:W0:Y:S01]  /*05c0*/  I2F.RP R5, R18 ;  /* 0x0000001200057306 */ /* 0x000e220000209400 */
[----:B------:R-:W-:-:S05]  /*05d0*/  MOV R3, R4 ;  /* 0x0000000400037202 */ /* 0x000fca0000000f00 */
[----:B------:R-:W-:-:S04]  /*05e0*/  IMAD.HI.U32 R2, R2, R3, RZ ;  /* 0x0000000302027227 */ /* 0x000fc800078e00ff */
[----:B------:R-:W-:-:S04]  /*05f0*/  IMAD.MOV R4, RZ, RZ, -R2 ;  /* 0x000000ffff047224 */ /* 0x000fc800078e0a02 */
[----:B------:R-:W-:Y:S01]  /*0600*/  IMAD R3, R12, R4, R3 ;  /* 0x000000040c037224 */ /* 0x000fe200078e0203 */
[----:B0-----:R-:W0:Y:S01]  /*0610*/  MUFU.RCP R5, R5 ;  /* 0x0000000500057308 */ /* 0x001e220000001000 */
[----:B------:R-:W-:-:S03]  /*0620*/  LOP3.LUT R4, R0, R11, RZ, 0x3c, !PT ;  /* 0x0000000b00047212 */ /* 0x000fc600078e3cff */
[----:B------:R-:W-:Y:S02]  /*0630*/  ISETP.GT.U32.AND P1, PT, R12, R3, PT ;  /* 0x000000030c00720c */ /* 0x000fe40003f24070 */
[----:B------:R-:W-:-:S11]  /*0640*/  ISETP.GE.AND P2, PT, R4, RZ, PT ;  /* 0x000000ff0400720c */ /* 0x000fd60003f46270 */
[----:B------:R-:W-:Y:S02]  /*0650*/  @!P1 IMAD.IADD R3, R3, 0x1, -R12 ;  /* 0x0000000103039824 */ /* 0x000fe400078e0a0c */
[----:B0-----:R-:W-:Y:S02]  /*0660*/  VIADD R6, R5, 0xffffffe ;  /* 0x0ffffffe05067836 */ /* 0x001fe40000000000 */
[----:B------:R-:W-:Y:S01]  /*0670*/  @!P1 VIADD R2, R2, 0x1 ;  /* 0x0000000102029836 */ /* 0x000fe20000000000 */
[----:B------:R-:W-:Y:S02]  /*0680*/  ISETP.GE.U32.AND P0, PT, R3, R12, PT ;  /* 0x0000000c0300720c */ /* 0x000fe40003f06070 */
[----:B------:R-:W0:Y:S01]  /*0690*/  F2I.FTZ.U32.TRUNC.NTZ R3, R6 ;  /* 0x0000000600037305 */ /* 0x000e22000021f000 */
[----:B------:R-:W-:-:S10]  /*06a0*/  ISETP.NE.AND P1, PT, R11, RZ, PT ;  /* 0x000000ff0b00720c */ /* 0x000fd40003f25270 */
[----:B------:R-:W-:-:S04]  /*06b0*/  @P0 VIADD R2, R2, 0x1 ;  /* 0x0000000102020836 */ /* 0x000fc80000000000 */
[----:B------:R-:W-:Y:S01]  /*06c0*/  IMAD.MOV.U32 R19, RZ, RZ, R2 ;  /* 0x000000ffff137224 */ /* 0x000fe200078e0002 */
[----:B0-----:R-:W-:Y:S01]  /*06d0*/  IADD3 R5, PT, PT, RZ, -R3, RZ ;  /* 0x80000003ff057210 */ /* 0x001fe20007ffe0ff */
[----:B------:R-:W-:Y:S02]  /*06e0*/  IMAD.MOV.U32 R2, RZ, RZ, RZ ;  /* 0x000000ffff027224 */ /* 0x000fe400078e00ff */
        /* <DEDUP_REMOVED lines=14> */
[----:B------:R-:W-:Y:S01]  /*07d0*/  @!P1 IMAD.IADD R3, R3, 0x1, -R18 ;  /* 0x0000000103039824 */ /* 0x000fe200078e0a12 */
[----:B------:R-:W-:Y:S01]  /*07e0*/  @!P1 IADD3 R2, PT, PT, R2, 0x1, RZ ;  /* 0x0000000102029810 */ /* 0x000fe20007ffe0ff */
[----:B0-----:R-:W-:Y:S01]  /*07f0*/  VIADD R6, R5, 0xffffffe ;  /* 0x0ffffffe05067836 */ /* 0x001fe20000000000 */
[----:B------:R-:W-:Y:S02]  /*0800*/  ISETP.NE.AND P1, PT, R10, RZ, PT ;  /* 0x000000ff0a00720c */ /* 0x000fe40003f25270 */
[----:B------:R-:W-:Y:S02]  /*0810*/  ISETP.GE.U32.AND P0, PT, R3, R18, PT ;  /* 0x000000120300720c */ /* 0x000fe40003f06070 */
[----:B------:R0:W1:Y:S02]  /*0820*/  F2I.FTZ.U32.TRUNC.NTZ R3, R6 ;  /* 0x0000000600037305 */ /* 0x000064000021f000 */
[----:B0-----:R-:W-:-:S09]  /*0830*/  IMAD.MOV R6, RZ, RZ, -R0 ;  /* 0x000000ffff067224 */ /* 0x001fd200078e0a00 */
[----:B------:R-:W-:Y:S02]  /*0840*/  @P0 VIADD R2, R2, 0x1 ;  /* 0x0000000102020836 */ /* 0x000fe40000000000 */
[----:B------:R-:W-:Y:S02]  /*0850*/  IMAD R8, R8, R6, R15 ;  /* 0x0000000608087224 */ /* 0x000fe400078e020f */
[----:B------:R-:W-:Y:S02]  /*0860*/  IMAD.MOV.U32 R20, RZ, RZ, R2 ;  /* 0x000000ffff147224 */ /* 0x000fe400078e0002 */
[----:B-1----:R-:W-:Y:S02]  /*0870*/  IMAD.MOV R2, RZ, RZ, -R3 ;  /* 0x000000ffff027224 */ /* 0x002fe400078e0a03 */
[----:B------:R-:W-:Y:S01]  /*0880*/  @!P2 IMAD.MOV R20, RZ, RZ, -R20 ;  /* 0x000000ffff14a224 */ /* 0x000fe200078e0a14 */
[----:B------:R-:W-:Y:S01]  /*0890*/  @!P1 LOP3.LUT R20, RZ, R10, RZ, 0x33, !PT ;  /* 0x0000000aff149212 */ /* 0x000fe200078e33ff */
[----:B------:R-:W-:-:S02]  /*08a0*/  IMAD R5, R2, R7, RZ ;  /* 0x0000000702057224 */ /* 0x000fc400078e02ff */
[----:B------:R-:W-:Y:S01]  /*08b0*/  IMAD.MOV.U32 R2, RZ, RZ, RZ ;  /* 0x000000ffff027224 */ /* 0x000fe200078e00ff */
[----:B------:R-:W-:Y:S01]  /*08c0*/  IABS R4, R20 ;  /* 0x0000001400047213 */ /* 0x000fe20000000000 */
[----:B------:R-:W-:Y:S02]  /*08d0*/  IMAD.MOV R17, RZ, RZ, -R20 ;  /* 0x000000ffff117224 */ /* 0x000fe400078e0a14 */
[----:B------:R-:W-:-:S04]  /*08e0*/  IMAD.HI.U32 R5, R3, R5, R2 ;  /* 0x0000000503057227 */ /* 0x000fc800078e0002 */
[----:B------:R-:W-:Y:S02]  /*08f0*/  IMAD.MOV.U32 R2, RZ, RZ, R4 ;  /* 0x000000ffff027224 */ /* 0x000fe400078e0004 */
[----:B------:R-:W-:Y:S02]  /*0900*/  IMAD R10, R10, R17, R19 ;  /* 0x000000110a0a7224 */ /* 0x000fe400078e0213 */
[----:B------:R-:W-:Y:S02]  /*0910*/  IMAD.HI.U32 R12, R5, R2, RZ ;  /* 0x00000002050c7227 */ /* 0x000fe400078e00ff */
[----:B------:R-:W0:Y:S03]  /*0920*/  LDC.64 R4, c[0x0][0x3e0] ;  /* 0x0000f800ff047b82 */ /* 0x000e260000000a00 */
[----:B------:R-:W-:-:S05]  /*0930*/  IADD3 R3, PT, PT, -R12, RZ, RZ ;  /* 0x000000ff0c037210 */ /* 0x000fca0007ffe1ff */
[----:B------:R-:W-:-:S05]  /*0940*/  IMAD R2, R7, R3, R2 ;  /* 0x0000000307027224 */ /* 0x000fca00078e0202 */
[----:B------:R-:W-:-:S13]  /*0950*/  ISETP.GT.U32.AND P1, PT, R7, R2, PT ;  /* 0x000000020700720c */ /* 0x000fda0003f24070 */
[----:B------:R-:W-:Y:S02]  /*0960*/  @!P1 IMAD.IADD R2, R2, 0x1, -R7 ;  /* 0x0000000102029824 */ /* 0x000fe400078e0a07 */
[----:B------:R-:W-:Y:S01]  /*0970*/  @!P1 VIADD R12, R12, 0x1 ;  /* 0x000000010c0c9836 */ /* 0x000fe20000000000 */
[----:B------:R-:W-:Y:S02]  /*0980*/  ISETP.NE.AND P1, PT, R9, RZ, PT ;  /* 0x000000ff0900720c */ /* 0x000fe40003f25270 */
[----:B------:R-:W-:Y:S01]  /*0990*/  ISETP.GE.U32.AND P0, PT, R2, R7, PT ;  /* 0x000000070200720c */ /* 0x000fe20003f06070 */
[----:B------:R-:W-:Y:S01]  /*09a0*/  IMAD.MOV R7, RZ, RZ, -R19 ;  /* 0x000000ffff077224 */ /* 0x000fe200078e0a13 */
[----:B------:R-:W-:Y:S01]  /*09b0*/  LOP3.LUT R2, R20, R9, RZ, 0x3c, !PT ;  /* 0x0000000914027212 */ /* 0x000fe200078e3cff */
[----:B------:R-:W-:Y:S02]  /*09c0*/  VIADD R19, R10, UR4 ;  /* 0x000000040a137c36 */ /* 0x000fe40008000000 */
[----:B------:R-:W-:Y:S01]  /*09d0*/  IMAD R11, R11, R7, R0 ;  /* 0x000000070b0b7224 */ /* 0x000fe200078e0200 */
[----:B------:R-:W-:-:S02]  /*09e0*/  ISETP.GE.AND P2, PT, R2, RZ, PT ;  /* 0x000000ff0200720c */ /* 0x000fc40003f46270 */
[----:B------:R-:W1:Y:S05]  /*09f0*/  LDC.64 R2, c[0x0][0x420] ;  /* 0x00010800ff027b82 */ /* 0x000e6a0000000a00 */
[----:B------:R-:W-:-:S06]  /*0a00*/  @P0 VIADD R12, R12, 0x1 ;  /* 0x000000010c0c0836 */ /* 0x000fcc0000000000 */
[----:B------:R-:W-:Y:S01]  /*0a10*/  @!P2 IMAD.MOV R12, RZ, RZ, -R12 ;  /* 0x000000ffff0ca224 */ /* 0x000fe200078e0a0c */
[----:B------:R-:W-:-:S04]  /*0a20*/  @!P1 LOP3.LUT R12, RZ, R9, RZ, 0x33, !PT ;  /* 0x00000009ff0c9212 */ /* 0x000fc800078e33ff */
[----:B------:R-:W-:-:S05]  /*0a30*/  IADD3 R18, PT, PT, -R12, RZ, RZ ;  /* 0x000000ff0c127210 */ /* 0x000fca0007ffe1ff */
[----:B------:R-:W-:Y:S01]  /*0a40*/  IMAD R9, R9, R18, R20 ;  /* 0x0000001209097224 */ /* 0x000fe200078e0214 */
[----:B-1----:R-:W-:-:S03]  /*0a50*/  IADD3 R6, PT, PT, R11, -0x1, R2 ;  /* 0xffffffff0b067810 */ /* 0x002fc60007ffe002 */
[----:B------:R-:W-:Y:S01]  /*0a60*/  IMAD R7, R16, R9, RZ ;  /* 0x0000000910077224 */ /* 0x000fe200078e02ff */
[C-C-:B------:R-:W-:Y:S01]  /*0a70*/  IADD3 R18, PT, PT, R11.reuse, -0x2, R2.reuse ;  /* 0xfffffffe0b127810 */ /* 0x140fe20007ffe002 */
[----:B------:R-:W-:Y:S01]  /*0a80*/  IMAD.IADD R2, R11, 0x1, R2 ;  /* 0x000000010b027824 */ /* 0x000fe200078e0202 */
[----:B------:R-:W-:Y:S01]  /*0a90*/  IADD3 R0, PT, PT, R8, -0x2, R3 ;  /* 0xfffffffe08007810 */ /* 0x000fe20007ffe003 */
[----:B------:R-:W-:Y:S02]  /*0aa0*/  IMAD R37, R7, UR5, RZ ;  /* 0x0000000507257c24 */ /* 0x000fe4000f8e02ff */
[----:B---3--:R-:W-:Y:S02]  /*0ab0*/  IMAD R17, R19, UR8, R6 ;  /* 0x0000000813117c24 */ /* 0x008fe4000f8e0206 */
[----:B0-----:R-:W-:-:S04]  /*0ac0*/  IMAD.WIDE R36, R37, 0x2, R4 ;  /* 0x0000000225247825 */ /* 0x001fc800078e0204 */
[----:B------:R-:W-:Y:S02]  /*0ad0*/  IMAD R19, R19, UR8, R18 ;  /* 0x0000000813137c24 */ /* 0x000fe4000f8e0212 */
[----:B------:R-:W-:Y:S02]  /*0ae0*/  IMAD.IADD R5, R8, 0x1, R3 ;  /* 0x0000000108057824 */ /* 0x000fe400078e0203 */
[--C-:B----4-:R-:W-:Y:S02]  /*0af0*/  IMAD R6, R17, UR9, R0.reuse ;  /* 0x0000000911067c24 */ /* 0x110fe4000f8e0200 */
[----:B------:R-:W-:Y:S01]  /*0b00*/  IMAD R4, R19, UR9, R0 ;  /* 0x0000000913047c24 */ /* 0x000fe2000f8e0200 */
[----:B------:R-:W-:Y:S01]  /*0b10*/  IADD3 R0, PT, PT, R2, -0x2, RZ ;  /* 0xfffffffe02007810 */ /* 0x000fe20007ffe0ff */
[----:B------:R-:W-:Y:S02]  /*0b20*/  VIADD R3, R5, 0xffffffff ;  /* 0xffffffff05037836 */ /* 0x000fe40000000000 */
[----:B------:R-:W-:-:S02]  /*0b30*/  IMAD.MOV.U32 R40, RZ, RZ, R36 ;  /* 0x000000ffff287224 */ /* 0x000fc400078e0024 */
[----:B------:R-:W-:Y:S01]  /*0b40*/  VIADD R17, R5, 0xfffffffe ;  /* 0xfffffffe05117836 */ /* 0x000fe20000000000 */
[----:B------:R-:W-:Y:S01]  /*0b50*/  LOP3.LUT R19, R3, R0, RZ, 0xfc, !PT ;  /* 0x0000000003137212 */ /* 0x000fe200078efcff */
[----:B------:R-:W-:-:S07]  /*0b60*/  VIADD R18, R2, 0xffffffff ;  /* 0xffffffff02127836 */ /* 0x000fce0000000000 */
.L_x_349:
        /* <DEDUP_REMOVED lines=29> */
.L_x_348:
        /* <DEDUP_REMOVED lines=61> */
[C---:B------:R-:W-:Y:S01]  /*1110*/  ISETP.GE.OR P3, PT, R21.reuse, UR10, P3 ;  /* 0x0000000a15007c0c */ /* 0x040fe20009f66670 */
[----:B------:R-:W-:Y:S01]  /*1120*/  IMAD.MOV.U32 R49, RZ, RZ, RZ ;  /* 0x000000ffff317224 */ /* 0x000fe200078e00ff */
[----:B------:R-:W-:Y:S01]  /*1130*/  MOV R41, RZ ;  /* 0x000000ff00297202 */ /* 0x000fe20000000f00 */
[----:B------:R-:W-:Y:S02]  /*1140*/  IMAD.MOV.U32 R39, RZ, RZ, RZ ;  /* 0x000000ffff277224 */ /* 0x000fe400078e00ff */
[----:B--2---:R-:W-:Y:S01]  /*1150*/  @!P5 HADD2.F32 R41, -RZ, R24.H0_H0 ;  /* 0x20000018ff29d230 */ /* 0x004fe20000004100 */
[----:B------:R-:W-:Y:S01]  /*1160*/  LOP3.LUT R24, R21, R5, R0, 0xfe, !PT ;  /* 0x0000000515187212 */ /* 0x000fe200078efe00 */
[----:B---3--:R-:W-:-:S02]  /*1170*/  @!P4 HADD2.F32 R39, -RZ, R26.H0_H0 ;  /* 0x2000001aff27c230 */ /* 0x008fc40000004100 */
[----:B----4-:R-:W-:Y:S01]  /*1180*/  @!P0 HADD2.F32 R47, -RZ, R42.H0_H0 ;  /* 0x2000002aff2f8230 */ /* 0x010fe20000004100 */
[----:B------:R-:W-:Y:S01]  /*1190*/  ISETP.GE.AND P0, PT, R0, UR16, PT ;  /* 0x0000001000007c0c */ /* 0x000fe2000bf06270 */
[----:B-----5:R-:W-:-:S03]  /*11a0*/  @!P1 HADD2.F32 R49, -RZ, R44.H0_H0 ;  /* 0x2000002cff319230 */ /* 0x020fc60000004100 */
[----:B------:R-:W-:-:S04]  /*11b0*/  ISETP.GE.OR P1, PT, R5, UR11, P0 ;  /* 0x0000000b05007c0c */ /* 0x000fc80008726670 */
[----:B------:R-:W-:Y:S02]  /*11c0*/  ISETP.LT.OR P1, PT, R24, RZ, P1 ;  /* 0x000000ff1800720c */ /* 0x000fe40000f21670 */
[----:B------:R-:W0:Y:S02]  /*11d0*/  @!P3 LDC.64 R24, c[0x0][0x380] ;  /* 0x0000e000ff18bb82 */ /* 0x000e240000000a00 */
[----:B------:R-:W-:-:S13]  /*11e0*/  ISETP.GE.OR P1, PT, R21, UR10, P1 ;  /* 0x0000000a15007c0c */ /* 0x000fda0008f26670 */
[----:B------:R-:W1:Y:S01]  /*11f0*/  @!P1 LDC.64 R26, c[0x0][0x380] ;  /* 0x0000e000ff1a9b82 */ /* 0x000e620000000a00 */
[----:B------:R-:W-:Y:S01]  /*1200*/  @!P2 HADD2.F32 R46, -RZ, R28.H0_H0 ;  /* 0x2000001cff2ea230 */ /* 0x000fe20000004100 */
[----:B------:R-:W-:-:S04]  /*1210*/  @!P3 IADD3 R29, P2, PT, R33, R20, RZ ;  /* 0x00000014211db210 */ /* 0x000fc80007f5e0ff */
[----:B------:R-:W-:Y:S02]  /*1220*/  @!P3 LEA.HI.X.SX32 R42, R33, R22, 0x1, P2 ;  /* 0x00000016212ab211 */ /* 0x000fe400010f0eff */
[----:B0-----:R-:W-:-:S04]  /*1230*/  @!P3 LEA R28, P2, R29, R24, 0x1 ;  /* 0x000000181d1cb211 */ /* 0x001fc800078408ff */
[----:B------:R-:W-:Y:S01]  /*1240*/  @!P3 LEA.HI.X R29, R29, R25, R42, 0x1, P2 ;  /* 0x000000191d1db211 */ /* 0x000fe200010f0c2a */
[----:B------:R-:W-:Y:S02]  /*1250*/  @!P1 VIADD R25, R31, 0x2 ;  /* 0x000000021f199836 */ /* 0x000fe40000000000 */
[----:B------:R-:W-:Y:S01]  /*1260*/  IMAD.MOV.U32 R45, RZ, RZ, R37 ;  /* 0x000000ffff2d7224 */ /* 0x000fe200078e0025 */
[----:B------:R-:W-:Y:S01]  /*1270*/  ISETP.GE.OR P0, PT, R17, UR11, P0 ;  /* 0x0000000b11007c0c */ /* 0x000fe20008706670 */
[----:B------:R0:W2:Y:S01]  /*1280*/  @!P3 LDG.E.U16 R28, desc[UR6][R28.64] ;  /* 0x000000061c1cb981 */ /* 0x0000a2000c1e1500 */
[----:B------:R-:W-:-:S04]  /*1290*/  @!P1 IADD3 R24, P2, PT, R25, R20, RZ ;  /* 0x0000001419189210 */ /* 0x000fc80007f5e0ff */
[----:B------:R-:W-:Y:S02]  /*12a0*/  @!P1 LEA.HI.X.SX32 R25, R25, R22, 0x1, P2 ;  /* 0x0000001619199211 */ /* 0x000fe400010f0eff */
[----:B-1----:R-:W-:-:S04]  /*12b0*/  @!P1 LEA R26, P2, R24, R26, 0x1 ;  /* 0x0000001a181a9211 */ /* 0x002fc800078408ff */
[----:B------:R-:W-:Y:S02]  /*12c0*/  @!P1 LEA.HI.X R27, R24, R27, R25, 0x1, P2 ;  /* 0x0000001b181b9211 */ /* 0x000fe400010f0c19 */
[----:B------:R-:W-:Y:S01]  /*12d0*/  ISETP.GE.AND P2, PT, R21, RZ, PT ;  /* 0x000000ff1500720c */ /* 0x000fe20003f46270 */
[----:B------:R-:W-:Y:S02]  /*12e0*/  VIADD R25, R31, 0x1 ;  /* 0x000000011f197836 */ /* 0x000fe40000000000 */
[----:B------:R-:W3:Y:S01]  /*12f0*/  @!P1 LDG.E.U16 R26, desc[UR6][R26.64] ;  /* 0x000000061a1a9981 */ /* 0x000ee2000c1e1500 */
[----:B------:R-:W-:-:S04]  /*1300*/  ISETP.LE.OR P2, PT, R19, -0x1, !P2 ;  /* 0xffffffff1300780c */ /* 0x000fc80005743670 */
[----:B------:R-:W-:-:S04]  /*1310*/  ISETP.GE.OR P2, PT, R3, UR11, P2 ;  /* 0x0000000b03007c0c */ /* 0x000fc80009746670 */
[----:B------:R-:W-:-:S04]  /*1320*/  ISETP.GE.OR P2, PT, R0, UR16, P2 ;  /* 0x0000001000007c0c */ /* 0x000fc80009746670 */
[----:B------:R-:W-:-:S13]  /*1330*/  ISETP.GE.OR P2, PT, R21, UR10, P2 ;  /* 0x0000000a15007c0c */ /* 0x000fda0009746670 */
[----:B------:R-:W-:-:S04]  /*1340*/  @!P2 IADD3 R43, P4, PT, R25, R20, RZ ;  /* 0x00000014192ba210 */ /* 0x000fc80007f9e0ff */
[----:B------:R-:W-:Y:S02]  /*1350*/  @!P2 LEA.HI.X.SX32 R44, R25, R22, 0x1, P4 ;  /* 0x00000016192ca211 */ /* 0x000fe400020f0eff */
[----:B------:R-:W1:Y:S02]  /*1360*/  @!P2 LDC.64 R24, c[0x0][0x380] ;  /* 0x0000e000ff18ab82 */ /* 0x000e640000000a00 */
[----:B-1----:R-:W-:-:S04]  /*1370*/  @!P2 LEA R42, P4, R43, R24, 0x1 ;  /* 0x000000182b2aa211 */ /* 0x002fc800078808ff */
[----:B------:R-:W-:Y:S01]  /*1380*/  @!P2 LEA.HI.X R43, R43, R25, R44, 0x1, P4 ;  /* 0x000000192b2ba211 */ /* 0x000fe200020f0c2c */
[----:B------:R-:W-:-:S04]  /*1390*/  IMAD.MOV.U32 R44, RZ, RZ, R40 ;  /* 0x000000ffff2c7224 */ /* 0x000fc800078e0028 */
[----:B------:R-:W4:Y:S04]  /*13a0*/  @!P2 LDG.E.U16 R42, desc[UR6][R42.64] ;  /* 0x000000062a2aa981 */ /* 0x000f28000c1e1500 */
[----:B------:R-:W5:Y:S02]  /*13b0*/  LDG.E.U16 R24, desc[UR6][R44.64] ;  /* 0x000000062c187981 */ /* 0x000f64000c1e1500 */
[----:B-----5:R-:W-:Y:S02]  /*13c0*/  HADD2.F32 R25, -RZ, R24.H0_H0 ;  /* 0x20000018ff197230 */ /* 0x020fe40000004100 */
[----:B------:R-:W5:Y:S03]  /*13d0*/  LDG.E.U16 R24, desc[UR6][R44.64+0x2] ;  /* 0x000002062c187981 */ /* 0x000f66000c1e1500 */
[----:B------:R-:W-:Y:S01]  /*13e0*/  FFMA.FTZ R38, R25, R49, R38 ;  /* 0x0000003119267223 */ /* 0x000fe20000010026 */
[----:B-----5:R-:W-:Y:S01]  /*13f0*/  HADD2.F32 R25, -RZ, R24.H0_H0 ;  /* 0x20000018ff197230 */ /* 0x020fe20000004100 */
[----:B------:R-:W-:-:S04]  /*1400*/  LOP3.LUT R24, R21, R17, R0, 0xfe, !PT ;  /* 0x0000001115187212 */ /* 0x000fc800078efe00 */
[----:B------:R-:W-:-:S04]  /*1410*/  ISETP.LT.OR P0, PT, R24, RZ, P0 ;  /* 0x000000ff1800720c */ /* 0x000fc80000701670 */
[----:B------:R-:W-:Y:S01]  /*1420*/  ISETP.GE.OR P0, PT, R21, UR10, P0 ;  /* 0x0000000a15007c0c */ /* 0x000fe20008706670 */
[----:B------:R-:W-:Y:S02]  /*1430*/  FFMA.FTZ R40, R25, R41, R38 ;  /* 0x0000002919287223 */ /* 0x000fe40000010026 */
[----:B------:R-:W5:Y:S10]  /*1440*/  LDG.E.U16 R41, desc[UR6][R44.64+0xc] ;  /* 0x00000c062c297981 */ /* 0x000f74000c1e1500 */
[----:B------:R-:W1:Y:S01]  /*1450*/  @!P0 LDC.64 R24, c[0x0][0x380] ;  /* 0x0000e000ff188b82 */ /* 0x000e620000000a00 */
[----:B------:R-:W-:-:S04]  /*1460*/  @!P0 IADD3 R37, P4, PT, R31, R20, RZ ;  /* 0x000000141f258210 */ /* 0x000fc80007f9e0ff */
[----:B------:R-:W-:Y:S02]  /*1470*/  @!P0 LEA.HI.X.SX32 R38, R31, R22, 0x1, P4 ;  /* 0x000000161f268211 */ /* 0x000fe400020f0eff */
[----:B-1----:R-:W-:-:S04]  /*1480*/  @!P0 LEA R24, P4, R37, R24, 0x1 ;  /* 0x0000001825188211 */ /* 0x002fc800078808ff */
[----:B------:R-:W-:Y:S02]  /*1490*/  @!P0 LEA.HI.X R25, R37, R25, R38, 0x1, P4 ;  /* 0x0000001925198211 */ /* 0x000fe400020f0c26 */
[----:B------:R-:W2:Y:S04]  /*14a0*/  LDG.E.U16 R37, desc[UR6][R44.64+0x4] ;  /* 0x000004062c257981 */ /* 0x000ea8000c1e1500 */
[----:B------:R-:W4:Y:S04]  /*14b0*/  @!P0 LDG.E.U16 R24, desc[UR6][R24.64] ;  /* 0x0000000618188981 */ /* 0x000f28000c1e1500 */
[----:B------:R-:W5:Y:S01]  /*14c0*/  LDG.E.U16 R38, desc[UR6][R44.64+0xe] ;  /* 0x00000e062c267981 */ /* 0x000f62000c1e1500 */
[----:B--2---:R-:W-:-:S05]  /*14d0*/  HADD2.F32 R37, -RZ, R37.H0_H0 ;  /* 0x20000025ff257230 */ /* 0x004fca0000004100 */
[----:B------:R-:W-:Y:S02]  /*14e0*/  FFMA.FTZ R40, R37, R39, R40 ;  /* 0x0000002725287223 */ /* 0x000fe40000010028 */
[----:B------:R-:W2:Y:S04]  /*14f0*/  LDG.E.U16 R37, desc[UR6][R44.64+0x6] ;  /* 0x000006062c257981 */ /* 0x000ea8000c1e1500 */
[----:B------:R-:W5:Y:S01]  /*1500*/  LDG.E.U16 R39, desc[UR6][R44.64+0x10] ;  /* 0x000010062c277981 */ /* 0x000f62000c1e1500 */
[----:B--2---:R-:W-:-:S05]  /*1510*/  HADD2.F32 R37, -RZ, R37.H0_H0 ;  /* 0x20000025ff257230 */ /* 0x004fca0000004100 */
[----:B------:R-:W-:Y:S02]  /*1520*/  FFMA.FTZ R47, R37, R47, R40 ;  /* 0x0000002f252f7223 */ /* 0x000fe40000010028 */
[----:B------:R-:W2:Y:S04]  /*1530*/  LDG.E.U16 R37, desc[UR6][R44.64+0x8] ;  /* 0x000008062c257981 */ /* 0x000ea8000c1e1500 */
[----:B------:R-:W2:Y:S01]  /*1540*/  LDG.E.U16 R40, desc[UR6][R44.64+0xa] ;  /* 0x00000a062c287981 */ /* 0x000ea2000c1e1500 */
[----:B------:R-:W-:Y:S02]  /*1550*/  VIADD R30, R30, 0x12 ;  /* 0x000000121e1e7836 */ /* 0x000fe40000000000 */
[----:B0-----:R-:W-:Y:S02]  /*1560*/  IMAD.MOV.U32 R29, RZ, RZ, RZ ;  /* 0x000000ffff1d7224 */ /* 0x001fe400078e00ff */
[----:B---3--:R-:W-:-:S02]  /*1570*/  @!P1 HADD2.F32 R29, -RZ, R26.H0_H0 ;  /* 0x2000001aff1d9230 */ /* 0x008fc40000004100 */
[----:B------:R-:W-:Y:S02]  /*1580*/  IMAD.MOV.U32 R26, RZ, RZ, RZ ;  /* 0x000000ffff1a7224 */ /* 0x000fe400078e00ff */
[----:B----4-:R-:W-:Y:S01]  /*1590*/  @!P0 HADD2.F32 R26, -RZ, R24.H0_H0 ;  /* 0x20000018ff1a8230 */ /* 0x010fe20000004100 */
[----:B------:R-:W-:Y:S01]  /*15a0*/  ISETP.NE.AND P0, PT, R30, 0x36, PT ;  /* 0x000000361e00780c */ /* 0x000fe20003f05270 */
[----:B-----5:R-:W-:Y:S02]  /*15b0*/  HADD2.F32 R41, -RZ, R41.H0_H0 ;  /* 0x20000029ff297230 */ /* 0x020fe40000004100 */
[----:B------:R-:W-:Y:S02]  /*15c0*/  IMAD.MOV.U32 R25, RZ, RZ, RZ ;  /* 0x000000ffff197224 */ /* 0x000fe400078e00ff */
[----:B------:R-:W-:Y:S01]  /*15d0*/  @!P2 HADD2.F32 R25, -RZ, R42.H0_H0 ;  /* 0x2000002aff19a230 */ /* 0x000fe20000004100 */
[----:B------:R-:W-:Y:S01]  /*15e0*/  IADD3 R21, PT, PT, R21, -0x1, RZ ;  /* 0xffffffff15157810 */ /* 0x000fe20007ffe0ff */
[----:B--2---:R-:W-:Y:S01]  /*15f0*/  HADD2.F32 R48, -RZ, R37.H0_H0 ;  /* 0x20000025ff307230 */ /* 0x004fe20000004100 */
[----:B------:R-:W-:Y:S01]  /*1600*/  MOV R37, RZ ;  /* 0x000000ff00257202 */ /* 0x000fe20000000f00 */
[----:B------:R-:W-:-:S02]  /*1610*/  @!P3 HADD2.F32 R37, -RZ, R28.H0_H0 ;  /* 0x2000001cff25b230 */ /* 0x000fc40000004100 */
[----:B------:R-:W-:Y:S02]  /*1620*/  HADD2.F32 R27, -RZ, R40.H0_H0 ;  /* 0x20000028ff1b7230 */ /* 0x000fe40000004100 */
[----:B------:R-:W-:-:S04]  /*1630*/  FFMA.FTZ R46, R48, R46, R47 ;  /* 0x0000002e302e7223 */ /* 0x000fc8000001002f */
[----:B------:R-:W-:Y:S01]  /*1640*/  FFMA.FTZ R46, R27, R37, R46 ;  /* 0x000000251b2e7223 */ /* 0x000fe2000001002e */
[----:B------:R-:W-:-:S03]  /*1650*/  HADD2.F32 R27, -RZ, R38.H0_H0 ;  /* 0x20000026ff1b7230 */ /* 0x000fc60000004100 */
[----:B------:R-:W-:Y:S01]  /*1660*/  FFMA.FTZ R46, R41, R29, R46 ;  /* 0x0000001d292e7223 */ /* 0x000fe2000001002e */
[----:B------:R-:W-:Y:S01]  /*1670*/  IADD3 R40, P1, PT, R44, 0x12, RZ ;  /* 0x000000122c287810 */ /* 0x000fe20007f3e0ff */
[----:B------:R-:W-:Y:S02]  /*1680*/  HADD2.F32 R38, -RZ, R39.H0_H0 ;  /* 0x20000027ff267230 */ /* 0x000fe40000004100 */
[----:B------:R-:W-:Y:S02]  /*1690*/  IMAD R28, RZ, RZ, -UR16 ;  /* 0x80000010ff1c7e24 */ /* 0x000fe4000f8e02ff */
[----:B------:R-:W-:Y:S01]  /*16a0*/  FFMA.FTZ R25, R27, R25, R46 ;  /* 0x000000191b197223 */ /* 0x000fe2000001002e */
[----:B------:R-:W-:Y:S02]  /*16b0*/  IMAD.X R37, RZ, RZ, R45, P1 ;  /* 0x000000ffff257224 */ /* 0x000fe400008e062d */
[----:B------:R-:W-:Y:S02]  /*16c0*/  IMAD R33, R28, UR11, R33 ;  /* 0x0000000b1c217c24 */ /* 0x000fe4000f8e0221 */
[----:B------:R-:W-:Y:S01]  /*16d0*/  FFMA.FTZ R38, R38, R26, R25 ;  /* 0x0000001a26267223 */ /* 0x000fe20000010019 */
[----:B------:R-:W-:-:S02]  /*16e0*/  IMAD R31, R28, UR11, R31 ;  /* 0x0000000b1c1f7c24 */ /* 0x000fc4000f8e021f */
[----:B------:R-:W-:Y:S01]  /*16f0*/  IMAD R23, R28, UR11, R23 ;  /* 0x0000000b1c177c24 */ /* 0x000fe2000f8e0217 */
[----:B------:R-:W-:Y:S06]  /*1700*/  @P0 BRA `(.L_x_348) ;  /* 0xfffffff4008c0947 */ /* 0x000fec000383ffff */
[----:B------:R-:W-:-:S13]  /*1710*/  ISETP.NE.AND P6, PT, R36, RZ, PT ;  /* 0x000000ff2400720c */ /* 0x000fda0003fc5270 */
[----:B------:R-:W-:Y:S05]  /*1720*/  @!P6 BRA `(.L_x_349) ;  /* 0xfffffff40010e947 */ /* 0x000fea000383ffff */
[----:B------:R-:W-:Y:S05]  /*1730*/  BSYNC.RECONVERGENT B0 ;  /* 0x0000000000007941 */ /* 0x000fea0003800200 */
.L_x_347:
        /* <DEDUP_REMOVED lines=31> */
.L_x_346:
        /* <DEDUP_REMOVED lines=31> */
[----:B------:R-:W-:Y:S01]  /*1b20*/  @P0 IADD3 R5, PT, PT, -R14, R5, RZ ;  /* 0x000000050e050210 */ /* 0x000fe20007ffe1ff */
[----:B------:R-:W-:-:S03]  /*1b30*/  @P0 VIADD R4, R4, 0x1 ;  /* 0x0000000104040836 */ /* 0x000fc60000000000 */
[----:B------:R-:W-:Y:S01]  /*1b40*/  ISETP.GE.U32.AND P1, PT, R5, R14, PT ;  /* 0x0000000e0500720c */ /* 0x000fe20003f26070 */
[----:B------:R-:W-:-:S12]  /*1b50*/  IMAD.MOV.U32 R5, RZ, RZ, RZ ;  /* 0x000000ffff057224 */ /* 0x000fd800078e00ff */
[----:B------:R-:W-:Y:S01]  /*1b60*/  @P1 VIADD R4, R4, 0x1 ;  /* 0x0000000104041836 */ /* 0x000fe20000000000 */
[----:B------:R-:W-:Y:S01]  /*1b70*/  @!P2 LOP3.LUT R4, RZ, R14, RZ, 0x33, !PT ;  /* 0x0000000eff04a212 */ /* 0x000fe200078e33ff */
[----:B------:R-:W-:Y:S06]  /*1b80*/  BRA `(.L_x_353) ;  /* 0x0000000000107947 */ /* 0x000fec0003800000 */
.L_x_352:
[----:B------:R-:W-:-:S07]  /*1b90*/  MOV R4, 0x1bb0 ;  /* 0x00001bb000047802 */ /* 0x000fce0000000f00 */
[----:B---34-:R-:W-:Y:S05]  /*1ba0*/  CALL.REL.NOINC `($__internal_9_$__cuda_sm20_div_u64) ;  /* 0x0000001400d87944 */ /* 0x018fea0003c00000 */
[----:B------:R-:W-:Y:S02]  /*1bb0*/  IMAD.MOV.U32 R4, RZ, RZ, R6 ;  /* 0x000000ffff047224 */ /* 0x000fe400078e0006 */
[----:B------:R-:W-:-:S07]  /*1bc0*/  IMAD.MOV.U32 R5, RZ, RZ, R7 ;  /* 0x000000ffff057224 */ /* 0x000fce00078e0007 */
.L_x_353:
[----:B---34-:R-:W-:Y:S05]  /*1bd0*/  BSYNC.RECONVERGENT B0 ;  /* 0x0000000000007941 */ /* 0x018fea0003800200 */
.L_x_351:
        /* <DEDUP_REMOVED lines=21> */
[----:B0-----:R-:W-:-:S07]  /*1d30*/  IADD3 R6, PT, PT, R8, 0xffffffe, RZ ;  /* 0x0ffffffe08067810 */ /* 0x001fce0007ffe0ff */
        /* <DEDUP_REMOVED lines=22> */
[----:B------:R-:W-:-:S05]  /*1ea0*/  @P1 IADD3 R6, PT, PT, R6, 0x1, RZ ;  /* 0x0000000106061810 */ /* 0x000fca0007ffe0ff */
        /* <DEDUP_REMOVED lines=18> */
[----:B------:R-:W-:Y:S02]  /*1fd0*/  ISETP.GE.AND P3, PT, R8, RZ, PT ;  /* 0x000000ff0800720c */ /* 0x000fe40003f66270 */
[----:B----4-:R-:W-:-:S04]  /*1fe0*/  IABS R11, R17 ;  /* 0x00000011000b7213 */ /* 0x010fc80000000000 */
        /* <DEDUP_REMOVED lines=20> */
[----:B------:R-:W-:Y:S01]  /*2130*/  ISETP.GE.U32.AND P1, PT, R8, R13, PT ;  /* 0x0000000d0800720c */ /* 0x000fe20003f26070 */
[----:B------:R-:W-:Y:S01]  /*2140*/  IMAD.MOV.U32 R13, RZ, RZ, R2 ;  /* 0x000000ffff0d7224 */ /* 0x000fe200078e0002 */
        /* <DEDUP_REMOVED lines=31> */
[----:B------:R-:W-:Y:S01]  /*2340*/  IMAD R6, R6, UR10, RZ ;  /* 0x0000000a06067c24 */ /* 0x000fe2000f8e02ff */
[----:B------:R-:W-:Y:S01]  /*2350*/  @P1 IADD3 R7, PT, PT, R7, 0x1, RZ ;  /* 0x0000000107071810 */ /* 0x000fe20007ffe0ff */
[----:B------:R-:W-:Y:S01]  /*2360*/  IMAD R8, R8, UR11, RZ ;  /* 0x0000000b08087c24 */ /* 0x000fe2000f8e02ff */
[----:B------:R-:W0:Y:S03]  /*2370*/  LDCU.64 UR10, c[0x0][0x3b0] ;  /* 0x00007600ff0a77ac */ /* 0x000e260008000a00 */
        /* <DEDUP_REMOVED lines=18> */
.L_x_355:
[----:B------:R-:W-:Y:S05]  /*24a0*/  BSYNC.RECONVERGENT B0 ;  /* 0x0000000000007941 */ /* 0x000fea0003800200 */
.L_x_354:
        /* <DEDUP_REMOVED lines=14> */
.L_x_356:
[----:B------:R-:W0:Y:S01]  /*2590*/  LDC R6, c[0x0][0x3c8] ;  /* 0x0000f200ff067b82 */ /* 0x000e220000000800 */
[-C--:B------:R-:W-:Y:S02]  /*25a0*/  IABS R5, R15.reuse ;  /* 0x0000000f00057213 */ /* 0x080fe40000000000 */
[----:B------:R-:W-:-:S03]  /*25b0*/  IADD3 R3, P0, PT, R14, R15, RZ ;  /* 0x0000000f0e037210 */ /* 0x000fc60007f1e0ff */
[----:B------:R-:W-:Y:S01]  /*25c0*/  IMAD.HI.U32 R7, R2, R5, RZ ;  /* 0x0000000502077227 */ /* 0x000fe200078e00ff */
[----:B------:R-:W-:Y:S01]  /*25d0*/  IABS R12, R3 ;  /* 0x00000003000c7213 */ /* 0x000fe20000000000 */
[----:B------:R-:W1:Y:S01]  /*25e0*/  LDC R4, c[0x0][0x3c4] ;  /* 0x0000f100ff047b82 */ /* 0x000e620000000800 */
[----:B------:R-:W-:Y:S01]  /*25f0*/  IADD3.X R13, PT, PT, RZ, R13, RZ, P0, !PT ;  /* 0x0000000dff0d7210 */ /* 0x000fe200007fe4ff */
[----:B------:R-:W-:Y:S01]  /*2600*/  IMAD.MOV R2, RZ, RZ, -R7 ;  /* 0x000000ffff027224 */ /* 0x000fe200078e0a07 */
[----:B0-----:R-:W-:-:S04]  /*2610*/  IABS R10, R6 ;  /* 0x00000006000a7213 */ /* 0x001fc80000000000 */
[----:B------:R-:W0:Y:S01]  /*2620*/  I2F.RP R11, R10 ;  /* 0x0000000a000b7306 */ /* 0x000e220000209400 */
[----:B------:R-:W-:Y:S01]  /*2630*/  IMAD R5, R10, R2, R5 ;  /* 0x000000020a057224 */ /* 0x000fe200078e0205 */
[----:B-1----:R-:W-:-:S04]  /*2640*/  IABS R21, R4 ;  /* 0x0000000400157213 */ /* 0x002fc80000000000 */
[----:B------:R-:W-:Y:S02]  /*2650*/  ISETP.GT.U32.AND P5, PT, R0, R5, PT ;  /* 0x000000050000720c */ /* 0x000fe40003fa4070 */
[----:B0-----:R-:W0:Y:S11]  /*2660*/  MUFU.RCP R11, R11 ;  /* 0x0000000b000b7308 */ /* 0x001e360000001000 */
[----:B------:R-:W-:Y:S01]  /*2670*/  @!P5 IMAD.IADD R5, R5, 0x1, -R10 ;  /* 0x000000010505d824 */ /* 0x000fe200078e0a0a */
[----:B------:R-:W-:-:S04]  /*2680*/  @!P5 IADD3 R7, PT, PT, R7, 0x1, RZ ;  /* 0x000000010707d810 */ /* 0x000fc80007ffe0ff */
[----:B------:R-:W-:Y:S01]  /*2690*/  ISETP.GE.U32.AND P3, PT, R5, R0, PT ;  /* 0x000000000500720c */ /* 0x000fe20003f66070 */
[----:B------:R-:W-:Y:S01]  /*26a0*/  IMAD.MOV.U32 R0, RZ, RZ, R10 ;  /* 0x000000ffff007224 */ /* 0x000fe200078e000a */
[----:B------:R-:W1:Y:S01]  /*26b0*/  LDC R5, c[0x0][0x3c0] ;  /* 0x0000f000ff057b82 */ /* 0x000e620000000800 */
[----:B0-----:R-:W-:-:S04]  /*26c0*/  VIADD R8, R11, 0xffffffe ;  /* 0x0ffffffe0b087836 */ /* 0x001fc80000000000 */
[----:B------:R0:W2:Y:S06]  /*26d0*/  F2I.FTZ.U32.TRUNC.NTZ R9, R8 ;  /* 0x0000000800097305 */ /* 0x0000ac000021f000 */
[----:B------:R-:W-:Y:S01]  /*26e0*/  @P3 VIADD R7, R7, 0x1 ;  /* 0x0000000107073836 */ /* 0x000fe20000000000 */
[----:B------:R-:W-:Y:S01]  /*26f0*/  ISETP.NE.AND P3, PT, R6, RZ, PT ;  /* 0x000000ff0600720c */ /* 0x000fe20003f65270 */
[----:B0-----:R-:W-:Y:S02]  /*2700*/  HFMA2 R8, -RZ, RZ, 0, 0 ;  /* 0x00000000ff087431 */ /* 0x001fe400000001ff */
        /* <DEDUP_REMOVED lines=22> */
[----:B-1----:R-:W-:-:S03]  /*2870*/  IABS R16, R5 ;  /* 0x0000000500107213 */ /* 0x002fc60000000000 */
        /* <DEDUP_REMOVED lines=13> */
[----:B------:R-:W-:-:S04]  /*2950*/  IMAD.HI.U32 R10, R17, R8, RZ ;  /* 0x00000008110a7227 */ /* 0x000fc800078e00ff */
[----:B------:R-:W-:Y:S02]  /*2960*/  IMAD.MOV R19, RZ, RZ, -R16 ;  /* 0x000000ffff137224 */ /* 0x000fe400078e0a10 */
[----:B------:R-:W-:Y:S02]  /*2970*/  IMAD.MOV R17, RZ, RZ, -R10 ;  /* 0x000000ffff117224 */ /* 0x000fe400078e0a0a */
[C---:B------:R-:W-:Y:S01]  /*2980*/  IMAD R12, R21.reuse, R19, R12 ;  /* 0x00000013150c7224 */ /* 0x040fe200078e020c */
[----:B------:R-:W-:Y:S01]  /*2990*/  LOP3.LUT R19, RZ, R4, RZ, 0x33, !PT ;  /* 0x00000004ff137212 */ /* 0x000fe200078e33ff */
[C---:B------:R-:W-:Y:S01]  /*29a0*/  IMAD R8, R21.reuse, R17, R8 ;  /* 0x0000001115087224 */ /* 0x040fe200078e0208 */
[----:B0-----:R-:W0:Y:S02]  /*29b0*/  MUFU.RCP R18, R18 ;  /* 0x0000001200127308 */ /* 0x001e240000001000 */
        /* <DEDUP_REMOVED lines=9> */
[-C--:B------:R-:W-:Y:S01]  /*2a50*/  LOP3.LUT R12, R9, R4.reuse, RZ, 0x3c, !PT ;  /* 0x00000004090c7212 */ /* 0x080fe200078e3cff */
[----:B------:R-:W0:Y:S01]  /*2a60*/  F2I.FTZ.U32.TRUNC.NTZ R17, R17 ;  /* 0x0000001100117305 */ /* 0x000e22000021f000 */
[----:B------:R-:W-:Y:S01]  /*2a70*/  LOP3.LUT R18, R7, R4, RZ, 0x3c, !PT ;  /* 0x0000000407127212 */ /* 0x000fe200078e3cff */
[----:B------:R-:W1:Y:S01]  /*2a80*/  LDC R8, c[0x0][0x3bc] ;  /* 0x0000ef00ff087b82 */ /* 0x000e620000000800 */
[----:B------:R-:W-:-:S02]  /*2a90*/  ISETP.GE.AND P2, PT, R12, RZ, PT ;  /* 0x000000ff0c00720c */ /* 0x000fc40003f46270 */
[----:B------:R-:W-:-:S03]  /*2aa0*/  ISETP.GE.AND P1, PT, R18, RZ, PT ;  /* 0x000000ff1200720c */ /* 0x000fc60003f26270 */
[----:B------:R-:W-:Y:S02]  /*2ab0*/  @P4 VIADD R16, R16, 0x1 ;  /* 0x0000000110104836 */ /* 0x000fe40000000000 */
[----:B------:R-:W-:Y:S01]  /*2ac0*/  @P3 VIADD R10, R10, 0x1 ;  /* 0x000000010a0a3836 */ /* 0x000fe20000000000 */
[----:B------:R-:W-:Y:S01]  /*2ad0*/  ISETP.NE.AND P3, PT, R4, RZ, PT ;  /* 0x000000ff0400720c */ /* 0x000fe20003f65270 */
[----:B0-----:R-:W-:-:S04]  /*2ae0*/  IMAD.MOV R18, RZ, RZ, -R17 ;  /* 0x000000ffff127224 */ /* 0x001fc800078e0a11 */
[----:B------:R-:W-:Y:S02]  /*2af0*/  @!P2 IMAD.MOV R10, RZ, RZ, -R10 ;  /* 0x000000ffff0aa224 */ /* 0x000fe400078e0a0a */
[----:B------:R-:W-:-:S03]  /*2b00*/  @!P1 IADD3 R16, PT, PT, -R16, RZ, RZ ;  /* 0x000000ff10109210 */ /* 0x000fc60007ffe1ff */
[C---:B------:R-:W-:Y:S02]  /*2b10*/  SEL R10, R19.reuse, R10, !P3 ;  /* 0x0000000a130a7207 */ /* 0x040fe40005800000 */
[----:B------:R-:W-:Y:S01]  /*2b20*/  SEL R12, R19, R16, !P3 ;  /* 0x00000010130c7207 */ /* 0x000fe20005800000 */
[----:B------:R-:W-:Y:S01]  /*2b30*/  IMAD R19, R18, R11, RZ ;  /* 0x0000000b12137224 */ /* 0x000fe200078e02ff */
[----:B------:R-:W-:Y:S01]  /*2b40*/  IABS R18, R10 ;  /* 0x0000000a00127213 */ /* 0x000fe20000000000 */
[----:B------:R-:W-:Y:S01]  /*2b50*/  IMAD.MOV.U32 R16, RZ, RZ, RZ ;  /* 0x000000ffff107224 */ /* 0x000fe200078e00ff */
[----:B------:R-:W-:Y:S02]  /*2b60*/  IABS R20, R12 ;  /* 0x0000000c00147213 */ /* 0x000fe40000000000 */
[-C--:B-1----:R-:W-:Y:S01]  /*2b70*/  IABS R23, R8.reuse ;  /* 0x0000000800177213 */ /* 0x082fe20000000000 */
[----:B------:R-:W-:Y:S01]  /*2b80*/  IMAD.HI.U32 R19, R17, R19, R16 ;  /* 0x0000001311137227 */ /* 0x000fe200078e0010 */
[----:B------:R-:W-:-:S02]  /*2b90*/  LOP3.LUT R25, RZ, R8, RZ, 0x33, !PT ;  /* 0x00000008ff197212 */ /* 0x000fc400078e33ff */
        /* <DEDUP_REMOVED lines=28> */
[----:B------:R-:W-:Y:S02]  /*2d60*/  @!P1 IMAD.MOV R19, RZ, RZ, -R19 ;  /* 0x000000ffff139224 */ /* 0x000fe400078e0a13 */
[----:B------:R-:W-:Y:S01]  /*2d70*/  IMAD R21, R20, R23, RZ ;  /* 0x0000001714157224 */ /* 0x000fe200078e02ff */
[C---:B------:R-:W-:Y:S02]  /*2d80*/  SEL R11, R18.reuse, R16, !P3 ;  /* 0x00000010120b7207 */ /* 0x040fe40005800000 */
[----:B------:R-:W-:Y:S02]  /*2d90*/  MOV R16, RZ ;  /* 0x000000ff00107202 */ /* 0x000fe40000000f00 */
        /* <DEDUP_REMOVED lines=22> */
[----:B------:R-:W-:Y:S02]  /*2f00*/  ISETP.GE.AND P2, PT, R17, RZ, PT ;  /* 0x000000ff1100720c */ /* 0x000fe40003f46270 */
[----:B------:R-:W-:Y:S02]  /*2f10*/  IADD3 R17, PT, PT, -R9, RZ, RZ ;  /* 0x000000ff09117210 */ /* 0x000fe40007ffe1ff */
[----:B------:R-:W-:Y:S01]  /*2f20*/  ISETP.GE.AND P1, PT, R20, RZ, PT ;  /* 0x000000ff1400720c */ /* 0x000fe20003f26270 */
[----:B------:R-:W-:Y:S01]  /*2f30*/  @P3 VIADD R16, R16, 0x1 ;  /* 0x0000000110103836 */ /* 0x000fe20000000000 */
[----:B------:R-:W-:Y:S01]  /*2f40*/  ISETP.NE.AND P3, PT, R8, RZ, PT ;  /* 0x000000ff0800720c */ /* 0x000fe20003f65270 */
[----:B------:R-:W-:Y:S02]  /*2f50*/  IMAD R21, R6, R17, R15 ;  /* 0x0000001106157224 */ /* 0x000fe400078e020f */
[----:B------:R-:W-:Y:S02]  /*2f60*/  IMAD.MOV R15, RZ, RZ, -R10 ;  /* 0x000000ffff0f7224 */ /* 0x000fe400078e0a0a */
[----:B------:R-:W-:-:S02]  /*2f70*/  IMAD.MOV R17, RZ, RZ, -R7 ;  /* 0x000000ffff117224 */ /* 0x000fc400078e0a07 */
[----:B------:R-:W-:Y:S01]  /*2f80*/  @P4 VIADD R18, R18, 0x1 ;  /* 0x0000000112124836 */ /* 0x000fe20000000000 */
[----:B------:R-:W-:Y:S01]  /*2f90*/  @!P2 IADD3 R16, PT, PT, -R16, RZ, RZ ;  /* 0x000000ff1010a210 */ /* 0x000fe20007ffe1ff */
[----:B------:R-:W-:Y:S02]  /*2fa0*/  IMAD R22, R4, R15, R9 ;  /* 0x0000000f04167224 */ /* 0x000fe400078e0209 */
[----:B------:R-:W-:Y:S01]  /*2fb0*/  IMAD R23, R6, R17, R3 ;  /* 0x0000001106177224 */ /* 0x000fe200078e0203 */
[----:B------:R-:W-:Y:S01]  /*2fc0*/  SEL R16, R25, R16, !P3 ;  /* 0x0000001019107207 */ /* 0x000fe20005800000 */
[----:B------:R-:W-:Y:S02]  /*2fd0*/  IMAD.MOV R15, RZ, RZ, -R12 ;  /* 0x000000ffff0f7224 */ /* 0x000fe400078e0a0c */
[----:B------:R-:W-:Y:S02]  /*2fe0*/  IMAD.MOV R6, RZ, RZ, -R11 ;  /* 0x000000ffff067224 */ /* 0x000fe400078e0a0b */
[----:B------:R-:W-:-:S02]  /*2ff0*/  @!P1 IMAD.MOV R18, RZ, RZ, -R18 ;  /* 0x000000ffff129224 */ /* 0x000fc400078e0a12 */
[----:B------:R-:W-:Y:S02]  /*3000*/  IMAD.MOV R17, RZ, RZ, -R19 ;  /* 0x000000ffff117224 */ /* 0x000fe400078e0a13 */
[----:B------:R-:W-:Y:S01]  /*3010*/  IMAD R15, R4, R15, R7 ;  /* 0x0000000f040f7224 */ /* 0x000fe200078e0207 */
[----:B------:R-:W-:Y:S01]  /*3020*/  SEL R18, R25, R18, !P3 ;  /* 0x0000001219127207 */ /* 0x000fe20005800000 */
[C---:B------:R-:W-:Y:S02]  /*3030*/  IMAD R4, R5.reuse, R6, R10 ;  /* 0x0000000605047224 */ /* 0x040fe400078e020a */
[----:B------:R-:W-:Y:S02]  /*3040*/  IMAD.MOV R9, RZ, RZ, -R16 ;  /* 0x000000ffff097224 */ /* 0x000fe400078e0a10 */
[----:B------:R-:W-:Y:S02]  /*3050*/  IMAD R7, R5, R17, R12 ;  /* 0x0000001105077224 */ /* 0x000fe400078e020c */
[----:B------:R-:W-:-:S02]  /*3060*/  IMAD R6, R21, UR11, RZ ;  /* 0x0000000b15067c24 */ /* 0x000fc4000f8e02ff */
        /* <DEDUP_REMOVED lines=42> */
        .weak           $__internal_9_$__cuda_sm20_div_u64
        .type           $__internal_9_$__cuda_sm20_div_u64,@function
        .size           $__internal_9_$__cuda_sm20_div_u64,(.L_x_850 - $__internal_9_$__cuda_sm20_div_u64)
$__internal_9_$__cuda_sm20_div_u64:
[----:B------:R-:W-:Y:S02]  /*3310*/  IMAD.MOV.U32 R16, RZ, RZ, R14 ;  /* 0x000000ffff107224 */ /* 0x000fe400078e000e */
        /* <DEDUP_REMOVED lines=9> */
[----:B------:R-:W-:Y:S01]  /*33b0*/  IMAD.X R21, RZ, RZ, ~R11, P0 ;  /* 0x000000ffff157224 */ /* 0x000fe200000e0e0b */
[----:B------:R-:W-:-:S03]  /*33c0*/  MOV R11, R8 ;  /* 0x00000008000b7202 */ /* 0x000fc60000000f00 */
        /* <DEDUP_REMOVED lines=27> */
[----:B------:R-:W-:-:S03]  /*3580*/  IMAD.WIDE.U32 R8, R11, R14, RZ ;  /* 0x0000000e0b087225 */ /* 0x000fc600078e00ff */
[----:B------:R-:W-:Y:S02]  /*3590*/  IADD3.X R7, PT, PT, RZ, R7, RZ, P1, !PT ;  /* 0x00000007ff077210 */ /* 0x000fe40000ffe4ff */
        /* <DEDUP_REMOVED lines=24> */
[----:B------:R-:W-:Y:S06]  /*3720*/  RET.REL.NODEC R4 `(_ZN2at6native51_GLOBAL__N__11011a27_18_DepthwiseConv3d_cu_35e0c7b543conv_depthwise3d_cuda_backward_input_kernelIN3c104HalfEfLi3ELi3ELi3ELi1ELi1ELi1ELi1ELi1ELi1EEEvNS_27GenericPackedTensorAccessorIKT_Lm5ENS_16DefaultPtrTraitsEiEENS5_IS6_Lm5ES8_iEES9_iiiiiiiii) ;  /* 0xffffffc804347950 */ /* 0x000fec0003c3ffff */
.L_x_357:
        /* <DEDUP_REMOVED lines=13> */
.L_x_850:


//--------------------- .text._ZN2at6native51_GLOBAL__N__11011a27_18_DepthwiseConv3d_cu_35e0c7b543conv_depthwise3d_cuda_backward_input_kernelIffLin1ELin1ELin1ELin1ELin1ELin1ELin1ELin1ELin1EEEvNS_27GenericPackedTensorAccessorIKT_Lm5ENS_16DefaultPtrTraitsEiEENS3_IS4_Lm5ES6_iEES7_iiiiiiiii --------------------------
	.section	.text._ZN2at6native51_GLOBAL__N__11011a27_18_DepthwiseConv3d_cu_35e0c7b543conv_depthwise3d_cuda_backward_input_kernelIffLin1ELin1ELin1ELin1ELin1ELin1ELin1ELin1ELin1EEEvNS_27GenericPackedTensorAccessorIKT_Lm5ENS_16DefaultPtrTraitsEiEENS3_IS4_Lm5ES6_iEES7_iiiiiiiii,"ax",@progbits
	.align	128
.text._ZN2at6native51_GLOBAL__N__11011a27_18_DepthwiseConv3d_cu_35e0c7b543conv_depthwise3d_cuda_backward_input_kernelIffLin1ELin1ELin1ELin1ELin1ELin1ELin1ELin1ELin1EEEvNS_27GenericPackedTensorAccessorIKT_Lm5ENS_16DefaultPtrTraitsEiEENS3_IS4_Lm5ES6_iEES7_iiiiiiiii:
        .type           _ZN2at6native51_GLOBAL__N__11011a27_18_DepthwiseConv3d_cu_35e0c7b543conv_depthwise3d_cuda_backward_input_kernelIffLin1ELin1ELin1ELin1ELin1ELin1ELin1ELin1ELin1EEEvNS_27GenericPackedTensorAccessorIKT_Lm5ENS_16DefaultPtrTraitsEiEENS3_IS4_Lm5ES6_iEES7_iiiiiiiii,@function
        .size           _ZN2at6native51_GLOBAL__N__11011a27_18_DepthwiseConv3d_cu_35e0c7b543conv_depthwise3d_cuda_backward_input_kernelIffLin1ELin1ELin1ELin1ELin1ELin1ELin1ELin1ELin1EEEvNS_27GenericPackedTensorAccessorIKT_Lm5ENS_16DefaultPtrTraitsEiEENS3_IS4_Lm5ES6_iEES7_iiiiiiiii,(.L_x_852 - _ZN2at6native51_GLOBAL__N__11011a27_18_DepthwiseConv3d_cu_35e0c7b543conv_depthwise3d_cuda_backward_input_kernelIffLin1ELin1ELin1ELin1ELin1ELin1ELin1ELin1ELin1EEEvNS_27GenericPackedTensorAccessorIKT_Lm5ENS_16DefaultPtrTraitsEiEENS3_IS4_Lm5ES6_iEES7_iiiiiiiii)
        .other          _ZN2at6native51_GLOBAL__N__11011a27_18_DepthwiseConv3d_cu_35e0c7b543conv_depthwise3d_cuda_backward_input_kernelIffLin1ELin1ELin1ELin1ELin1ELin1ELin1ELin1ELin1EEEvNS_27GenericPackedTensorAccessorIKT_Lm5ENS_16DefaultPtrTraitsEiEENS3_IS4_Lm5ES6_iEES7_iiiiiiiii,@"STO_CUDA_ENTRY STV_DEFAULT"
_ZN2at6native51_GLOBAL__N__11011a27_18_DepthwiseConv3d_cu_35e0c7b543conv_depthwise3d_cuda_backward_input_kernelIffLin1ELin1ELin1ELin1ELin1ELin1ELin1ELin1ELin1EEEvNS_27GenericPackedTensorAccessorIKT_Lm5ENS_16DefaultPtrTraitsEiEENS3_IS4_Lm5ES6_iEES7_iiiiiiiii:
        /* <DEDUP_REMOVED lines=39> */
[----:B------:R-:W1:Y:S03]  /*0270*/  LDCU.64 UR8, c[0x0][0x358] ;  /* 0x00006b00ff0877ac */ /* 0x000e660008000a00 */
        /* <DEDUP_REMOVED lines=17> */
.L_x_370:
        /* <DEDUP_REMOVED lines=9> */
[----:B------:R-:W2:Y:S01]  /*0420*/  LDC.64 R30, c[0x0][0x3e0] ;  /* 0x0000f800ff1e7b82 */ /* 0x000ea20000000a00 */
[----:B0-----:R-:W-:-:S04]  /*0430*/  IABS R11, R9 ;  /* 0x00000009000b7213 */ /* 0x001fc80000000000 */
[----:B------:R-:W0:Y:S01]  /*0440*/  I2F.RP R4, R11 ;  /* 0x0000000b00047306 */ /* 0x000e220000209400 */
[----:B----4-:R-:W-:-:S07]  /*0450*/  IABS R15, R10 ;  /* 0x0000000a000f7213 */ /* 0x010fce0000000000 */
[----:B0-----:R-:W0:Y:S02]  /*0460*/  MUFU.RCP R4, R4 ;  /* 0x0000000400047308 */ /* 0x001e240000001000 */
[----:B0-----:R-:W-:-:S06]  /*0470*/  VIADD R6, R4, 0xffffffe ;  /* 0x0ffffffe04067836 */ /* 0x001fcc0000000000 */
[----:B------:R0:W4:Y:S02]  /*0480*/  F2I.FTZ.U32.TRUNC.NTZ R7, R6 ;  /* 0x0000000600077305 */ /* 0x000124000021f000 */
[----:B0-----:R-:W-:Y:S02]  /*0490*/  HFMA2 R6, -RZ, RZ, 0, 0 ;  /* 0x00000000ff067431 */ /* 0x001fe400000001ff */
[----:B----4-:R-:W-:-:S04]  /*04a0*/  IMAD.MOV R8, RZ, RZ, -R7 ;  /* 0x000000ffff087224 */ /* 0x010fc800078e0a07 */
[----:B------:R-:W-:Y:S02]  /*04b0*/  IMAD R13, R8, R11, RZ ;  /* 0x0000000b080d7224 */ /* 0x000fe400078e02ff */
[----:B------:R-:W0:Y:S02]  /*04c0*/  I2F.RP R8, R15 ;  /* 0x0000000f00087306 */ /* 0x000e240000209400 */
[----:B------:R-:W-:-:S06]  /*04d0*/  IMAD.HI.U32 R7, R7, R13, R6 ;  /* 0x0000000d07077227 */ /* 0x000fcc00078e0006 */
[----:B------:R-:W-:-:S04]  /*04e0*/  IMAD.HI.U32 R13, R7, R12, RZ ;  /* 0x0000000c070d7227 */ /* 0x000fc800078e00ff */
[----:B------:R-:W-:Y:S01]  /*04f0*/  IMAD.MOV R4, RZ, RZ, -R13 ;  /* 0x000000ffff047224 */ /* 0x000fe200078e0a0d */
[----:B0-----:R-:W0:Y:S03]  /*0500*/  MUFU.RCP R8, R8 ;  /* 0x0000000800087308 */ /* 0x001e260000001000 */
[----:B------:R-:W-:-:S05]  /*0510*/  IMAD R4, R11, R4, R12 ;  /* 0x000000040b047224 */ /* 0x000fca00078e020c */
[----:B------:R-:W-:Y:S01]  /*0520*/  ISETP.GT.U32.AND P1, PT, R11, R4, PT ;  /* 0x000000040b00720c */ /* 0x000fe20003f24070 */
[----:B0-----:R-:W-:-:S12]  /*0530*/  VIADD R6, R8, 0xffffffe ;  /* 0x0ffffffe08067836 */ /* 0x001fd80000000000 */
[----:B------:R-:W-:Y:S01]  /*0540*/  @!P1 IMAD.IADD R4, R4, 0x1, -R11 ;  /* 0x0000000104049824 */ /* 0x000fe200078e0a0b */
[----:B------:R0:W4:Y:S01]  /*0550*/  F2I.FTZ.U32.TRUNC.NTZ R7, R6 ;  /* 0x0000000600077305 */ /* 0x000122000021f000 */
[----:B------:R-:W-:Y:S01]  /*0560*/  @!P1 VIADD R13, R13, 0x1 ;  /* 0x000000010d0d9836 */ /* 0x000fe20000000000 */
[----:B------:R-:W-:Y:S02]  /*0570*/  ISETP.NE.AND P1, PT, R9, RZ, PT ;  /* 0x000000ff0900720c */ /* 0x000fe40003f25270 */
[----:B------:R-:W-:Y:S02]  /*0580*/  ISETP.GE.U32.AND P0, PT, R4, R11, PT ;  /* 0x0000000b0400720c */ /* 0x000fe40003f06070 */
[----:B------:R-:W3:Y:S01]  /*0590*/  LDC R11, c[0x0][0x3c0] ;  /* 0x0000f000ff0b7b82 */ /* 0x000ee20000000800 */
[----:B------:R-:W-:Y:S01]  /*05a0*/  LOP3.LUT R4, R2, R9, RZ, 0x3c, !PT ;  /* 0x0000000902047212 */ /* 0x000fe200078e3cff */
[----:B0-----:R-:W-:-:S03]  /*05b0*/  IMAD.MOV.U32 R6, RZ, RZ, RZ ;  /* 0x000000ffff067224 */ /* 0x001fc600078e00ff */
[----:B------:R-:W-:Y:S02]  /*05c0*/  ISETP.GE.AND P2, PT, R4, RZ, PT ;  /* 0x000000ff0400720c */ /* 0x000fe40003f46270 */
[----:B----4-:R-:W-:-:S04]  /*05d0*/  IADD3 R4, PT, PT, RZ, -R7, RZ ;  /* 0x80000007ff047210 */ /* 0x010fc80007ffe0ff */
[----:B------:R-:W-:Y:S02]  /*05e0*/  @P0 VIADD R13, R13, 0x1 ;  /* 0x000000010d0d0836 */ /* 0x000fe40000000000 */
[----:B------:R-:W-:-:S05]  /*05f0*/  IMAD R17, R4, R15, RZ ;  /* 0x0000000f04117224 */ /* 0x000fca00078e02ff */
[----:B------:R-:W-:Y:S01]  /*0600*/  @!P2 IMAD.MOV R13, RZ, RZ, -R13 ;  /* 0x000000ffff0da224 */ /* 0x000fe200078e0a0d */
[----:B------:R-:W-:Y:S01]  /*0610*/  @!P1 LOP3.LUT R13, RZ, R9, RZ, 0x33, !PT ;  /* 0x00000009ff0d9212 */ /* 0x000fe200078e33ff */
[----:B------:R-:W-:Y:S02]  /*0620*/  IMAD.HI.U32 R6, R7, R17, R6 ;  /* 0x0000001107067227 */ /* 0x000fe400078e0006 */
[----:B------:R-:W0:Y:S01]  /*0630*/  LDC R17, c[0x0][0x3bc] ;  /* 0x0000ef00ff117b82 */ /* 0x000e220000000800 */
[----:B------:R-:W-:Y:S02]  /*0640*/  IABS R4, R13 ;  /* 0x0000000d00047213 */ /* 0x000fe40000000000 */
[----:B---3--:R-:W-:-:S03]  /*0650*/  IABS R19, R11 ;  /* 0x0000000b00137213 */ /* 0x008fc60000000000 */
[----:B------:R-:W-:Y:S01]  /*0660*/  IMAD.HI.U32 R12, R6, R4, RZ ;  /* 0x00000004060c7227 */ /* 0x000fe200078e00ff */
[----:B------:R-:W3:Y:S03]  /*0670*/  I2F.RP R8, R19 ;  /* 0x0000001300087306 */ /* 0x000ee60000209400 */
[----:B------:R-:W-:-:S04]  /*0680*/  IMAD.MOV R6, RZ, RZ, -R12 ;  /* 0x000000ffff067224 */ /* 0x000fc800078e0a0c */
[----:B------:R-:W-:-:S05]  /*0690*/  IMAD R4, R15, R6, R4 ;  /* 0x000000060f047224 */ /* 0x000fca00078e0204 */
[----:B------:R-:W-:Y:S01]  /*06a0*/  ISETP.GT.U32.AND P1, PT, R15, R4, PT ;  /* 0x000000040f00720c */ /* 0x000fe20003f24070 */
[----:B---3--:R-:W3:Y:S01]  /*06b0*/  MUFU.RCP R8, R8 ;  /* 0x0000000800087308 */ /* 0x008ee20000001000 */
[----:B0-----:R-:W-:-:S11]  /*06c0*/  IABS R21, R17 ;  /* 0x0000001100157213 */ /* 0x001fd60000000000 */
[----:B------:R-:W-:Y:S01]  /*06d0*/  @!P1 IMAD.IADD R4, R4, 0x1, -R15 ;  /* 0x0000000104049824 */ /* 0x000fe200078e0a0f */
[----:B------:R-:W-:Y:S02]  /*06e0*/  @!P1 IADD3 R12, PT, PT, R12, 0x1, RZ ;  /* 0x000000010c0c9810 */ /* 0x000fe40007ffe0ff */
[----:B------:R-:W-:Y:S02]  /*06f0*/  ISETP.NE.AND P1, PT, R10, RZ, PT ;  /* 0x000000ff0a00720c */ /* 0x000fe40003f25270 */
[----:B------:R-:W-:Y:S01]  /*0700*/  ISETP.GE.U32.AND P0, PT, R4, R15, PT ;  /* 0x0000000f0400720c */ /* 0x000fe20003f06070 */
[----:B---3--:R-:W-:Y:S01]  /*0710*/  VIADD R6, R8, 0xffffffe ;  /* 0x0ffffffe08067836 */ /* 0x008fe20000000000 */
[----:B------:R-:W-:Y:S01]  /*0720*/  LOP3.LUT R4, R13, R10, RZ, 0x3c, !PT ;  /* 0x0000000a0d047212 */ /* 0x000fe200078e3cff */
[----:B------:R-:W0:Y:S03]  /*0730*/  I2F.RP R8, R21 ;  /* 0x0000001500087306 */ /* 0x000e260000209400 */
[----:B------:R-:W-:-:S05]  /*0740*/  ISETP.GE.AND P2, PT, R4, RZ, PT ;  /* 0x000000ff0400720c */ /* 0x000fca0003f46270 */
[----:B------:R3:W4:Y:S02]  /*0750*/  F2I.FTZ.U32.TRUNC.NTZ R7, R6 ;  /* 0x0000000600077305 */ /* 0x000724000021f000 */
[----:B------:R-:W-:-:S06]  /*0760*/  @P0 VIADD R12, R12, 0x1 ;  /* 0x000000010c0c0836 */ /* 0x000fcc0000000000 */
[----:B------:R-:W-:Y:S01]  /*0770*/  @!P2 IMAD.MOV R12, RZ, RZ, -R12 ;  /* 0x000000ffff0ca224 */ /* 0x000fe200078e0a0c */
[----:B------:R-:W-:Y:S01]  /*0780*/  @!P1 LOP3.LUT R12, RZ, R10, RZ, 0x33, !PT ;  /* 0x0000000aff0c9212 */ /* 0x000fe200078e33ff */
[----:B---3--:R-:W-:Y:S01]  /*0790*/  IMAD.MOV.U32 R6, RZ, RZ, RZ ;  /* 0x000000ffff067224 */ /* 0x008fe200078e00ff */
[----:B0-----:R-:W0:Y:S03]  /*07a0*/  MUFU.RCP R8, R8 ;  /* 0x0000000800087308 */ /* 0x001e260000001000 */
[----:B------:R-:W-:Y:S02]  /*07b0*/  IMAD.MOV R14, RZ, RZ, -R12 ;  /* 0x000000ffff0e7224 */ /* 0x000fe400078e0a0c */
[----:B----4-:R-:W-:-:S04]  /*07c0*/  IMAD.MOV R4, RZ, RZ, -R7 ;  /* 0x000000ffff047224 */ /* 0x010fc800078e0a07 */
[----:B------:R-:W-:Y:S01]  /*07d0*/  IMAD R15, R4, R19, RZ ;  /* 0x00000013040f7224 */ /* 0x000fe200078e02ff */
[----:B------:R-:W-:-:S03]  /*07e0*/  IABS R4, R12 ;  /* 0x0000000c00047213 */ /* 0x000fc60000000000 */
[----:B------:R-:W-:-:S06]  /*07f0*/  IMAD.HI.U32 R6, R7, R15, R6 ;  /* 0x0000000f07067227 */ /* 0x000fcc00078e0006 */
[----:B------:R-:W-:-:S04]  /*0800*/  IMAD.HI.U32 R6, R6, R4, RZ ;  /* 0x0000000406067227 */ /* 0x000fc800078e00ff */
[----:B------:R-:W-:-:S04]  /*0810*/  IMAD.MOV R7, RZ, RZ, -R6 ;  /* 0x000000ffff077224 */ /* 0x000fc800078e0a06 */
[C---:B------:R-:W-:Y:S02]  /*0820*/  IMAD R4, R19.reuse, R7, R4 ;  /* 0x0000000713047224 */ /* 0x040fe400078e0204 */
[----:B0-----:R-:W-:Y:S02]  /*0830*/  VIADD R7, R8, 0xffffffe ;  /* 0x0ffffffe08077836 */ /* 0x001fe40000000000 */
[----:B------:R-:W-:Y:S01]  /*0840*/  IMAD.MOV R8, RZ, RZ, -R13 ;  /* 0x000000ffff087224 */ /* 0x000fe200078e0a0d */
[----:B------:R-:W-:-:S03]  /*0850*/  ISETP.GT.U32.AND P1, PT, R19, R4, PT ;  /* 0x000000041300720c */ /* 0x000fc60003f24070 */
[----:B------:R-:W0:Y:S01]  /*0860*/  F2I.FTZ.U32.TRUNC.NTZ R7, R7 ;  /* 0x0000000700077305 */ /* 0x000e22000021f000 */
[----:B------:R-:W-:Y:S02]  /*0870*/  IMAD R8, R9, R8, R2 ;  /* 0x0000000809087224 */ /* 0x000fe400078e0202 */
[----:B------:R-:W-:Y:S01]  /*0880*/  IMAD R9, R10, R14, R13 ;  /* 0x0000000e0a097224 */ /* 0x000fe200078e020d */
[----:B------:R-:W-:-:S04]  /*0890*/  IADD3 R13, PT, PT, RZ, -UR7, RZ ;  /* 0x80000007ff0d7c10 */ /* 0x000fc8000fffe0ff */
[----:B-----5:R-:W-:Y:S02]  /*08a0*/  LEA R13, R13, UR10, 0x1 ;  /* 0x0000000a0d0d7c11 */ /* 0x020fe4000f8e08ff */
[-C--:B------:R-:W-:Y:S01]  /*08b0*/  @!P1 IADD3 R4, PT, PT, R4, -R19.reuse, RZ ;  /* 0x8000001304049210 */ /* 0x080fe20007ffe0ff */
[----:B------:R-:W-:Y:S01]  /*08c0*/  @!P1 VIADD R6, R6, 0x1 ;  /* 0x0000000106069836 */ /* 0x000fe20000000000 */
[----:B------:R-:W-:Y:S02]  /*08d0*/  ISETP.NE.AND P1, PT, R11, RZ, PT ;  /* 0x000000ff0b00720c */ /* 0x000fe40003f25270 */
[----:B------:R-:W-:Y:S02]  /*08e0*/  ISETP.GE.U32.AND P0, PT, R4, R19, PT ;  /* 0x000000130400720c */ /* 0x000fe40003f06070 */
[----:B------:R-:W-:Y:S01]  /*08f0*/  LOP3.LUT R4, R12, R11, RZ, 0x3c, !PT ;  /* 0x0000000b0c047212 */ /* 0x000fe200078e3cff */
[----:B------:R-:W1:Y:S03]  /*0900*/  LDC R19, c[0x0][0x430] ;  /* 0x00010c00ff137b82 */ /* 0x000e660000000800 */
[----:B------:R-:W-:Y:S01]  /*0910*/  ISETP.GE.AND P2, PT, R4, RZ, PT ;  /* 0x000000ff0400720c */ /* 0x000fe20003f46270 */
[----:B0-----:R-:W-:-:S04]  /*0920*/  IMAD.MOV R4, RZ, RZ, -R7 ;  /* 0x000000ffff047224 */ /* 0x001fc800078e0a07 */
[----:B------:R-:W-:Y:S02]  /*0930*/  IMAD R15, R4, R21, RZ ;  /* 0x00000015040f7224 */ /* 0x000fe400078e02ff */
[----:B------:R-:W-:-:S04]  /*0940*/  @P0 VIADD R6, R6, 0x1 ;  /* 0x0000000106060836 */ /* 0x000fc80000000000 */
[----:B------:R-:W-:Y:S02]  /*0950*/  IMAD.MOV.U32 R16, RZ, RZ, R6 ;  /* 0x000000ffff107224 */ /* 0x000fe400078e0006 */
[----:B------:R-:W-:-:S03]  /*0960*/  IMAD.MOV.U32 R6, RZ, RZ, RZ ;  /* 0x000000ffff067224 */ /* 0x000fc600078e00ff */
[----:B------:R-:W-:Y:S01]  /*0970*/  @!P2 IADD3 R16, PT, PT, -R16, RZ, RZ ;  /* 0x000000ff1010a210 */ /* 0x000fe20007ffe1ff */
[----:B------:R-:W-:Y:S01]  /*0980*/  IMAD.HI.U32 R15, R7, R15, R6 ;  /* 0x0000000f070f7227 */ /* 0x000fe200078e0006 */
[----:B------:R-:W-:Y:S02]  /*0990*/  @!P1 LOP3.LUT R16, RZ, R11, RZ, 0x33, !PT ;  /* 0x0000000bff109212 */ /* 0x000fe400078e33ff */
[----:B-1----:R-:W-:Y:S02]  /*09a0*/  IADD3 R14, PT, PT, R8, UR6, -R19 ;  /* 0x00000006080e7c10 */ /* 0x002fe4000fffe813 */
[----:B------:R-:W-:-:S05]  /*09b0*/  IABS R4, R16 ;  /* 0x0000001000047213 */ /* 0x000fca0000000000 */
[----:B------:R-:W-:-:S04]  /*09c0*/  IMAD.MOV.U32 R6, RZ, RZ, R4 ;  /* 0x000000ffff067224 */ /* 0x000fc800078e0004 */
[----:B------:R-:W-:-:S04]  /*09d0*/  IMAD.HI.U32 R4, R15, R6, RZ ;  /* 0x000000060f047227 */ /* 0x000fc800078e00ff */
[----:B------:R-:W-:-:S04]  /*09e0*/  IMAD.MOV R7, RZ, RZ, -R4 ;  /* 0x000000ffff077224 */ /* 0x000fc800078e0a04 */
        /* <DEDUP_REMOVED lines=10> */
[----:B------:R-:W-:-:S05]  /*0a90*/  @!P1 LOP3.LUT R4, RZ, R17, RZ, 0x33, !PT ;  /* 0x00000011ff049212 */ /* 0x000fca00078e33ff */
[----:B------:R-:W-:-:S04]  /*0aa0*/  IMAD.MOV R7, RZ, RZ, -R4 ;  /* 0x000000ffff077224 */ /* 0x000fc800078e0a04 */
[--C-:B------:R-:W-:Y:S02]  /*0ab0*/  IMAD R7, R17, R7, R16.reuse ;  /* 0x0000000711077224 */ /* 0x100fe400078e0210 */
[----:B------:R-:W-:Y:S02]  /*0ac0*/  IMAD.MOV R16, RZ, RZ, -R16 ;  /* 0x000000ffff107224 */ /* 0x000fe400078e0a10 */
[----:B------:R-:W-:Y:S02]  /*0ad0*/  IMAD R6, R0, R7, RZ ;  /* 0x0000000700067224 */ /* 0x000fe400078e02ff */
[----:B------:R-:W-:Y:S02]  /*0ae0*/  IMAD R10, R11, R16, R12 ;  /* 0x000000100b0a7224 */ /* 0x000fe400078e020c */
[----:B--2---:R-:W-:Y:S02]  /*0af0*/  IMAD R15, R6, UR5, RZ ;  /* 0x00000005060f7c24 */ /* 0x004fe4000f8e02ff */
[----:B------:R-:W-:-:S02]  /*0b00*/  VIADD R12, R8, UR6 ;  /* 0x00000006080c7c36 */ /* 0x000fc40008000000 */
[----:B------:R-:W-:-:S07]  /*0b10*/  IMAD.WIDE R30, R15, 0x4, R30 ;  /* 0x000000040f1e7825 */ /* 0x000fce00078e021e */
.L_x_369:
[----:B------:R-:W0:Y:S01]  /*0b20*/  LDCU UR5, c[0x0][0x3a0] ;  /* 0x00007400ff0577ac */ /* 0x000e220008000800 */
[C---:B------:R-:W-:Y:S01]  /*0b30*/  IMAD R11, R0.reuse, R7, RZ ;  /* 0x00000007000b7224 */ /* 0x040fe200078e02ff */
[----:B------:R-:W1:Y:S03]  /*0b40*/  LDCU UR6, c[0x0][0x39c] ;  /* 0x00007380ff0677ac */ /* 0x000e660008000800 */
[----:B------:R-:W-:Y:S02]  /*0b50*/  IMAD.IADD R11, R0, 0x1, R11 ;  /* 0x00000001000b7824 */ /* 0x000fe400078e020b */
[C---:B0-----:R-:W-:Y:S02]  /*0b60*/  IMAD R17, R6.reuse, UR5, RZ ;  /* 0x0000000506117c24 */ /* 0x041fe4000f8e02ff */
[----:B------:R-:W-:Y:S02]  /*0b70*/  VIADD R6, R6, 0x1 ;  /* 0x0000000106067836 */ /* 0x000fe40000000000 */
[----:B-1----:R-:W-:-:S03]  /*0b80*/  IMAD R16, R4, UR6, RZ ;  /* 0x0000000604107c24 */ /* 0x002fc6000f8e02ff */
[----:B------:R-:W-:Y:S02]  /*0b90*/  ISETP.GE.AND P1, PT, R6, R11, PT ;  /* 0x0000000b0600720c */ /* 0x000fe40003f26270 */
[----:B------:R-:W-:Y:S02]  /*0ba0*/  IADD3 R15, P0, PT, R16, R17, RZ ;  /* 0x00000011100f7210 */ /* 0x000fe40007f1e0ff */
[----:B------:R-:W-:Y:S01]  /*0bb0*/  SHF.R.S32.HI R18, RZ, 0x1f, R16 ;  /* 0x0000001fff127819 */ /* 0x000fe20000011410 */
[----:B------:R-:W-:Y:S01]  /*0bc0*/  IMAD.MOV.U32 R16, RZ, RZ, RZ ;  /* 0x000000ffff107224 */ /* 0x000fe200078e00ff */
[----:B------:R-:W-:Y:S02]  /*0bd0*/  P2R R11, PR, RZ, 0x2 ;  /* 0x00000002ff0b7803 */ /* 0x000fe40000000000 */
[----:B------:R-:W-:-:S07]  /*0be0*/  LEA.HI.X.SX32 R17, R17, R18, 0x1, P0 ;  /* 0x0000001211117211 */ /* 0x000fce00000f0eff */
.L_x_368:
        /* <DEDUP_REMOVED lines=11> */
[----:B-1----:R-:W-:-:S02]  /*0ca0*/  IADD3 R20, PT, PT, R19, 0xffffffe, RZ ;  /* 0x0ffffffe13147810 */ /* 0x002fc40007ffe0ff */
[----:B------:R-:W-:-:S04]  /*0cb0*/  IABS R19, R18 ;  /* 0x0000001200137213 */ /* 0x000fc80000000000 */
[----:B------:R1:W2:Y:S02]  /*0cc0*/  F2I.FTZ.U32.TRUNC.NTZ R21, R20 ;  /* 0x0000001400157305 */ /* 0x0002a4000021f000 */
[----:B-1----:R-:W-:Y:S02]  /*0cd0*/  IMAD.MOV.U32 R20, RZ, RZ, RZ ;  /* 0x000000ffff147224 */ /* 0x002fe400078e00ff */
[----:B--2---:R-:W-:-:S04]  /*0ce0*/  IMAD.MOV R22, RZ, RZ, -R21 ;  /* 0x000000ffff167224 */ /* 0x004fc800078e0a15 */
[----:B------:R-:W-:-:S04]  /*0cf0*/  IMAD R27, R22, R23, RZ ;  /* 0x00000017161b7224 */ /* 0x000fc800078e02ff */
[----:B------:R-:W-:-:S04]  /*0d00*/  IMAD.HI.U32 R21, R21, R27, R20 ;  /* 0x0000001b15157227 */ /* 0x000fc800078e0014 */
[----:B------:R-:W-:-:S04]  /*0d10*/  IMAD.MOV.U32 R20, RZ, RZ, R19 ;  /* 0x000000ffff147224 */ /* 0x000fc800078e0013 */
[----:B------:R-:W-:-:S05]  /*0d20*/  IMAD.HI.U32 R19, R21, R20, RZ ;  /* 0x0000001415137227 */ /* 0x000fca00078e00ff */
        /* <DEDUP_REMOVED lines=8> */
[----:B------:R-:W-:Y:S02]  /*0db0*/  ISETP.GE.AND P2, PT, R20, RZ, PT ;  /* 0x000000ff1400720c */ /* 0x000fe40003f46270 */
[----:B------:R-:W-:-:S05]  /*0dc0*/  MOV R20, RZ ;  /* 0x000000ff00147202 */ /* 0x000fca0000000f00 */
[----:B------:R-:W-:Y:S01]  /*0dd0*/  @P0 VIADD R19, R19, 0x1 ;  /* 0x0000000113130836 */ /* 0x000fe20000000000 */
[----:B0-----:R-:W-:-:S04]  /*0de0*/  ISETP.NE.AND P0, PT, R16, UR5, PT ;  /* 0x0000000510007c0c */ /* 0x001fc8000bf05270 */
[----:B------:R-:W-:Y:S01]  /*0df0*/  P2R R23, PR, RZ, 0x1 ;  /* 0x00000001ff177803 */ /* 0x000fe20000000000 */
[----:B------:R-:W-:Y:S01]  /*0e00*/  @!P2 IMAD.MOV R19, RZ, RZ, -R19 ;  /* 0x000000ffff13a224 */ /* 0x000fe200078e0a13 */
[----:B------:R-:W-:-:S07]  /*0e10*/  @!P1 LOP3.LUT R19, RZ, R25, RZ, 0x33, !PT ;  /* 0x00000019ff139212 */ /* 0x000fce00078e33ff */
.L_x_367:
        /* <DEDUP_REMOVED lines=38> */
[----:B---3--:R-:W-:-:S03]  /*1080*/  IMAD R25, R19, UR10, RZ ;  /* 0x0000000a13197c24 */ /* 0x008fc6000f8e02ff */
[----:B------:R-:W-:Y:S01]  /*1090*/  ISETP.NE.AND P0, PT, R21, R32, PT ;  /* 0x000000201500720c */ /* 0x000fe20003f05270 */
[----:B------:R-:W-:-:S03]  /*10a0*/  IMAD R21, R19, R43, R22 ;  /* 0x0000002b13157224 */ /* 0x000fc600078e0216 */
[----:B------:R-:W-:Y:S01]  /*10b0*/  ISETP.EQ.AND P0, PT, R25, R18, !P0 ;  /* 0x000000121900720c */ /* 0x000fe20004702270 */
[----:B------:R-:W-:Y:S01]  /*10c0*/  IMAD.MOV.U32 R25, RZ, RZ, RZ ;  /* 0x000000ffff197224 */ /* 0x000fe200078e00ff */
[----:B------:R-:W-:Y:S11]  /*10d0*/  BRA.U !UP0, `(.L_x_363) ;  /* 0x0000000908b07547 */ /* 0x000ff6000b800000 */
[----:B------:R-:W0:Y:S01]  /*10e0*/  LDC R25, c[0x0][0x418] ;  /* 0x00010600ff197b82 */ /* 0x000e220000000800 */
[----:B------:R-:W1:Y:S01]  /*10f0*/  LDCU UR5, c[0x0][0x3f8] ;  /* 0x00007f00ff0577ac */ /* 0x000e620008000800 */
        /* <DEDUP_REMOVED lines=10> */
[----:B0-----:R-:W-:Y:S02]  /*11a0*/  VIADD R26, R25, 0xffffffe ;  /* 0x0ffffffe191a7836 */ /* 0x001fe40000000000 */
[----:B------:R-:W-:-:S04]  /*11b0*/  IMAD.IADD R25, R13, 0x1, R8 ;  /* 0x000000010d197824 */ /* 0x000fc800078e0208 */
[----:B------:R0:W1:Y:S02]  /*11c0*/  F2I.FTZ.U32.TRUNC.NTZ R27, R26 ;  /* 0x0000001a001b7305 */ /* 0x000064000021f000 */
[----:B0-----:R-:W-:Y:S02]  /*11d0*/  IMAD.MOV.U32 R26, RZ, RZ, RZ ;  /* 0x000000ffff1a7224 */ /* 0x001fe400078e00ff */
[----:B-1----:R-:W-:-:S04]  /*11e0*/  IMAD.MOV R41, RZ, RZ, -R27 ;  /* 0x000000ffff297224 */ /* 0x002fc800078e0a1b */
[----:B------:R-:W-:-:S04]  /*11f0*/  IMAD R41, R41, R40, RZ ;  /* 0x0000002829297224 */ /* 0x000fc800078e02ff */
[----:B------:R-:W-:-:S07]  /*1200*/  IMAD.HI.U32 R41, R27, R41, R26 ;  /* 0x000000291b297227 */ /* 0x000fce00078e001a */
.L_x_364:
[----:B------:R-:W0:Y:S01]  /*1210*/  LDC R36, c[0x0][0x418] ;  /* 0x00010600ff247b82 */ /* 0x000e220000000800 */
[----:B------:R-:W-:Y:S01]  /*1220*/  IABS R27, R33 ;  /* 0x00000021001b7213 */ /* 0x000fe20000000000 */
[----:B------:R-:W1:Y:S01]  /*1230*/  LDCU UR5, c[0x0][0x398] ;  /* 0x00007300ff0577ac */ /* 0x000e620008000800 */
[----:B------:R-:W-:Y:S01]  /*1240*/  IMAD.MOV.U32 R45, RZ, RZ, RZ ;  /* 0x000000ffff2d7224 */ /* 0x000fe200078e00ff */
[----:B------:R-:W2:Y:S01]  /*1250*/  LDG.E R47, desc[UR8][R30.64] ;  /* 0x000000081e2f7981 */ /* 0x000ea2000c1e1900 */
[----:B------:R-:W-:Y:S01]  /*1260*/  IABS R43, R34 ;  /* 0x00000022002b7213 */ /* 0x000fe20000000000 */
[----:B------:R-:W-:Y:S01]  /*1270*/  IMAD.HI.U32 R41, R41, R27, RZ ;  /* 0x0000001b29297227 */ /* 0x000fe200078e00ff */
[----:B------:R-:W3:Y:S01]  /*1280*/  LDCU UR6, c[0x0][0x390] ;  /* 0x00007200ff0677ac */ /* 0x000ee20008000800 */
[----:B------:R-:W4:Y:S02]  /*1290*/  LDG.E R49, desc[UR8][R30.64+0xc] ;  /* 0x00000c081e317981 */ /* 0x000f24000c1e1900 */
[----:B------:R-:W-:Y:S01]  /*12a0*/  IMAD.MOV R26, RZ, RZ, -R41 ;  /* 0x000000ffff1a7224 */ /* 0x000fe200078e0a29 */
[----:B------:R-:W5:Y:S01]  /*12b0*/  LDCU UR7, c[0x0][0x394] ;  /* 0x00007280ff0777ac */ /* 0x000f620008000800 */
[----:B0-----:R-:W-:-:S02]  /*12c0*/  IABS R38, R36 ;  /* 0x0000002400267213 */ /* 0x001fc40000000000 */
[----:B------:R-:W-:-:S03]  /*12d0*/  LOP3.LUT R39, RZ, R36, RZ, 0x33, !PT ;  /* 0x00000024ff277212 */ /* 0x000fc600078e33ff */
[----:B------:R-:W-:Y:S01]  /*12e0*/  IMAD R27, R38, R26, R27 ;  /* 0x0000001a261b7224 */ /* 0x000fe200078e021b */
[----:B------:R-:W-:-:S04]  /*12f0*/  LOP3.LUT R26, R33, R36, RZ, 0x3c, !PT ;  /* 0x00000024211a7212 */ /* 0x000fc800078e3cff */
[----:B------:R-:W-:-:S13]  /*1300*/  ISETP.GT.U32.AND P3, PT, R40, R27, PT ;  /* 0x0000001b2800720c */ /* 0x000fda0003f64070 */
[----:B------:R-:W-:Y:S01]  /*1310*/  @!P3 IMAD.IADD R27, R27, 0x1, -R38 ;  /* 0x000000011b1bb824 */ /* 0x000fe200078e0a26 */
[----:B------:R-:W-:Y:S02]  /*1320*/  @!P3 IADD3 R41, PT, PT, R41, 0x1, RZ ;  /* 0x000000012929b810 */ /* 0x000fe40007ffe0ff */
[----:B------:R-:W-:Y:S02]  /*1330*/  ISETP.GE.AND P3, PT, R26, RZ, PT ;  /* 0x000000ff1a00720c */ /* 0x000fe40003f66270 */
[----:B------:R-:W-:Y:S02]  /*1340*/  ISETP.GE.U32.AND P4, PT, R27, R40, PT ;  /* 0x000000281b00720c */ /* 0x000fe40003f86070 */
[----:B------:R-:W0:Y:S11]  /*1350*/  I2F.RP R40, R38 ;  /* 0x0000002600287306 */ /* 0x000e360000209400 */
[----:B------:R-:W-:Y:S01]  /*1360*/  @P4 VIADD R41, R41, 0x1 ;  /* 0x0000000129294836 */ /* 0x000fe20000000000 */
[----:B------:R-:W-:-:S03]  /*1370*/  ISETP.NE.AND P4, PT, R36, RZ, PT ;  /* 0x000000ff2400720c */ /* 0x000fc60003f85270 */
[----:B------:R-:W-:Y:S01]  /*1380*/  @!P3 IMAD.MOV R41, RZ, RZ, -R41 ;  /* 0x000000ffff29b224 */ /* 0x000fe200078e0a29 */
[----:B0-----:R-:W0:Y:S04]  /*1390*/  MUFU.RCP R40, R40 ;  /* 0x0000002800287308 */ /* 0x001e280000001000 */
[----:B------:R-:W-:-:S04]  /*13a0*/  SEL R37, R39, R41, !P4 ;  /* 0x0000002927257207 */ /* 0x000fc80006000000 */
[----:B-1----:R-:W-:Y:S02]  /*13b0*/  ISETP.GE.OR P3, PT, R37, UR5, P2 ;  /* 0x0000000525007c0c */ /* 0x002fe40009766670 */
[----:B------:R-:W-:-:S04]  /*13c0*/  LOP3.LUT R26, R19, R37, R22, 0xfe, !PT ;  /* 0x00000025131a7212 */ /* 0x000fc800078efe16 */
[----:B------:R-:W-:Y:S01]  /*13d0*/  ISETP.LT.OR P3, PT, R26, RZ, P3 ;  /* 0x000000ff1a00720c */ /* 0x000fe20001f61670 */
[----:B0-----:R-:W-:-:S03]  /*13e0*/  VIADD R42, R40, 0xffffffe ;  /* 0x0ffffffe282a7836 */ /* 0x001fc60000000000 */
[----:B---3--:R-:W-:-:S13]  /*13f0*/  ISETP.GE.OR P3, PT, R19, UR6, P3 ;  /* 0x0000000613007c0c */ /* 0x008fda0009f66670 */
[----:B------:R-:W-:-:S05]  /*1400*/  @!P3 IMAD R26, R21, UR5, R37 ;  /* 0x00000005151abc24 */ /* 0x000fca000f8e0225 */
[----:B------:R-:W-:-:S04]  /*1410*/  @!P3 IADD3 R28, P5, PT, R26, R15, RZ ;  /* 0x0000000f1a1cb210 */ /* 0x000fc80007fbe0ff */
[----:B------:R-:W-:Y:S02]  /*1420*/  @!P3 LEA.HI.X.SX32 R29, R26, R17, 0x1, P5 ;  /* 0x000000111a1db211 */ /* 0x000fe400028f0eff */
[----:B------:R-:W0:Y:S02]  /*1430*/  @!P3 LDC.64 R26, c[0x0][0x380] ;  /* 0x0000e000ff1abb82 */ /* 0x000e240000000a00 */
[----:B0-----:R-:W-:-:S04]  /*1440*/  @!P3 LEA R26, P5, R28, R26, 0x2 ;  /* 0x0000001a1c1ab211 */ /* 0x001fc800078a10ff */
[----:B------:R-:W-:Y:S01]  /*1450*/  @!P3 LEA.HI.X R27, R28, R27, R29, 0x2, P5 ;  /* 0x0000001b1c1bb211 */ /* 0x000fe200028f141d */
[----:B------:R-:W-:Y:S01]  /*1460*/  IMAD.MOV.U32 R28, RZ, RZ, RZ ;  /* 0x000000ffff1c7224 */ /* 0x000fe200078e00ff */
[----:B------:R-:W0:Y:S03]  /*1470*/  F2I.FTZ.U32.TRUNC.NTZ R29, R42 ;  /* 0x0000002a001d7305 */ /* 0x000e26000021f000 */
[----:B------:R1:W2:Y:S01]  /*1480*/  @!P3 LDG.E R45, desc[UR8][R26.64] ;  /* 0x000000081a2db981 */ /* 0x0002a2000c1e1900 */
[----:B0-----:R-:W-:-:S04]  /*1490*/  IMAD.MOV R41, RZ, RZ, -R29 ;  /* 0x000000ffff297224 */ /* 0x001fc800078e0a1d */
[----:B------:R-:W-:-:S04]  /*14a0*/  IMAD R41, R41, R38, RZ ;  /* 0x0000002629297224 */ /* 0x000fc800078e02ff */
[----:B------:R-:W-:Y:S01]  /*14b0*/  IMAD.HI.U32 R41, R29, R41, R28 ;  /* 0x000000291d297227 */ /* 0x000fe200078e001c */
[----:B------:R-:W-:-:S05]  /*14c0*/  MOV R29, R43 ;  /* 0x0000002b001d7202 */ /* 0x000fca0000000f00 */
[----:B------:R-:W-:-:S04]  /*14d0*/  IMAD.HI.U32 R28, R41, R29, RZ ;  /* 0x0000001d291c7227 */ /* 0x000fc800078e00ff */
[----:B------:R-:W-:-:S04]  /*14e0*/  IMAD.MOV R40, RZ, RZ, -R28 ;  /* 0x000000ffff287224 */ /* 0x000fc800078e0a1c */
[----:B------:R-:W-:Y:S02]  /*14f0*/  IMAD R29, R38, R40, R29 ;  /* 0x00000028261d7224 */ /* 0x000fe400078e021d */
[----:B------:R-:W-:-:S05]  /*1500*/  IMAD.MOV.U32 R40, RZ, RZ, R38 ;  /* 0x000000ffff287224 */ /* 0x000fca00078e0026 */
        /* <DEDUP_REMOVED lines=8> */
[----:B------:R-:W-:-:S04]  /*1590*/  SEL R42, R39, R28, !P4 ;  /* 0x0000001c272a7207 */ /* 0x000fc80006000000 */
[----:B------:R-:W-:Y:S02]  /*15a0*/  ISETP.GE.OR P3, PT, R42, UR5, P2 ;  /* 0x000000052a007c0c */ /* 0x000fe40009766670 */
[----:B------:R-:W-:-:S04]  /*15b0*/  LOP3.LUT R28, R19, R42, R22, 0xfe, !PT ;  /* 0x0000002a131c7212 */ /* 0x000fc800078efe16 */
[----:B------:R-:W-:-:S04]  /*15c0*/  ISETP.LT.OR P3, PT, R28, RZ, P3 ;  /* 0x000000ff1c00720c */ /* 0x000fc80001f61670 */
[----:B------:R-:W-:-:S13]  /*15d0*/  ISETP.GE.OR P3, PT, R19, UR6, P3 ;  /* 0x0000000613007c0c */ /* 0x000fda0009f66670 */
[----:B------:R-:W-:-:S05]  /*15e0*/  @!P3 IMAD R28, R21, UR5, R42 ;  /* 0x00000005151cbc24 */ /* 0x000fca000f8e022a */
[----:B------:R-:W-:-:S04]  /*15f0*/  @!P3 IADD3 R43, P5, PT, R28, R15, RZ ;  /* 0x0000000f1c2bb210 */ /* 0x000fc80007fbe0ff */
[----:B------:R-:W-:Y:S02]  /*1600*/  @!P3 LEA.HI.X.SX32 R44, R28, R17, 0x1, P5 ;  /* 0x000000111c2cb211 */ /* 0x000fe400028f0eff */
[----:B------:R-:W0:Y:S01]  /*1610*/  @!P3 LDC.64 R28, c[0x0][0x380] ;  /* 0x0000e000ff1cbb82 */ /* 0x000e220000000a00 */
[----:B-1----:R-:W-:-:S05]  /*1620*/  IABS R27, R25 ;  /* 0x00000019001b7213 */ /* 0x002fca0000000000 */
[----:B------:R-:W-:Y:S01]  /*1630*/  IMAD.HI.U32 R26, R41, R27, RZ ;  /* 0x0000001b291a7227 */ /* 0x000fe200078e00ff */
[----:B0-----:R-:W-:-:S04]  /*1640*/  @!P3 LEA R28, P5, R43, R28, 0x2 ;  /* 0x0000001c2b1cb211 */ /* 0x001fc800078a10ff */
[----:B------:R-:W-:Y:S01]  /*1650*/  @!P3 LEA.HI.X R29, R43, R29, R44, 0x2, P5 ;  /* 0x0000001d2b1db211 */ /* 0x000fe200028f142c */
[----:B------:R-:W-:Y:S02]  /*1660*/  IMAD.MOV R43, RZ, RZ, -R26 ;  /* 0x000000ffff2b7224 */ /* 0x000fe400078e0a1a */
[----:B------:R-:W-:Y:S02]  /*1670*/  IMAD.MOV.U32 R44, RZ, RZ, RZ ;  /* 0x000000ffff2c7224 */ /* 0x000fe400078e00ff */
[----:B------:R-:W-:-:S04]  /*1680*/  IMAD R27, R38, R43, R27 ;  /* 0x0000002b261b7224 */ /* 0x000fc800078e021b */
[----:B------:R0:W3:Y:S01]  /*1690*/  @!P3 LDG.E R44, desc[UR8][R28.64] ;  /* 0x000000081c2cb981 */ /* 0x0000e2000c1e1900 */
[----:B------:R-:W-:-:S13]  /*16a0*/  ISETP.GT.U32.AND P3, PT, R40, R27, PT ;  /* 0x0000001b2800720c */ /* 0x000fda0003f64070 */
[----:B------:R-:W-:Y:S02]  /*16b0*/  @!P3 IMAD.IADD R27, R27, 0x1, -R38 ;  /* 0x000000011b1bb824 */ /* 0x000fe400078e0a26 */
[----:B------:R-:W-:-:S03]  /*16c0*/  @!P3 VIADD R26, R26, 0x1 ;  /* 0x000000011a1ab836 */ /* 0x000fc60000000000 */
[----:B------:R-:W-:Y:S02]  /*16d0*/  ISETP.GE.U32.AND P3, PT, R27, R40, PT ;  /* 0x000000281b00720c */ /* 0x000fe40003f66070 */
[----:B------:R-:W-:-:S11]  /*16e0*/  LOP3.LUT R27, R25, R36, RZ, 0x3c, !PT ;  /* 0x00000024191b7212 */ /* 0x000fd600078e3cff */
[----:B------:R-:W-:Y:S02]  /*16f0*/  @P3 IADD3 R26, PT, PT, R26, 0x1, RZ ;  /* 0x000000011a1a3810 */ /* 0x000fe40007ffe0ff */
[----:B------:R-:W-:Y:S01]  /*1700*/  ISETP.GE.AND P3, PT, R27, RZ, PT ;  /* 0x000000ff1b00720c */ /* 0x000fe20003f66270 */
[----:B-----5:R-:W-:-:S12]  /*1710*/  IMAD.U32 R43, RZ, RZ, UR7 ;  /* 0x00000007ff2b7e24 */ /* 0x020fd8000f8e00ff */
[----:B------:R-:W-:Y:S01]  /*1720*/  @!P3 IMAD.MOV R26, RZ, RZ, -R26 ;  /* 0x000000ffff1ab224 */ /* 0x000fe200078e0a1a */
[----:B------:R-:W-:-:S04]  /*1730*/  ISETP.GE.AND P3, PT, R22, R43, PT ;  /* 0x0000002b1600720c */ /* 0x000fc80003f66270 */
[----:B0-----:R-:W-:-:S04]  /*1740*/  SEL R28, R39, R26, !P4 ;  /* 0x0000001a271c7207 */ /* 0x001fc80006000000 */
        /* <DEDUP_REMOVED lines=9> */
[----:B------:R-:W-:Y:S01]  /*17e0*/  @!P5 LEA.HI.X R27, R29, R27, R46, 0x2, P6 ;  /* 0x0000001b1d1bd211 */ /* 0x000fe200030f142e */
[----:B------:R-:W-:Y:S02]  /*17f0*/  IMAD.MOV.U32 R29, RZ, RZ, RZ ;  /* 0x000000ffff1d7224 */ /* 0x000fe400078e00ff */
[----:B------:R-:W-:-:S04]  /*1800*/  IMAD R46, R37, R36, RZ ;  /* 0x00000024252e7224 */ /* 0x000fc800078e02ff */
[----:B------:R0:W5:Y:S01]  /*1810*/  @!P5 LDG.E R29, desc[UR8][R26.64] ;  /* 0x000000081a1dd981 */ /* 0x000162000c1e1900 */
[----:B------:R-:W-:Y:S01]  /*1820*/  ISETP.NE.AND P5, PT, R33, R46, PT ;  /* 0x0000002e2100720c */ /* 0x000fe20003fa5270 */
[----:B--2---:R-:W-:Y:S01]  /*1830*/  FFMA.FTZ R45, R47, R45, R24 ;  /* 0x0000002d2f2d7223 */ /* 0x004fe20000010018 */
[----:B0-----:R-:W-:Y:S01]  /*1840*/  LOP3.LUT R26, R32, R36, RZ, 0x3c, !PT ;  /* 0x00000024201a7212 */ /* 0x001fe200078e3cff */
[----:B------:R-:W5:Y:S03]  /*1850*/  LDG.E R47, desc[UR8][R30.64+0x8] ;  /* 0x000008081e2f7981 */ /* 0x000f66000c1e1900 */
[----:B------:R-:W-:Y:S02]  /*1860*/  @P0 FSEL R24, R45, R24, !P5 ;  /* 0x000000182d180208 */ /* 0x000fe40006800000 */
[----:B------:R-:W-:-:S05]  /*1870*/  IABS R45, R32 ;  /* 0x00000020002d7213 */ /* 0x000fca0000000000 */
[----:B------:R-:W-:-:S04]  /*1880*/  IMAD.HI.U32 R37, R41, R45, RZ ;  /* 0x0000002d29257227 */ /* 0x000fc800078e00ff */
[----:B------:R-:W-:-:S04]  /*1890*/  IMAD.MOV R27, RZ, RZ, -R37 ;  /* 0x000000ffff1b7224 */ /* 0x000fc800078e0a25 */
[----:B------:R-:W-:-:S05]  /*18a0*/  IMAD R27, R38, R27, R45 ;  /* 0x0000001b261b7224 */ /* 0x000fca00078e022d */
[----:B------:R-:W-:-:S13]  /*18b0*/  ISETP.GT.U32.AND P5, PT, R40, R27, PT ;  /* 0x0000001b2800720c */ /* 0x000fda0003fa4070 */
[----:B------:R-:W-:Y:S01]  /*18c0*/  @!P5 IMAD.IADD R27, R27, 0x1, -R38 ;  /* 0x000000011b1bd824 */ /* 0x000fe200078e0a26 */
[----:B------:R-:W-:-:S04]  /*18d0*/  @!P5 IADD3 R37, PT, PT, R37, 0x1, RZ ;  /* 0x000000012525d810 */ /* 0x000fc80007ffe0ff */
[----:B------:R-:W-:-:S13]  /*18e0*/  ISETP.GE.U32.AND P5, PT, R27, R40, PT ;  /* 0x000000281b00720c */ /* 0x000fda0003fa6070 */
[----:B------:R-:W-:Y:S01]  /*18f0*/  @P5 VIADD R37, R37, 0x1 ;  /* 0x0000000125255836 */ /* 0x000fe20000000000 */
[----:B------:R-:W-:-:S13]  /*1900*/  ISETP.GE.AND P5, PT, R26, RZ, PT ;  /* 0x000000ff1a00720c */ /* 0x000fda0003fa6270 */
[----:B------:R-:W-:-:S05]  /*1910*/  @!P5 IMAD.MOV R37, RZ, RZ, -R37 ;  /* 0x000000ffff25d224 */ /* 0x000fca00078e0a25 */
[----:B------:R-:W-:-:S04]  /*1920*/  SEL R39, R39, R37, !P4 ;  /* 0x0000002527277207 */ /* 0x000fc80006000000 */
        /* <DEDUP_REMOVED lines=10> */
[----:B------:R-:W-:Y:S01]  /*19d0*/  @!P3 LEA.HI.X R27, R37, R27, R38, 0x2, P4 ;  /* 0x0000001b251bb211 */ /* 0x000fe200020f1426 */
[----:B------:R-:W-:-:S05]  /*19e0*/  IMAD R37, R42, R36, RZ ;  /* 0x000000242a257224 */ /* 0x000fca00078e02ff */
[----:B------:R-:W-:Y:S02]  /*19f0*/  ISETP.NE.AND P4, PT, R34, R37, PT ;  /* 0x000000252200720c */ /* 0x000fe40003f85270 */
[----:B------:R-:W3:Y:S01]  /*1a00*/  LDG.E R37, desc[UR8][R30.64+0x4] ;  /* 0x000004081e257981 */ /* 0x000ee2000c1e1900 */
[----:B------:R-:W-:-:S06]  /*1a10*/  IMAD.MOV.U32 R45, RZ, RZ, RZ ;  /* 0x000000ffff2d7224 */ /* 0x000fcc00078e00ff */
[----:B------:R1:W4:Y:S01]  /*1a20*/  @!P3 LDG.E R45, desc[UR8][R26.64] ;  /* 0x000000081a2db981 */ /* 0x000322000c1e1900 */
[----:B------:R-:W-:-:S05]  /*1a30*/  IMAD R28, R28, R36, RZ ;  /* 0x000000241c1c7224 */ /* 0x000fca00078e02ff */
[----:B------:R-:W-:Y:S01]  /*1a40*/  ISETP.NE.AND P3, PT, R25, R28, PT ;  /* 0x0000001c1900720c */ /* 0x000fe20003f65270 */
[----:B------:R-:W-:Y:S02]  /*1a50*/  IMAD R39, R39, R36, RZ ;  /* 0x0000002427277224 */ /* 0x000fe400078e02ff */
[----:B------:R-:W-:Y:S02]  /*1a60*/  VIADD R35, R35, 0x4 ;  /* 0x0000000423237836 */ /* 0x000fe40000000000 */
[----:B-1----:R-:W-:-:S04]  /*1a70*/  IMAD R26, RZ, RZ, -UR5 ;  /* 0x80000005ff1a7e24 */ /* 0x002fc8000f8e02ff */
[C---:B------:R-:W-:Y:S02]  /*1a80*/  IMAD R33, R26.reuse, 0x4, R33 ;  /* 0x000000041a217824 */ /* 0x040fe400078e0221 */
[C---:B------:R-:W-:Y:S02]  /*1a90*/  IMAD R34, R26.reuse, 0x4, R34 ;  /* 0x000000041a227824 */ /* 0x040fe400078e0222 */
[----:B------:R-:W-:Y:S02]  /*1aa0*/  IMAD R25, R26, 0x4, R25 ;  /* 0x000000041a197824 */ /* 0x000fe400078e0219 */
[----:B---3--:R-:W-:-:S05]  /*1ab0*/  FFMA.FTZ R37, R37, R44, R24 ;  /* 0x0000002c25257223 */ /* 0x008fca0000010018 */
[----:B------:R-:W-:-:S05]  /*1ac0*/  @P0 FSEL R24, R37, R24, !P4 ;  /* 0x0000001825180208 */ /* 0x000fca0006000000 */
[----:B-----5:R-:W-:-:S05]  /*1ad0*/  FFMA.FTZ R29, R47, R29, R24 ;  /* 0x0000001d2f1d7223 */ /* 0x020fca0000010018 */
[----:B------:R-:W-:Y:S02]  /*1ae0*/  @P0 FSEL R24, R29, R24, !P3 ;  /* 0x000000181d180208 */ /* 0x000fe40005800000 */
[----:B------:R-:W-:-:S03]  /*1af0*/  ISETP.NE.AND P4, PT, R32, R39, PT ;  /* 0x000000272000720c */ /* 0x000fc60003f85270 */
[----:B----4-:R-:W-:-:S05]  /*1b00*/  FFMA.FTZ R45, R49, R45, R24 ;  /* 0x0000002d312d7223 */ /* 0x010fca0000010018 */
[----:B------:R-:W-:Y:S02]  /*1b10*/  @P0 FSEL R24, R45, R24, !P4 ;  /* 0x000000182d180208 */ /* 0x000fe40006000000 */
[----:B------:R-:W-:Y:S02]  /*1b20*/  ISETP.NE.AND P4, PT, R35, RZ, PT ;  /* 0x000000ff2300720c */ /* 0x000fe40003f85270 */
[----:B------:R-:W-:Y:S01]  /*1b30*/  IADD3 R30, P3, PT, R30, 0x10, RZ ;  /* 0x000000101e1e7810 */ /* 0x000fe20007f7e0ff */
[----:B------:R-:W-:-:S03]  /*1b40*/  IMAD R32, R26, 0x4, R32 ;  /* 0x000000041a207824 */ /* 0x000fc600078e0220 */
[----:B------:R-:W-:-:S07]  /*1b50*/  IADD3.X R31, PT, PT, RZ, R31, RZ, P3, !PT ;  /* 0x0000001fff1f7210 */ /* 0x000fce0001ffe4ff */
[----:B------:R-:W-:Y:S05]  /*1b60*/  @P4 BRA `(.L_x_364) ;  /* 0xfffffff400a84947 */ /* 0x000fea000383ffff */
[----:B------:R-:W0:Y:S02]  /*1b70*/  LDCU UR5, c[0x0][0x3f8] ;  /* 0x00007f00ff0577ac */ /* 0x000e240008000800 */
[----:B0-----:R-:W-:-:S06]  /*1b80*/  ULOP3.LUT UR5, UR5, 0x7ffffffc, URZ, 0xc0, !UPT ;  /* 0x7ffffffc05057892 */ /* 0x001fcc000f8ec0ff */
[----:B------:R-:W-:-:S07]  /*1b90*/  IMAD.U32 R25, RZ, RZ, UR5 ;  /* 0x00000005ff197e24 */ /* 0x000fce000f8e00ff */
.L_x_363:
        /* <DEDUP_REMOVED lines=12> */
[----:B------:R-:W2:Y:S01]  /*1c60*/  LDG.E R41, desc[UR8][R30.64] ;  /* 0x000000081e297981 */ /* 0x000ea2000c1e1900 */
[----:B------:R-:W3:Y:S03]  /*1c70*/  LDCU UR6, c[0x0][0x390] ;  /* 0x00007200ff0677ac */ /* 0x000ee60008000800 */
[----:B------:R4:W5:Y:S01]  /*1c80*/  LDG.E R45, desc[UR8][R30.64+0x4] ;  /* 0x000004081e2d7981 */ /* 0x000962000c1e1900 */
[--C-:B-1----:R-:W-:Y:S02]  /*1c90*/  IMAD R33, R33, UR5, R12.reuse ;  /* 0x0000000521217c24 */ /* 0x102fe4000f8e020c */
[----:B------:R-:W-:Y:S01]  /*1ca0*/  IMAD R35, R35, UR5, R12 ;  /* 0x0000000523237c24 */ /* 0x000fe2000f8e020c */
[----:B------:R-:W1:Y:S01]  /*1cb0*/  LDCU UR5, c[0x0][0x398] ;  /* 0x00007300ff0577ac */ /* 0x000e620008000800 */
[----:B0-----:R-:W-:-:S02]  /*1cc0*/  IABS R28, R32 ;  /* 0x00000020001c7213 */ /* 0x001fc40000000000 */
[----:B------:R-:W-:Y:S02]  /*1cd0*/  IABS R36, R33 ;  /* 0x0000002100247213 */ /* 0x000fe40000000000 */
[----:B------:R-:W0:Y:S08]  /*1ce0*/  I2F.RP R29, R28 ;  /* 0x0000001c001d7306 */ /* 0x000e300000209400 */
[----:B0-----:R-:W0:Y:S02]  /*1cf0*/  MUFU.RCP R29, R29 ;  /* 0x0000001d001d7308 */ /* 0x001e240000001000 */
[----:B0-----:R-:W-:-:S06]  /*1d00*/  IADD3 R26, PT, PT, R29, 0xffffffe, RZ ;  /* 0x0ffffffe1d1a7810 */ /* 0x001fcc0007ffe0ff */
[----:B------:R0:W4:Y:S02]  /*1d10*/  F2I.FTZ.U32.TRUNC.NTZ R27, R26 ;  /* 0x0000001a001b7305 */ /* 0x000124000021f000 */
[----:B0-----:R-:W-:Y:S02]  /*1d20*/  IMAD.MOV.U32 R26, RZ, RZ, RZ ;  /* 0x000000ffff1a7224 */ /* 0x001fe400078e00ff */
[----:B----4-:R-:W-:-:S04]  /*1d30*/  IMAD.MOV R37, RZ, RZ, -R27 ;  /* 0x000000ffff257224 */ /* 0x010fc800078e0a1b */
        /* <DEDUP_REMOVED lines=8> */
[----:B------:R-:W-:Y:S02]  /*1dc0*/  ISETP.GT.U32.AND P4, PT, R28, R27, PT ;  /* 0x0000001b1c00720c */ /* 0x000fe40003f84070 */
[----:B------:R-:W-:-:S05]  /*1dd0*/  IADD3 R34, PT, PT, -R29, RZ, RZ ;  /* 0x000000ff1d227210 */ /* 0x000fca0007ffe1ff */
[----:B------:R-:W-:Y:S01]  /*1de0*/  IMAD R37, R28, R34, R37 ;  /* 0x000000221c257224 */ /* 0x000fe200078e0225 */
[----:B------:R-:W-:-:S04]  /*1df0*/  LOP3.LUT R34, RZ, R32, RZ, 0x33, !PT ;  /* 0x00000020ff227212 */ /* 0x000fc800078e33ff */
[----:B------:R-:W-:Y:S01]  /*1e00*/  ISETP.GT.U32.AND P2, PT, R28, R37, PT ;  /* 0x000000251c00720c */ /* 0x000fe20003f44070 */
[----:B------:R-:W-:Y:S02]  /*1e10*/  @!P4 IMAD.IADD R27, R27, 0x1, -R28 ;  /* 0x000000011b1bc824 */ /* 0x000fe400078e0a1c */
[----:B------:R-:W-:-:S03]  /*1e20*/  @!P4 VIADD R26, R26, 0x1 ;  /* 0x000000011a1ac836 */ /* 0x000fc60000000000 */
[----:B------:R-:W-:Y:S02]  /*1e30*/  ISETP.GE.U32.AND P3, PT, R27, R28, PT ;  /* 0x0000001c1b00720c */ /* 0x000fe40003f66070 */
[----:B------:R-:W-:-:S05]  /*1e40*/  LOP3.LUT R27, R33, R32, RZ, 0x3c, !PT ;  /* 0x00000020211b7212 */ /* 0x000fca00078e3cff */
[----:B------:R-:W-:Y:S02]  /*1e50*/  @!P2 IMAD.IADD R37, R37, 0x1, -R28 ;  /* 0x000000012525a824 */ /* 0x000fe400078e0a1c */
[----:B------:R-:W-:-:S03]  /*1e60*/  @!P2 VIADD R29, R29, 0x1 ;  /* 0x000000011d1da836 */ /* 0x000fc60000000000 */
[----:B------:R-:W-:Y:S01]  /*1e70*/  ISETP.GE.U32.AND P4, PT, R37, R28, PT ;  /* 0x0000001c2500720c */ /* 0x000fe20003f86070 */
[----:B------:R-:W-:Y:S01]  /*1e80*/  @P3 VIADD R26, R26, 0x1 ;  /* 0x000000011a1a3836 */ /* 0x000fe20000000000 */
[----:B------:R-:W-:Y:S02]  /*1e90*/  ISETP.GE.AND P3, PT, R27, RZ, PT ;  /* 0x000000ff1b00720c */ /* 0x000fe40003f66270 */
[----:B------:R-:W-:-:S04]  /*1ea0*/  LOP3.LUT R27, R35, R32, RZ, 0x3c, !PT ;  /* 0x00000020231b7212 */ /* 0x000fc800078e3cff */
[----:B------:R-:W-:-:S05]  /*1eb0*/  ISETP.GE.AND P2, PT, R27, RZ, PT ;  /* 0x000000ff1b00720c */ /* 0x000fca0003f46270 */
[----:B------:R-:W-:Y:S02]  /*1ec0*/  @P4 IADD3 R29, PT, PT, R29, 0x1, RZ ;  /* 0x000000011d1d4810 */ /* 0x000fe40007ffe0ff */
[----:B------:R-:W-:Y:S01]  /*1ed0*/  @!P3 IMAD.MOV R26, RZ, RZ, -R26 ;  /* 0x000000ffff1ab224 */ /* 0x000fe200078e0a1a */
[----:B------:R-:W-:Y:S02]  /*1ee0*/  ISETP.NE.AND P4, PT, R32, RZ, PT ;  /* 0x000000ff2000720c */ /* 0x000fe40003f85270 */
[----:B------:R-:W-:Y:S02]  /*1ef0*/  ISETP.GE.AND P3, PT, R22, R43, PT ;  /* 0x0000002b1600720c */ /* 0x000fe40003f66270 */
[----:B------:R-:W-:Y:S01]  /*1f00*/  SEL R36, R34, R26, !P4 ;  /* 0x0000001a22247207 */ /* 0x000fe20006000000 */
[----:B------:R-:W-:-:S03]  /*1f10*/  @!P2 IMAD.MOV R29, RZ, RZ, -R29 ;  /* 0x000000ffff1da224 */ /* 0x000fc600078e0a1d */
[----:B-1----:R-:W-:Y:S02]  /*1f20*/  ISETP.GE.OR P2, PT, R36, UR5, P3 ;  /* 0x0000000524007c0c */ /* 0x002fe40009f46670 */
[C-C-:B------:R-:W-:Y:S02]  /*1f30*/  LOP3.LUT R26, R19.reuse, R36, R22.reuse, 0xfe, !PT ;  /* 0x00000024131a7212 */ /* 0x140fe400078efe16 */
[----:B------:R-:W-:Y:S02]  /*1f40*/  SEL R34, R34, R29, !P4 ;  /* 0x0000001d22227207 */ /* 0x000fe40006000000 */
[----:B------:R-:W-:Y:S02]  /*1f50*/  ISETP.LT.OR P2, PT, R26, RZ, P2 ;  /* 0x000000ff1a00720c */ /* 0x000fe40001741670 */
[C---:B------:R-:W-:Y:S02]  /*1f60*/  LOP3.LUT R26, R19.reuse, R34, R22, 0xfe, !PT ;  /* 0x00000022131a7212 */ /* 0x040fe400078efe16 */
[----:B---3--:R-:W-:-:S02]  /*1f70*/  ISETP.GE.OR P2, PT, R19, UR6, P2 ;  /* 0x0000000613007c0c */ /* 0x008fc40009746670 */
[----:B------:R-:W-:-:S04]  /*1f80*/  ISETP.GE.OR P3, PT, R34, UR5, P3 ;  /* 0x0000000522007c0c */ /* 0x000fc80009f66670 */
        /* <DEDUP_REMOVED lines=9> */
[----:B------:R-:W-:Y:S02]  /*2020*/  IMAD.MOV.U32 R37, RZ, RZ, RZ ;  /* 0x000000ffff257224 */ /* 0x000fe400078e00ff */
[----:B------:R-:W-:-:S04]  /*2030*/  @!P3 IMAD R38, R21, UR5, R34 ;  /* 0x000000051526bc24 */ /* 0x000fc8000f8e0222 */
[----:B------:R-:W2:Y:S01]  /*2040*/  @!P2 LDG.E R37, desc[UR8][R26.64] ;  /* 0x000000081a25a981 */ /* 0x000ea2000c1e1900 */
[----:B------:R-:W-:-:S04]  /*2050*/  @!P3 IADD3 R39, P2, PT, R38, R15, RZ ;  /* 0x0000000f2627b210 */ /* 0x000fc80007f5e0ff */
[----:B------:R-:W-:Y:S02]  /*2060*/  @!P3 LEA.HI.X.SX32 R38, R38, R17, 0x1, P2 ;  /* 0x000000112626b211 */ /* 0x000fe400010f0eff */
[----:B-1----:R-:W-:-:S04]  /*2070*/  @!P3 LEA R28, P2, R39, R28, 0x2 ;  /* 0x0000001c271cb211 */ /* 0x002fc800078410ff */
[----:B------:R-:W-:Y:S01]  /*2080*/  @!P3 LEA.HI.X R29, R39, R29, R38, 0x2, P2 ;  /* 0x0000001d271db211 */ /* 0x000fe200010f1426 */
[----:B------:R-:W-:-:S06]  /*2090*/  IMAD.MOV.U32 R39, RZ, RZ, RZ ;  /* 0x000000ffff277224 */ /* 0x000fcc00078e00ff */
[----:B------:R-:W5:Y:S01]  /*20a0*/  @!P3 LDG.E R39, desc[UR8][R28.64] ;  /* 0x000000081c27b981 */ /* 0x000f62000c1e1900 */
[----:B------:R-:W-:-:S05]  /*20b0*/  IMAD R36, R36, R32, RZ ;  /* 0x0000002024247224 */ /* 0x000fca00078e02ff */
[----:B------:R-:W-:Y:S01]  /*20c0*/  ISETP.NE.AND P2, PT, R36, R33, PT ;  /* 0x000000212400720c */ /* 0x000fe20003f45270 */
[----:B------:R-:W-:Y:S01]  /*20d0*/  IMAD R32, R34, R32, RZ ;  /* 0x0000002022207224 */ /* 0x000fe200078e02ff */
[----:B------:R-:W-:Y:S01]  /*20e0*/  IADD3 R30, P3, PT, R30, 0x8, RZ ;  /* 0x000000081e1e7810 */ /* 0x000fe20007f7e0ff */
[----:B------:R-:W-:-:S03]  /*20f0*/  VIADD R25, R25, 0x2 ;  /* 0x0000000219197836 */ /* 0x000fc60000000000 */
[----:B------:R-:W-:Y:S01]  /*2100*/  IADD3.X R31, PT, PT, RZ, R31, RZ, P3, !PT ;  /* 0x0000001fff1f7210 */ /* 0x000fe20001ffe4ff */
[----:B--2---:R-:W-:-:S05]  /*2110*/  FFMA.FTZ R37, R41, R37, R24 ;  /* 0x0000002529257223 */ /* 0x004fca0000010018 */
[----:B------:R-:W-:-:S04]  /*2120*/  FSEL R37, R37, R24, !P2 ;  /* 0x0000001825257208 */ /* 0x000fc80005000000 */
[----:B------:R-:W-:Y:S02]  /*2130*/  FSEL R24, R37, R24, P0 ;  /* 0x0000001825187208 */ /* 0x000fe40000000000 */
[----:B------:R-:W-:-:S03]  /*2140*/  ISETP.NE.AND P2, PT, R32, R35, PT ;  /* 0x000000232000720c */ /* 0x000fc60003f45270 */
[----:B-----5:R-:W-:-:S05]  /*2150*/  FFMA.FTZ R39, R45, R39, R24 ;  /* 0x000000272d277223 */ /* 0x020fca0000010018 */
[----:B------:R-:W-:-:S07]  /*2160*/  @P0 FSEL R24, R39, R24, !P2 ;  /* 0x0000001827180208 */ /* 0x000fce0005000000 */
.L_x_366:
        /* <DEDUP_REMOVED lines=18> */
[----:B------:R-:W-:Y:S02]  /*2290*/  IMAD.MOV.U32 R29, RZ, RZ, R31 ;  /* 0x000000ffff1d7224 */ /* 0x000fe400078e001f */
[----:B------:R-:W-:-:S05]  /*22a0*/  IMAD.HI.U32 R26, R28, R27, RZ ;  /* 0x0000001b1c1a7227 */ /* 0x000fca00078e00ff */
[----:B------:R-:W-:-:S05]  /*22b0*/  IADD3 R28, PT, PT, -R26, RZ, RZ ;  /* 0x000000ff1a1c7210 */ /* 0x000fca0007ffe1ff */
[----:B------:R-:W-:Y:S02]  /*22c0*/  IMAD R27, R34, R28, R27 ;  /* 0x0000001c221b7224 */ /* 0x000fe400078e021b */
[----:B------:R-:W-:-:S03]  /*22d0*/  IMAD.MOV.U32 R28, RZ, RZ, R30 ;  /* 0x000000ffff1c7224 */ /* 0x000fc600078e001e */
[----:B------:R-:W-:Y:S02]  /*22e0*/  ISETP.GT.U32.AND P4, PT, R34, R27, PT ;  /* 0x0000001b2200720c */ /* 0x000fe40003f84070 */
[----:B------:R-:W3:Y:S11]  /*22f0*/  LDG.E R29, desc[UR8][R28.64] ;  /* 0x000000081c1d7981 */ /* 0x000ef6000c1e1900 */
[----:B------:R-:W-:-:S02]  /*2300*/  @!P4 IMAD.IADD R27, R27, 0x1, -R34 ;  /* 0x000000011b1bc824 */ /* 0x000fc400078e0a22 */
[----:B------:R-:W-:Y:S01]  /*2310*/  @!P4 VIADD R26, R26, 0x1 ;  /* 0x000000011a1ac836 */ /* 0x000fe20000000000 */
[----:B------:R-:W-:Y:S02]  /*2320*/  ISETP.NE.AND P4, PT, R32, RZ, PT ;  /* 0x000000ff2000720c */ /* 0x000fe40003f85270 */
[----:B------:R-:W-:Y:S02]  /*2330*/  ISETP.GE.U32.AND P3, PT, R27, R34, PT ;  /* 0x000000221b00720c */ /* 0x000fe40003f66070 */
[----:B------:R-:W-:-:S04]  /*2340*/  LOP3.LUT R27, R25, R32, RZ, 0x3c, !PT ;  /* 0x00000020191b7212 */ /* 0x000fc800078e3cff */
[----:B------:R-:W-:-:S07]  /*2350*/  ISETP.GE.AND P2, PT, R27, RZ, PT ;  /* 0x000000ff1b00720c */ /* 0x000fce0003f46270 */
[----:B------:R-:W-:-:S04]  /*2360*/  @P3 VIADD R26, R26, 0x1 ;  /* 0x000000011a1a3836 */ /* 0x000fc80000000000 */
        /* <DEDUP_REMOVED lines=14> */
[----:B------:R-:W-:-:S06]  /*2450*/  HFMA2 R21, -RZ, RZ, 0, 0 ;  /* 0x00000000ff157431 */ /* 0x000fcc00000001ff */
[----:B------:R-:W3:Y:S01]  /*2460*/  @!P2 LDG.E R21, desc[UR8][R26.64] ;  /* 0x000000081a15a981 */ /* 0x000ee2000c1e1900 */
[----:B------:R-:W-:Y:S01]  /*2470*/  IMAD R32, R33, R32, RZ ;  /* 0x0000002021207224 */ /* 0x000fe200078e02ff */
[----:B------:R-:W-:-:S04]  /*2480*/  IADD3 R30, P3, PT, R30, 0x4, RZ ;  /* 0x000000041e1e7810 */ /* 0x000fc80007f7e0ff */
[----:B------:R-:W-:Y:S01]  /*2490*/  ISETP.NE.AND P2, PT, R32, R25, PT ;  /* 0x000000192000720c */ /* 0x000fe20003f45270 */
[----:B------:R-:W-:Y:S02]  /*24a0*/  IMAD.X R31, RZ, RZ, R31, P3 ;  /* 0x000000ffff1f7224 */ /* 0x000fe400018e061f */
[----:B---3--:R-:W-:-:S05]  /*24b0*/  FFMA.FTZ R21, R29, R21, R24 ;  /* 0x000000151d157223 */ /* 0x008fca0000010018 */
[----:B------:R-:W-:-:S07]  /*24c0*/  @P0 FSEL R24, R21, R24, !P2 ;  /* 0x0000001815180208 */ /* 0x000fce0005000000 */
.L_x_365:
[----:B------:R-:W-:Y:S05]  /*24d0*/  @P1 BRA `(.L_x_367) ;  /* 0xffffffe800501947 */ /* 0x000fea000383ffff */
[----:B------:R-:W-:-:S13]  /*24e0*/  ISETP.NE.AND P0, PT, R23, RZ, PT ;  /* 0x000000ff1700720c */ /* 0x000fda0003f05270 */
[----:B------:R-:W-:Y:S05]  /*24f0*/  @P0 BRA `(.L_x_368) ;  /* 0xffffffe400bc0947 */ /* 0x000fea000383ffff */
[----:B------:R-:W-:-:S13]  /*2500*/  ISETP.NE.AND P0, PT, R11, RZ, PT ;  /* 0x000000ff0b00720c */ /* 0x000fda0003f05270 */
[----:B------:R-:W-:Y:S05]  /*2510*/  @!P0 BRA `(.L_x_369) ;  /* 0xffffffe400808947 */ /* 0x000fea000383ffff */
[----:B------:R-:W-:Y:S05]  /*2520*/  BSYNC.RECONVERGENT B0 ;  /* 0x0000000000007941 */ /* 0x000fea0003800200 */
.L_x_362:
[----:B------:R-:W0:Y:S01]  /*2530*/  LDCU.128 UR12, c[0x0][0x3d0] ;  /* 0x00007a00ff0c77ac */ /* 0x000e220008000c00 */
        /* <DEDUP_REMOVED lines=23> */
[----:B------:R0:W-:Y:S02]  /*26b0*/  STG.E desc[UR8][R6.64], R24 ;  /* 0x0000001806007986 */ /* 0x0001e4000c101908 */
[----:B------:R-:W-:Y:S01]  /*26c0*/  IMAD.X R3, RZ, RZ, R3, P0 ;  /* 0x000000ffff037224 */ /* 0x000fe200000e0603 */
[----:B------:R-:W-:-:S04]  /*26d0*/  ISETP.GE.U32.AND P0, PT, R2, UR5, PT ;  /* 0x0000000502007c0c */ /* 0x000fc8000bf06070 */
[----:B------:R-:W-:-:S13]  /*26e0*/  ISETP.GE.AND.EX P0, PT, R3, UR6, PT, P0 ;  /* 0x0000000603007c0c */ /* 0x000fda000bf06300 */
[----:B0-----:R-:W-:Y:S05]  /*26f0*/  @!P0 BRA `(.L_x_370) ;  /* 0xffffffdc00248947 */ /* 0x001fea000383ffff */
[----:B------:R-:W-:Y:S05]  /*2700*/  EXIT ;  /* 0x000000000000794d */ /* 0x000fea0003800000 */
.L_x_361:
        /* <DEDUP_REMOVED lines=22> */
[----:B0-----:R-:W-:-:S06]  /*2870*/  IADD3 R8, PT, PT, R6, 0xffffffe, RZ ;  /* 0x0ffffffe06087810 */ /* 0x001fcc0007ffe0ff */
[----:B------:R0:W2:Y:S02]  /*2880*/  F2I.FTZ.U32.TRUNC.NTZ R9, R8 ;  /* 0x0000000800097305 */ /* 0x0000a4000021f000 */
[----:B0-----:R-:W-:Y:S02]  /*2890*/  IMAD.MOV.U32 R8, RZ, RZ, RZ ;  /* 0x000000ffff087224 */ /* 0x001fe400078e00ff */
[----:B--2---:R-:W-:-:S04]  /*28a0*/  IMAD R11, R11, R9, RZ ;  /* 0x000000090b0b7224 */ /* 0x004fc800078e02ff */
[----:B------:R-:W-:-:S06]  /*28b0*/  IMAD.HI.U32 R9, R9, R11, R8 ;  /* 0x0000000b09097227 */ /* 0x000fcc00078e0008 */
[----:B------:R-:W-:-:S04]  /*28c0*/  IMAD.HI.U32 R8, R9, R12, RZ ;  /* 0x0000000c09087227 */ /* 0x000fc800078e00ff */
[----:B------:R-:W-:Y:S02]  /*28d0*/  IMAD.MOV R10, RZ, RZ, -R8 ;  /* 0x000000ffff0a7224 */ /* 0x000fe400078e0a08 */
[----:B------:R-:W-:Y:S02]  /*28e0*/  IMAD.MOV.U32 R9, RZ, RZ, RZ ;  /* 0x000000ffff097224 */ /* 0x000fe400078e00ff */
[----:B------:R-:W-:-:S05]  /*28f0*/  IMAD R10, R5, R10, R12 ;  /* 0x0000000a050a7224 */ /* 0x000fca00078e020c */
[----:B------:R-:W-:-:S13]  /*2900*/  ISETP.GE.U32.AND P0, PT, R10, R5, PT ;  /* 0x000000050a00720c */ /* 0x000fda0003f06070 */
[----:B------:R-:W-:Y:S02]  /*2910*/  @P0 IMAD.IADD R10, R10, 0x1, -R5 ;  /* 0x000000010a0a0824 */ /* 0x000fe400078e0a05 */
[----:B------:R-:W-:-:S03]  /*2920*/  @P0 VIADD R8, R8, 0x1 ;  /* 0x0000000108080836 */ /* 0x000fc60000000000 */
[----:B------:R-:W-:-:S13]  /*2930*/  ISETP.GE.U32.AND P1, PT, R10, R5, PT ;  /* 0x000000050a00720c */ /* 0x000fda0003f26070 */
[----:B------:R-:W-:Y:S02]  /*2940*/  @P1 IADD3 R8, PT, PT, R8, 0x1, RZ ;  /* 0x0000000108081810 */ /* 0x000fe40007ffe0ff */
[----:B------:R-:W-:Y:S01]  /*2950*/  @!P2 LOP3.LUT R8, RZ, R5, RZ, 0x33, !PT ;  /* 0x00000005ff08a212 */ /* 0x000fe200078e33ff */
[----:B------:R-:W-:Y:S06]  /*2960*/  BRA `(.L_x_373) ;  /* 0x0000000000147947 */ /* 0x000fec0003800000 */
.L_x_372:
[----:B------:R-:W-:Y:S01]  /*2970*/  IMAD.MOV.U32 R8, RZ, RZ, R12 ;  /* 0x000000ffff087224 */ /* 0x000fe200078e000c */
[----:B------:R-:W-:-:S07]  /*2980*/  MOV R6, 0x29a0 ;  /* 0x000029a000067802 */ /* 0x000fce0000000f00 */
[----:B-1----:R-:W-:Y:S05]  /*2990*/  CALL.REL.NOINC `($__internal_10_$__cuda_sm20_div_u64) ;  /* 0x0000006400887944 */ /* 0x002fea0003c00000 */
[----:B------:R-:W-:Y:S02]  /*29a0*/  IMAD.MOV.U32 R8, RZ, RZ, R10 ;  /* 0x000000ffff087224 */ /* 0x000fe400078e000a */
[----:B------:R-:W-:-:S07]  /*29b0*/  IMAD.MOV.U32 R9, RZ, RZ, R11 ;  /* 0x000000ffff097224 */ /* 0x000fce00078e000b */
.L_x_373:
[----:B-1----:R-:W-:Y:S05]  /*29c0*/  BSYNC.RECONVERGENT B0 ;  /* 0x0000000000007941 */ /* 0x002fea0003800200 */
.L_x_371:
        /* <DEDUP_REMOVED lines=119> */
[----:B------:R-:W-:Y:S02]  /*3140*/  @P1 IADD3 R8, PT, PT, R8, 0x1, RZ ;  /* 0x0000000108081810 */ /* 0x000fe40007ffe0ff */
[----:B------:R-:W-:-:S04]  /*3150*/  IMAD R9, R10, UR15, RZ ;  /* 0x0000000f0a097c24 */ /* 0x000fc8000f8e02ff */
        /* <DEDUP_REMOVED lines=16> */
[----:B------:R-:W-:Y:S01]  /*3260*/  LEA.HI.X R7, R2, UR7, R3, 0x2, P1 ;  /* 0x0000000702077c11 */ /* 0x000fe200088f1403 */
[----:B------:R-:W-:Y:S01]  /*3270*/  IMAD.MOV.U32 R2, RZ, RZ, R0 ;  /* 0x000000ffff027224 */ /* 0x000fe200078e0000 */
[----:B------:R-:W-:-:S03]  /*3280*/  MOV R3, R4 ;  /* 0x0000000400037202 */ /* 0x000fc60000000f00 */
[----:B------:R0:W-:Y:S04]  /*3290*/  STG.E desc[UR8][R6.64], RZ ;  /* 0x000000ff06007986 */ /* 0x0001e8000c101908 */
.L_x_375:
[----:B------:R-:W-:Y:S05]  /*32a0*/  BSYNC.RECONVERGENT B0 ;  /* 0x0000000000007941 */ /* 0x000fea0003800200 */
.L_x_374:
[----:B------:R-:W-:Y:S05]  /*32b0*/  @!P0 EXIT ;  /* 0x000000000000894d */ /* 0x000fea0003800000 */
[----:B------:R-:W1:Y:S01]  /*32c0*/  LDC R0, c[0x0][0x3c8] ;  /* 0x0000f200ff007b82 */ /* 0x000e620000000800 */
[----:B0-----:R-:W-:Y:S01]  /*32d0*/  IMAD.MOV.U32 R6, RZ, RZ, RZ ;  /* 0x000000ffff067224 */ /* 0x001fe200078e00ff */
[----:B------:R-:W0:Y:S01]  /*32e0*/  LDCU UR4, c[0x0][0x3cc] ;  /* 0x00007980ff0477ac */ /* 0x000e220008000800 */
[----:B------:R-:W2:Y:S01]  /*32f0*/  LDCU.64 UR6, c[0x0][0x3b0] ;  /* 0x00007600ff0677ac */ /* 0x000ea20008000a00 */
[----:B------:R-:W3:Y:S01]  /*3300*/  LDCU.128 UR12, c[0x0][0x3d0] ;  /* 0x00007a00ff0c77ac */ /* 0x000ee20008000c00 */
[----:B-1----:R-:W-:-:S04]  /*3310*/  IABS R0, R0 ;  /* 0x0000000000007213 */ /* 0x002fc80000000000 */
[----:B------:R-:W1:Y:S08]  /*3320*/  I2F.RP R4, R0 ;  /* 0x0000000000047306 */ /* 0x000e700000209400 */
[----:B-1----:R-:W1:Y:S02]  /*3330*/  MUFU.RCP R4, R4 ;  /* 0x0000000400047308 */ /* 0x002e640000001000 */
[----:B-1----:R-:W-:-:S06]  /*3340*/  VIADD R7, R4, 0xffffffe ;  /* 0x0ffffffe04077836 */ /* 0x002fcc0000000000 */
[----:B------:R-:W1:Y:S02]  /*3350*/  F2I.FTZ.U32.TRUNC.NTZ R7, R7 ;  /* 0x0000000700077305 */ /* 0x000e64000021f000 */
[----:B-1----:R-:W-:-:S04]  /*3360*/  IMAD.MOV R9, RZ, RZ, -R7 ;  /* 0x000000ffff097224 */ /* 0x002fc800078e0a07 */
[----:B------:R-:W-:-:S04]  /*3370*/  IMAD R9, R9, R0, RZ ;  /* 0x0000000009097224 */ /* 0x000fc800078e02ff */
[----:B0-23--:R-:W-:-:S07]  /*3380*/  IMAD.HI.U32 R6, R7, R9, R6 ;  /* 0x0000000907067227 */ /* 0x00dfce00078e0006 */
.L_x_376:
        /* <DEDUP_REMOVED lines=12> */
[----:B------:R-:W1:Y:S08]  /*3450*/  I2F.RP R16, R22 ;  /* 0x0000001600107306 */ /* 0x000e700000209400 */
[----:B0-----:R-:W0:Y:S03]  /*3460*/  MUFU.RCP R8, R8 ;  /* 0x0000000800087308 */ /* 0x001e260000001000 */
[----:B------:R-:W-:-:S02]  /*3470*/  @!P5 IMAD.IADD R13, R13, 0x1, -R14 ;  /* 0x000000010d0dd824 */ /* 0x000fc400078e0a0e */
[----:B------:R-:W-:-:S03]  /*3480*/  @!P5 VIADD R12, R12, 0x1 ;  /* 0x000000010c0cd836 */ /* 0x000fc60000000000 */
[----:B------:R-:W-:Y:S01]  /*3490*/  ISETP.GE.U32.AND P3, PT, R13, R0, PT ;  /* 0x000000000d00720c */ /* 0x000fe20003f66070 */
[----:B-1----:R-:W-:Y:S01]  /*34a0*/  MUFU.RCP R16, R16 ;  /* 0x0000001000107308 */ /* 0x002fe20000001000 */
[----:B------:R-:W-:Y:S01]  /*34b0*/  MOV R0, R14 ;  /* 0x0000000e00007202 */ /* 0x000fe20000000f00 */
[----:B0-----:R-:W-:Y:S01]  /*34c0*/  VIADD R10, R8, 0xffffffe ;  /* 0x0ffffffe080a7836 */ /* 0x001fe20000000000 */
[----:B------:R-:W-:-:S05]  /*34d0*/  IABS R8, R4 ;  /* 0x0000000400087213 */ /* 0x000fca0000000000 */
[----:B------:R0:W1:Y:S04]  /*34e0*/  F2I.FTZ.U32.TRUNC.NTZ R11, R10 ;  /* 0x0000000a000b7305 */ /* 0x000068000021f000 */
[----:B------:R-:W-:Y:S01]  /*34f0*/  @P3 VIADD R12, R12, 0x1 ;  /* 0x000000010c0c3836 */ /* 0x000fe20000000000 */
[----:B------:R-:W-:Y:S01]  /*3500*/  ISETP.NE.AND P3, PT, R9, RZ, PT ;  /* 0x000000ff0900720c */ /* 0x000fe20003f65270 */
[----:B0-----:R-:W-:Y:S01]  /*3510*/  IMAD.MOV.U32 R10, RZ, RZ, RZ ;  /* 0x000000ffff0a7224 */ /* 0x001fe200078e00ff */
[----:B-1----:R-:W-:-:S05]  /*3520*/  IADD3 R15, PT, PT, RZ, -R11, RZ ;  /* 0x8000000bff0f7210 */ /* 0x002fca0007ffe0ff */
[----:B------:R-:W-:-:S04]  /*3530*/  IMAD R15, R15, R14, RZ ;  /* 0x0000000e0f0f7224 */ /* 0x000fc800078e02ff */
[----:B------:R-:W-:Y:S01]  /*3540*/  IMAD.HI.U32 R6, R11, R15, R10 ;  /* 0x0000000f0b067227 */ /* 0x000fe200078e000a */
[----:B------:R-:W-:-:S03]  /*3550*/  LOP3.LUT R10, R2, R9, RZ, 0x3c, !PT ;  /* 0x00000009020a7212 */ /* 0x000fc600078e3cff */
[----:B------:R-:W-:Y:S01]  /*3560*/  IMAD.MOV.U32 R15, RZ, RZ, R8 ;  /* 0x000000ffff0f7224 */ /* 0x000fe200078e0008 */
[----:B------:R-:W-:Y:S02]  /*3570*/  ISETP.GE.AND P2, PT, R10, RZ, PT ;  /* 0x000000ff0a00720c */ /* 0x000fe40003f46270 */
[----:B------:R-:W-:Y:S01]  /*3580*/  LOP3.LUT R10, RZ, R9, RZ, 0x33, !PT ;  /* 0x00000009ff0a7212 */ /* 0x000fe200078e33ff */
[----:B------:R-:W-:-:S04]  /*3590*/  IMAD.HI.U32 R11, R6, R15, RZ ;  /* 0x0000000f060b7227 */ /* 0x000fc800078e00ff */
[----:B------:R-:W-:-:S04]  /*35a0*/  IMAD.MOV R8, RZ, RZ, -R11 ;  /* 0x000000ffff087224 */ /* 0x000fc800078e0a0b */
[----:B------:R-:W-:Y:S02]  /*35b0*/  IMAD R13, R14, R8, R15 ;  /* 0x000000080e0d7224 */ /* 0x000fe400078e020f */
[----:B------:R-:W0:Y:S01]  /*35c0*/  LDC R8, c[0x0][0x3c0] ;  /* 0x0000f000ff087b82 */ /* 0x000e220000000800 */
[----:B------:R-:W-:Y:S02]  /*35d0*/  @!P2 IMAD.MOV R12, RZ, RZ, -R12 ;  /* 0x000000ffff0ca224 */ /* 0x000fe400078e0a0c */
[----:B------:R-:W-:-:S03]  /*35e0*/  ISETP.GT.U32.AND P6, PT, R0, R13, PT ;  /* 0x0000000d0000720c */ /* 0x000fc60003fc4070 */
[----:B------:R-:W-:-:S10]  /*35f0*/  SEL R12, R10, R12, !P3 ;  /* 0x0000000c0a0c7207 */ /* 0x000fd40005800000 */
[----:B------:R-:W-:Y:S02]  /*3600*/  @!P6 IMAD.IADD R13, R13, 0x1, -R14 ;  /* 0x000000010d0de824 */ /* 0x000fe400078e0a0e */
[----:B------:R-:W-:Y:S02]  /*3610*/  VIADD R14, R16, 0xffffffe ;  /* 0x0ffffffe100e7836 */ /* 0x000fe40000000000 */
[----:B------:R-:W-:Y:S01]  /*3620*/  @!P6 VIADD R11, R11, 0x1 ;  /* 0x000000010b0be836 */ /* 0x000fe20000000000 */
[----:B------:R-:W-:Y:S01]  /*3630*/  ISETP.GE.U32.AND P4, PT, R13, R0, PT ;  /* 0x000000000d00720c */ /* 0x000fe20003f86070 */
[----:B------:R1:W2:Y:S01]  /*3640*/  F2I.FTZ.U32.TRUNC.NTZ R15, R14 ;  /* 0x0000000e000f7305 */ /* 0x0002a2000021f000 */
[----:B------:R-:W-:Y:S02]  /*3650*/  LOP3.LUT R13, R4, R9, RZ, 0x3c, !PT ;  /* 0x00000009040d7212 */ /* 0x000fe400078e3cff */
[----:B0-----:R-:W-:Y:S02]  /*3660*/  IABS R17, R8 ;  /* 0x0000000800117213 */ /* 0x001fe40000000000 */
[----:B------:R-:W-:Y:S01]  /*3670*/  ISETP.GE.AND P1, PT, R13, RZ, PT ;  /* 0x000000ff0d00720c */ /* 0x000fe20003f26270 */
[----:B-1----:R-:W-:-:S06]  /*3680*/  IMAD.MOV.U32 R14, RZ, RZ, RZ ;  /* 0x000000ffff0e7224 */ /* 0x002fcc00078e00ff */
[----:B------:R-:W-:Y:S01]  /*3690*/  @P4 IADD3 R11, PT, PT, R11, 0x1, RZ ;  /* 0x000000010b0b4810 */ /* 0x000fe20007ffe0ff */
[----:B--2---:R-:W-:-:S05]  /*36a0*/  IMAD.MOV R13, RZ, RZ, -R15 ;  /* 0x000000ffff0d7224 */ /* 0x004fca00078e0a0f */
[----:B------:R-:W-:-:S05]  /*36b0*/  @!P1 IMAD.MOV R11, RZ, RZ, -R11 ;  /* 0x000000ffff0b9224 */ /* 0x000fca00078e0a0b */
[----:B------:R-:W-:Y:S01]  /*36c0*/  SEL R10, R10, R11, !P3 ;  /* 0x0000000b0a0a7207 */ /* 0x000fe20005800000 */
[----:B------:R-:W-:Y:S01]  /*36d0*/  IMAD R11, R13, R22, RZ ;  /* 0x000000160d0b7224 */ /* 0x000fe200078e02ff */
[----:B------:R-:W-:Y:S02]  /*36e0*/  IABS R13, R12 ;  /* 0x0000000c000d7213 */ /* 0x000fe40000000000 */
[----:B------:R-:W-:Y:S01]  /*36f0*/  IABS R18, R10 ;  /* 0x0000000a00127213 */ /* 0x000fe20000000000 */
[----:B------:R-:W-:Y:S01]  /*3700*/  IMAD.HI.U32 R16, R15, R11, R14 ;  /* 0x0000000b0f107227 */ /* 0x000fe200078e000e */
[----:B------:R-:W-:-:S03]  /*3710*/  MOV R11, R13 ;  /* 0x0000000d000b7202 */ /* 0x000fc60000000f00 */
[----:B------:R-:W-:Y:S02]  /*3720*/  IMAD.MOV.U32 R14, RZ, RZ, R17 ;  /* 0x000000ffff0e7224 */ /* 0x000fe400078e0011 */
[----:B------:R-:W-:Y:S02]  /*3730*/  IMAD.MOV.U32 R15, RZ, RZ, R18 ;  /* 0x000000ffff0f7224 */ /* 0x000fe400078e0012 */
[----:B------:R-:W0:Y:S01]  /*3740*/  I2F.RP R19, R14 ;  /* 0x0000000e00137306 */ /* 0x000e220000209400 */
[----:B------:R-:W-:-:S04]  /*3750*/  IMAD.HI.U32 R13, R16, R11, RZ ;  /* 0x0000000b100d7227 */ /* 0x000fc800078e00ff */
[----:B------:R-:W-:-:S04]  /*3760*/  IMAD.HI.U32 R16, R16, R15, RZ ;  /* 0x0000000f10107227 */ /* 0x000fc800078e00ff */
[----:B------:R-:W-:Y:S02]  /*3770*/  IMAD.MOV R20, RZ, RZ, -R16 ;  /* 0x000000ffff147224 */ /* 0x000fe400078e0a10 */
[----:B------:R-:W-:Y:S02]  /*3780*/  IMAD.MOV R18, RZ, RZ, -R13 ;  /* 0x000000ffff127224 */ /* 0x000fe400078e0a0d */
[C---:B------:R-:W-:Y:S02]  /*3790*/  IMAD R15, R22.reuse, R20, R15 ;  /* 0x00000014160f7224 */ /* 0x040fe400078e020f */
[----:B------:R-:W-:Y:S01]  /*37a0*/  IMAD R11, R22, R18, R11 ;  /* 0x00000012160b7224 */ /* 0x000fe200078e020b */
[----:B0-----:R-:W0:Y:S01]  /*37b0*/  MUFU.RCP R19, R19 ;  /* 0x0000001300137308 */ /* 0x001e220000001000 */
[----:B------:R-:W-:Y:S02]  /*37c0*/  LOP3.LUT R18, R10, R7, RZ, 0x3c, !PT ;  /* 0x000000070a127212 */ /* 0x000fe400078e3cff */
[----:B------:R-:W-:-:S02]  /*37d0*/  ISETP.GT.U32.AND P6, PT, R22, R15, PT ;  /* 0x0000000f1600720c */ /* 0x000fc40003fc4070 */
[----:B------:R-:W-:Y:S02]  /*37e0*/  ISETP.GT.U32.AND P5, PT, R22, R11, PT ;  /* 0x0000000b1600720c */ /* 0x000fe40003fa4070 */
[----:B------:R-:W-:-:S09]  /*37f0*/  ISETP.GE.AND P1, PT, R18, RZ, PT ;  /* 0x000000ff1200720c */ /* 0x000fd20003f26270 */
[--C-:B------:R-:W-:Y:S01]  /*3800*/  @!P6 IMAD.IADD R15, R15, 0x1, -R22.reuse ;  /* 0x000000010f0fe824 */ /* 0x100fe200078e0a16 */
[----:B0-----:R-:W-:Y:S01]  /*3810*/  IADD3 R17, PT, PT, R19, 0xffffffe, RZ ;  /* 0x0ffffffe13117810 */ /* 0x001fe20007ffe0ff */
[----:B------:R-:W-:Y:S02]  /*3820*/  @!P5 IMAD.IADD R11, R11, 0x1, -R22 ;  /* 0x000000010b0bd824 */ /* 0x000fe400078e0a16 */
[----:B------:R-:W-:Y:S01]  /*3830*/  @!P5 VIADD R13, R13, 0x1 ;  /* 0x000000010d0dd836 */ /* 0x000fe20000000000 */
[-C--:B------:R-:W-:Y:S01]  /*3840*/  ISETP.GE.U32.AND P4, PT, R15, R22.reuse, PT ;  /* 0x000000160f00720c */ /* 0x080fe20003f86070 */
[----:B------:R-:W-:Y:S01]  /*3850*/  @!P6 VIADD R16, R16, 0x1 ;  /* 0x000000011010e836 */ /* 0x000fe20000000000 */
[----:B------:R-:W-:Y:S01]  /*3860*/  ISETP.GE.U32.AND P3, PT, R11, R22, PT ;  /* 0x000000160b00720c */ /* 0x000fe20003f66070 */
[----:B------:R-:W0:Y:S01]  /*3870*/  F2I.FTZ.U32.TRUNC.NTZ R17, R17 ;  /* 0x0000001100117305 */ /* 0x000e22000021f000 */
[----:B------:R-:W-:Y:S01]  /*3880*/  LOP3.LUT R15, R12, R7, RZ, 0x3c, !PT ;  /* 0x000000070c0f7212 */ /* 0x000fe200078e3cff */
[----:B------:R-:W1:Y:S03]  /*3890*/  LDC R11, c[0x0][0x3bc] ;  /* 0x0000ef00ff0b7b82 */ /* 0x000e660000000800 */
[----:B------:R-:W-:-:S02]  /*38a0*/  ISETP.GE.AND P2, PT, R15, RZ, PT ;  /* 0x000000ff0f00720c */ /* 0x000fc40003f46270 */
[----:B------:R-:W-:-:S03]  /*38b0*/  LOP3.LUT R15, RZ, R7, RZ, 0x33, !PT ;  /* 0x00000007ff0f7212 */ /* 0x000fc600078e33ff */
[----:B------:R-:W-:Y:S02]  /*38c0*/  @P4 VIADD R16, R16, 0x1 ;  /* 0x0000000110104836 */ /* 0x000fe40000000000 */
[----:B------:R-:W-:Y:S01]  /*38d0*/  @P3 VIADD R13, R13, 0x1 ;  /* 0x000000010d0d3836 */ /* 0x000fe20000000000 */
[----:B------:R-:W-:Y:S01]  /*38e0*/  ISETP.NE.AND P3, PT, R7, RZ, PT ;  /* 0x000000ff0700720c */ /* 0x000fe20003f65270 */
[----:B------:R-:W-:Y:S01]  /*38f0*/  @!P1 IMAD.MOV R16, RZ, RZ, -R16 ;  /* 0x000000ffff109224 */ /* 0x000fe200078e0a10 */
[----:B0-----:R-:W-:-:S03]  /*3900*/  IADD3 R19, PT, PT, RZ, -R17, RZ ;  /* 0x80000011ff137210 */ /* 0x001fc60007ffe0ff */
[----:B------:R-:W-:Y:S02]  /*3910*/  @!P2 IMAD.MOV R13, RZ, RZ, -R13 ;  /* 0x000000ffff0da224 */ /* 0x000fe400078e0a0d */
[----:B------:R-:W-:-:S03]  /*3920*/  IMAD R19, R19, R14, RZ ;  /* 0x0000000e13137224 */ /* 0x000fc600078e02ff */
[C---:B------:R-:W-:Y:S02]  /*3930*/  SEL R13, R15.reuse, R13, !P3 ;  /* 0x0000000d0f0d7207 */ /* 0x040fe40005800000 */
[----:B------:R-:W-:Y:S01]  /*3940*/  SEL R15, R15, R16, !P3 ;  /* 0x000000100f0f7207 */ /* 0x000fe20005800000 */
[----:B------:R-:W-:Y:S01]  /*3950*/  IMAD.MOV.U32 R16, RZ, RZ, RZ ;  /* 0x000000ffff107224 */ /* 0x000fe200078e00ff */
[----:B------:R-:W-:Y:S02]  /*3960*/  IABS R20, R13 ;  /* 0x0000000d00147213 */ /* 0x000fe40000000000 */
[----:B------:R-:W-:Y:S01]  /*3970*/  IABS R21, R15 ;  /* 0x0000000f00157213 */ /* 0x000fe20000000000 */
[----:B------:R-:W-:Y:S01]  /*3980*/  IMAD.HI.U32 R18, R17, R19, R16 ;  /* 0x0000001311127227 */ /* 0x000fe200078e0010 */
[----:B-1----:R-:W-:-:S03]  /*3990*/  IABS R23, R11 ;  /* 0x0000000b00177213 */ /* 0x002fc60000000000 */
[----:B------:R-:W-:Y:S01]  /*39a0*/  IMAD.MOV.U32 R17, RZ, RZ, R20 ;  /* 0x000000ffff117224 */ /* 0x000fe200078e0014 */
[----:B------:R-:W0:Y:S03]  /*39b0*/  I2F.RP R22, R23 ;  /* 0x0000001700167306 */ /* 0x000e260000209400 */
        /* <DEDUP_REMOVED lines=15> */
[----:B------:R-:W-:Y:S01]  /*3ab0*/  ISETP.GE.U32.AND P4, PT, R19, R14, PT ;  /* 0x0000000e1300720c */ /* 0x000fe20003f86070 */
[----:B------:R-:W0:Y:S01]  /*3ac0*/  F2I.FTZ.U32.TRUNC.NTZ R17, R20 ;  /* 0x0000001400117305 */ /* 0x000e22000021f000 */
        /* <DEDUP_REMOVED lines=9> */
[----:B------:R-:W-:Y:S02]  /*3b60*/  @!P2 IADD3 R16, PT, PT, -R16, RZ, RZ ;  /* 0x000000ff1010a210 */ /* 0x000fe40007ffe1ff */
[----:B------:R-:W-:Y:S02]  /*3b70*/  @!P1 IMAD.MOV R18, RZ, RZ, -R18 ;  /* 0x000000ffff129224 */ /* 0x000fe400078e0a12 */
[C---:B------:R-:W-:Y:S01]  /*3b80*/  SEL R14, R19.reuse, R16, !P3 ;  /* 0x00000010130e7207 */ /* 0x040fe20005800000 */
[----:B------:R-:W-:Y:S02]  /*3b90*/  IMAD.MOV.U32 R16, RZ, RZ, RZ ;  /* 0x000000ffff107224 */ /* 0x000fe400078e00ff */
[----:B------:R-:W-:Y:S01]  /*3ba0*/  SEL R18, R19, R18, !P3 ;  /* 0x0000001213127207 */ /* 0x000fe20005800000 */
[----:B------:R-:W-:Y:S01]  /*3bb0*/  IMAD R19, R20, R23, RZ ;  /* 0x0000001714137224 */ /* 0x000fe200078e02ff */
[----:B------:R-:W-:Y:S02]  /*3bc0*/  IABS R21, R14 ;  /* 0x0000000e00157213 */ /* 0x000fe40000000000 */
[----:B------:R-:W-:Y:S01]  /*3bd0*/  IABS R22, R18 ;  /* 0x0000001200167213 */ /* 0x000fe20000000000 */
[----:B------:R-:W-:-:S04]  /*3be0*/  IMAD.HI.U32 R20, R17, R19, R16 ;  /* 0x0000001311147227 */ /* 0x000fc800078e0010 */
[----:B------:R-:W-:Y:S02]  /*3bf0*/  IMAD.MOV.U32 R17, RZ, RZ, R21 ;  /* 0x000000ffff117224 */ /* 0x000fe400078e0015 */
[----:B------:R-:W-:Y:S02]  /*3c00*/  IMAD.MOV.U32 R21, RZ, RZ, R22 ;  /* 0x000000ffff157224 */ /* 0x000fe400078e0016 */
[----:B------:R-:W-:-:S04]  /*3c10*/  IMAD.HI.U32 R16, R20, R17, RZ ;  /* 0x0000001114107227 */ /* 0x000fc800078e00ff */
[----:B------:R-:W-:Y:S01]  /*3c20*/  IMAD.HI.U32 R19, R20, R21, RZ ;  /* 0x0000001514137227 */ /* 0x000fe200078e00ff */
[----:B------:R-:W-:-:S03]  /*3c30*/  IADD3 R20, PT, PT, -R16, RZ, RZ ;  /* 0x000000ff10147210 */ /* 0x000fc60007ffe1ff */
[----:B------:R-:W-:Y:S02]  /*3c40*/  IMAD.MOV R22, RZ, RZ, -R19 ;  /* 0x000000ffff167224 */ /* 0x000fe400078e0a13 */
[C---:B------:R-:W-:Y:S02]  /*3c50*/  IMAD R17, R23.reuse, R20, R17 ;  /* 0x0000001417117224 */ /* 0x040fe400078e0211 */
[----:B------:R-:W-:-:S03]  /*3c60*/  IMAD R20, R23, R22, R21 ;  /* 0x0000001617147224 */ /* 0x000fc600078e0215 */
[C---:B------:R-:W-:Y:S02]  /*3c70*/  ISETP.GT.U32.AND P5, PT, R23.reuse, R17, PT ;  /* 0x000000111700720c */ /* 0x040fe40003fa4070 */
[----:B------:R-:W-:-:S11]  /*3c80*/  ISETP.GT.U32.AND P6, PT, R23, R20, PT ;  /* 0x000000141700720c */ /* 0x000fd60003fc4070 */
[--C-:B------:R-:W-:Y:S01]  /*3c90*/  @!P5 IMAD.IADD R17, R17, 0x1, -R23.reuse ;  /* 0x000000011111d824 */ /* 0x100fe200078e0a17 */
[----:B------:R-:W-:Y:S01]  /*3ca0*/  @!P5 IADD3 R16, PT, PT, R16, 0x1, RZ ;  /* 0x000000011010d810 */ /* 0x000fe20007ffe0ff */
[----:B------:R-:W-:Y:S02]  /*3cb0*/  @!P6 IMAD.IADD R20, R20, 0x1, -R23 ;  /* 0x000000011414e824 */ /* 0x000fe400078e0a17 */
[----:B------:R-:W-:Y:S01]  /*3cc0*/  @!P6 VIADD R19, R19, 0x1 ;  /* 0x000000011313e836 */ /* 0x000fe20000000000 */
[----:B------:R-:W-:Y:S02]  /*3cd0*/  ISETP.GE.U32.AND P3, PT, R17, R23, PT ;  /* 0x000000171100720c */ /* 0x000fe40003f66070 */
[----:B------:R-:W-:Y:S02]  /*3ce0*/  LOP3.LUT R17, R14, R11, RZ, 0x3c, !PT ;  /* 0x0000000b0e117212 */ /* 0x000fe400078e3cff */
[----:B------:R-:W-:Y:S02]  /*3cf0*/  ISETP.GE.U32.AND P4, PT, R20, R23, PT ;  /* 0x000000171400720c */ /* 0x000fe40003f86070 */
[----:B------:R-:W-:-:S02]  /*3d00*/  LOP3.LUT R20, R18, R11, RZ, 0x3c, !PT ;  /* 0x0000000b12147212 */ /* 0x000fc400078e3cff */
[----:B------:R-:W-:Y:S01]  /*3d10*/  ISETP.GE.AND P2, PT, R17, RZ, PT ;  /* 0x000000ff1100720c */ /* 0x000fe20003f46270 */
[----:B------:R-:W-:Y:S01]  /*3d20*/  IMAD.MOV R17, RZ, RZ, -R12 ;  /* 0x000000ffff117224 */ /* 0x000fe200078e0a0c */
[----:B------:R-:W-:Y:S02]  /*3d30*/  ISETP.GE.AND P1, PT, R20, RZ, PT ;  /* 0x000000ff1400720c */ /* 0x000fe40003f26270 */
[----:B------:R-:W-:Y:S01]  /*3d40*/  LOP3.LUT R20, RZ, R11, RZ, 0x33, !PT ;  /* 0x0000000bff147212 */ /* 0x000fe200078e33ff */
[----:B------:R-:W-:Y:S01]  /*3d50*/  IMAD R21, R9, R17, R2 ;  /* 0x0000001109157224 */ /* 0x000fe200078e0202 */
[----:B------:R-:W-:Y:S01]  /*3d60*/  IADD3 R2, PT, PT, -R13, RZ, RZ ;  /* 0x000000ff0d027210 */ /* 0x000fe20007ffe1ff */
[----:B------:R-:W-:Y:S01]  /*3d70*/  @P3 VIADD R16, R16, 0x1 ;  /* 0x0000000110103836 */ /* 0x000fe20000000000 */
[----:B------:R-:W-:Y:S01]  /*3d80*/  ISETP.NE.AND P3, PT, R11, RZ, PT ;  /* 0x000000ff0b00720c */ /* 0x000fe20003f65270 */
[----:B------:R-:W-:Y:S02]  /*3d90*/  IMAD.MOV R17, RZ, RZ, -R10 ;  /* 0x000000ffff117224 */ /* 0x000fe400078e0a0a */
[----:B------:R-:W-:-:S02]  /*3da0*/  @P4 VIADD R19, R19, 0x1 ;  /* 0x0000000113134836 */ /* 0x000fc40000000000 */
[----:B------:R-:W-:Y:S02]  /*3db0*/  @!P2 IMAD.MOV R16, RZ, RZ, -R16 ;  /* 0x000000ffff10a224 */ /* 0x000fe400078e0a10 */
[----:B------:R-:W-:Y:S02]  /*3dc0*/  IMAD R22, R7, R2, R12 ;  /* 0x0000000207167224 */ /* 0x000fe400078e020c */
[----:B------:R-:W-:Y:S01]  /*3dd0*/  IMAD R23, R9, R17, R4 ;  /* 0x0000001109177224 */ /* 0x000fe200078e0204 */
[----:B------:R-:W-:Y:S01]  /*3de0*/  IADD3 R17, PT, PT, -R18, RZ, RZ ;  /* 0x000000ff12117210 */ /* 0x000fe20007ffe1ff */
[----:B------:R-:W-:Y:S01]  /*3df0*/  IMAD.MOV R2, RZ, RZ, -R14 ;  /* 0x000000ffff027224 */ /* 0x000fe200078e0a0e */
[----:B------:R-:W-:Y:S01]  /*3e00*/  SEL R16, R20, R16, !P3 ;  /* 0x0000001014107207 */ /* 0x000fe20005800000 */
[----:B------:R-:W-:Y:S02]  /*3e10*/  @!P1 IMAD.MOV R19, RZ, RZ, -R19 ;  /* 0x000000ffff139224 */ /* 0x000fe400078e0a13 */
[----:B------:R-:W-:-:S02]  /*3e20*/  IMAD.MOV R12, RZ, RZ, -R15 ;  /* 0x000000ffff0c7224 */ /* 0x000fc400078e0a0f */
[----:B------:R-:W-:Y:S01]  /*3e30*/  IMAD R2, R8, R2, R13 ;  /* 0x0000000208027224 */ /* 0x000fe200078e020d */
[----:B------:R-:W-:Y:S01]  /*3e40*/  SEL R19, R20, R19, !P3 ;  /* 0x0000001314137207 */ /* 0x000fe20005800000 */
[----:B------:R-:W-:Y:S02]  /*3e50*/  IMAD R17, R8, R17, R15 ;  /* 0x0000001108117224 */ /* 0x000fe400078e020f */
[----:B------:R-:W-:Y:S02]  /*3e60*/  IMAD R10, R7, R12, R10 ;  /* 0x0000000c070a7224 */ /* 0x000fe400078e020a */
[----:B------:R-:W-:Y:S02]  /*3e70*/  IMAD R8, R21, UR15, RZ ;  /* 0x0000000f15087c24 */ /* 0x000fe4000f8e02ff */
[----:B------:R-:W-:Y:S02]  /*3e80*/  IMAD.MOV R9, RZ, RZ, -R16 ;  /* 0x000000ffff097224 */ /* 0x000fe400078e0a10 */
[----:B------:R-:W-:Y:S01]  /*3e90*/  IMAD R7, R22, UR14, RZ ;  /* 0x0000000e16077c24 */ /* 0x000fe2000f8e02ff */
[----:B------:R-:W-:Y:S01]  /*3ea0*/  SHF.R.S32.HI R15, RZ, 0x1f, R8 ;  /* 0x0000001fff0f7819 */ /* 0x000fe20000011408 */
[----:B------:R-:W-:-:S02]  /*3eb0*/  IMAD R2, R2, UR13, RZ ;  /* 0x0000000d02027c24 */ /* 0x000fc4000f8e02ff */
[----:B------:R-:W-:Y:S01]  /*3ec0*/  IMAD.MOV R20, RZ, RZ, -R19 ;  /* 0x000000ffff147224 */ /* 0x000fe200078e0a13 */
[----:B------:R-:W-:Y:S01]  /*3ed0*/  SHF.R.S32.HI R13, RZ, 0x1f, R7 ;  /* 0x0000001fff0d7819 */ /* 0x000fe20000011407 */
[----:B------:R-:W-:Y:S01]  /*3ee0*/  IMAD R14, R11, R9, R14 ;  /* 0x000000090b0e7224 */ /* 0x000fe200078e020e */
[----:B------:R-:W-:Y:S01]  /*3ef0*/  IADD3 R8, P1, P2, R2, R7, R8 ;  /* 0x0000000702087210 */ /* 0x000fe20007a3e008 */
[----:B------:R-:W-:Y:S01]  /*3f00*/  IMAD R12, R23, UR15, RZ ;  /* 0x0000000f170c7c24 */ /* 0x000fe2000f8e02ff */
[----:B------:R-:W-:Y:S01]  /*3f10*/  SHF.R.S32.HI R2, RZ, 0x1f, R2 ;  /* 0x0000001fff027819 */ /* 0x000fe20000011402 */
[----:B------:R-:W-:Y:S02]  /*3f20*/  IMAD R10, R10, UR14, RZ ;  /* 0x0000000e0a0a7c24 */ /* 0x000fe4000f8e02ff */
        /* <DEDUP_REMOVED lines=21> */
[----:B------:R-:W-:Y:S02]  /*4080*/  LEA R10, P2, R11, UR6, 0x2 ;  /* 0x000000060b0a7c11 */ /* 0x000fe4000f8410ff */
[----:B------:R-:W-:Y:S02]  /*4090*/  LEA.HI.X R9, R13, UR7, R16, 0x2, P1 ;  /* 0x000000070d097c11 */ /* 0x000fe400088f1410 */
[----:B------:R-:W-:-:S02]  /*40a0*/  LEA.HI.X R11, R11, UR7, R2, 0x2, P2 ;  /* 0x000000070b0b7c11 */ /* 0x000fc400090f1402 */
[----:B------:R-:W-:Y:S01]  /*40b0*/  IADD3 R2, P0, PT, R5, R4, RZ ;  /* 0x0000000405027210 */ /* 0x000fe20007f1e0ff */
[----:B------:R0:W-:Y:S04]  /*40c0*/  STG.E desc[UR8][R8.64], RZ ;  /* 0x000000ff08007986 */ /* 0x0001e8000c101908 */
[----:B------:R0:W-:Y:S01]  /*40d0*/  STG.E desc[UR8][R10.64], RZ ;  /* 0x000000ff0a007986 */ /* 0x0001e2000c101908 */
[----:B------:R-:W-:Y:S01]  /*40e0*/  IMAD.X R3, RZ, RZ, R3, P0 ;  /* 0x000000ffff037224 */ /* 0x000fe200000e0603 */
[----:B------:R-:W-:-:S04]  /*40f0*/  ISETP.GE.U32.AND P0, PT, R2, UR5, PT ;  /* 0x0000000502007c0c */ /* 0x000fc8000bf06070 */
[----:B------:R-:W-:-:S13]  /*4100*/  ISETP.GE.AND.EX P0, PT, R3, UR10, PT, P0 ;  /* 0x0000000a03007c0c */ /* 0x000fda000bf06300 */
[----:B0-----:R-:W-:Y:S05]  /*4110*/  @!P0 BRA `(.L_x_376) ;  /* 0xfffffff0009c8947 */ /* 0x001fea000383ffff */
[----:B------:R-:W-:Y:S05]  /*4120*/  EXIT ;  /* 0x000000000000794d */ /* 0x000fea0003800000 */
.L_x_360:
        /* <DEDUP_REMOVED lines=26> */
[----:B------:R-:W-:-:S04]  /*42d0*/  IMAD.HI.U32 R13, R9, R13, R8 ;  /* 0x0000000d090d7227 */ /* 0x000fc800078e0008 */
[----:B------:R-:W-:Y:S02]  /*42e0*/  IMAD.MOV.U32 R9, RZ, RZ, RZ ;  /* 0x000000ffff097224 */ /* 0x000fe400078e00ff */
        /* <DEDUP_REMOVED lines=8> */
[----:B------:R-:W-:Y:S01]  /*4370*/  @!P2 LOP3.LUT R8, RZ, R5, RZ, 0x33, !PT ;  /* 0x00000005ff08a212 */ /* 0x000fe200078e33ff */
[----:B------:R-:W-:Y:S06]  /*4380*/  BRA `(.L_x_379) ;  /* 0x0000000000147947 */ /* 0x000fec0003800000 */
.L_x_378:
[----:B------:R-:W-:Y:S01]  /*4390*/  IMAD.MOV.U32 R8, RZ, RZ, R10 ;  /* 0x000000ffff087224 */ /* 0x000fe200078e000a */
[----:B------:R-:W-:-:S07]  /*43a0*/  MOV R6, 0x43c0 ;  /* 0x000043c000067802 */ /* 0x000fce0000000f00 */
[----:B-1----:R-:W-:Y:S05]  /*43b0*/  CALL.REL.NOINC `($__internal_10_$__cuda_sm20_div_u64) ;  /* 0x0000004c00007944 */ /* 0x002fea0003c00000 */
[----:B------:R-:W-:Y:S01]  /*43c0*/  MOV R8, R10 ;  /* 0x0000000a00087202 */ /* 0x000fe20000000f00 */
[----:B------:R-:W-:-:S07]  /*43d0*/  IMAD.MOV.U32 R9, RZ, RZ, R11 ;  /* 0x000000ffff097224 */ /* 0x000fce00078e000b */
.L_x_379:
[----:B-1----:R-:W-:Y:S05]  /*43e0*/  BSYNC.RECONVERGENT B0 ;  /* 0x0000000000007941 */ /* 0x002fea0003800200 */
.L_x_377:
        /* <DEDUP_REMOVED lines=23> */
[----:B------:R-:W-:Y:S01]  /*4560*/  IMAD R11, R12, R7, RZ ;  /* 0x000000070c0b7224 */ /* 0x000fe200078e02ff */
[----:B------:R-:W-:Y:S01]  /*4570*/  MOV R12, R13 ;  /* 0x0000000d000c7202 */ /* 0x000fe20000000f00 */
[----:B------:R-:W-:Y:S02]  /*4580*/  IMAD.MOV.U32 R13, RZ, RZ, R14 ;  /* 0x000000ffff0d7224 */ /* 0x000fe400078e000e */
[----:B------:R-:W-:Y:S02]  /*4590*/  IMAD.HI.U32 R11, R9, R11, R8 ;  /* 0x0000000b090b7227 */ /* 0x000fe400078e0008 */
[----:B------:R-:W0:Y:S04]  /*45a0*/  I2F.RP R14, R13 ;  /* 0x0000000d000e7306 */ /* 0x000e280000209400 */
[----:B------:R-:W-:-:S04]  /*45b0*/  IMAD.HI.U32 R9, R11, R12, RZ ;  /* 0x0000000c0b097227 */ /* 0x000fc800078e00ff */
[----:B------:R-:W-:-:S04]  /*45c0*/  IMAD.MOV R8, RZ, RZ, -R9 ;  /* 0x000000ffff087224 */ /* 0x000fc800078e0a09 */
[C---:B------:R-:W-:Y:S01]  /*45d0*/  IMAD R8, R7.reuse, R8, R12 ;  /* 0x0000000807087224 */ /* 0x040fe200078e020c */
[----:B0-----:R-:W0:Y:S04]  /*45e0*/  MUFU.RCP R14, R14 ;  /* 0x0000000e000e7308 */ /* 0x001e280000001000 */
[----:B------:R-:W-:-:S13]  /*45f0*/  ISETP.GT.U32.AND P1, PT, R7, R8, PT ;  /* 0x000000080700720c */ /* 0x000fda0003f24070 */
[----:B------:R-:W-:Y:S01]  /*4600*/  @!P1 IMAD.IADD R8, R8, 0x1, -R7 ;  /* 0x0000000108089824 */ /* 0x000fe200078e0a07 */
[----:B0-----:R-:W-:Y:S01]  /*4610*/  IADD3 R10, PT, PT, R14, 0xffffffe, RZ ;  /* 0x0ffffffe0e0a7810 */ /* 0x001fe20007ffe0ff */
[----:B------:R-:W-:Y:S01]  /*4620*/  @!P1 VIADD R9, R9, 0x1 ;  /* 0x0000000109099836 */ /* 0x000fe20000000000 */
[----:B------:R-:W-:Y:S02]  /*4630*/  ISETP.NE.AND P1, PT, R3, RZ, PT ;  /* 0x000000ff0300720c */ /* 0x000fe40003f25270 */
[----:B------:R-:W-:Y:S01]  /*4640*/  ISETP.GE.U32.AND P2, PT, R8, R7, PT ;  /* 0x000000070800720c */ /* 0x000fe20003f46070 */
[----:B------:R0:W3:Y:S01]  /*4650*/  F2I.FTZ.U32.TRUNC.NTZ R11, R10 ;  /* 0x0000000a000b7305 */ /* 0x0000e2000021f000 */
[----:B------:R-:W-:Y:S01]  /*4660*/  LOP3.LUT R8, R2, R3, RZ, 0x3c, !PT ;  /* 0x0000000302087212 */ /* 0x000fe200078e3cff */
[----:B------:R-:W5:Y:S03]  /*4670*/  LDC R7, c[0x0][0x3c0] ;  /* 0x0000f000ff077b82 */ /* 0x000f660000000800 */
[----:B------:R-:W-:Y:S01]  /*4680*/  ISETP.GE.AND P3, PT, R8, RZ, PT ;  /* 0x000000ff0800720c */ /* 0x000fe20003f66270 */
[----:B0-----:R-:W-:-:S06]  /*4690*/  HFMA2 R10, -RZ, RZ, 0, 0 ;  /* 0x00000000ff0a7431 */ /* 0x001fcc00000001ff */
[----:B------:R-:W-:Y:S02]  /*46a0*/  @P2 VIADD R9, R9, 0x1 ;  /* 0x0000000109092836 */ /* 0x000fe40000000000 */
[----:B---3--:R-:W-:-:S04]  /*46b0*/  IMAD.MOV R8, RZ, RZ, -R11 ;  /* 0x000000ffff087224 */ /* 0x008fc800078e0a0b */
[----:B------:R-:W-:Y:S01]  /*46c0*/  @!P3 IMAD.MOV R9, RZ, RZ, -R9 ;  /* 0x000000ffff09b224 */ /* 0x000fe200078e0a09 */
[----:B------:R-:W-:Y:S01]  /*46d0*/  @!P1 LOP3.LUT R9, RZ, R3, RZ, 0x33, !PT ;  /* 0x00000003ff099212 */ /* 0x000fe200078e33ff */
[----:B------:R-:W-:-:S03]  /*46e0*/  IMAD R15, R8, R13, RZ ;  /* 0x0000000d080f7224 */ /* 0x000fc600078e02ff */
[----:B------:R-:W-:Y:S01]  /*46f0*/  IABS R8, R9 ;  /* 0x0000000900087213 */ /* 0x000fe20000000000 */
[----:B------:R-:W-:Y:S01]  /*4700*/  IMAD.HI.U32 R15, R11, R15, R10 ;  /* 0x0000000f0b0f7227 */ /* 0x000fe200078e000a */
[----:B-----5:R-:W-:-:S03]  /*4710*/  IABS R17, R7 ;  /* 0x0000000700117213 */ /* 0x020fc60000000000 */
[----:B------:R-:W-:Y:S01]  /*4720*/  IMAD.MOV.U32 R10, RZ, RZ, R8 ;  /* 0x000000ffff0a7224 */ /* 0x000fe200078e0008 */
[----:B------:R-:W0:Y:S03]  /*4730*/  I2F.RP R12, R17 ;  /* 0x00000011000c7306 */ /* 0x000e260000209400 */
[----:B------:R-:W-:Y:S02]  /*4740*/  IMAD.HI.U32 R8, R15, R10, RZ ;  /* 0x0000000a0f087227 */ /* 0x000fe400078e00ff */
[----:B------:R-:W3:Y:S02]  /*4750*/  LDC R15, c[0x0][0x3bc] ;  /* 0x0000ef00ff0f7b82 */ /* 0x000ee40000000800 */
        /* <DEDUP_REMOVED lines=10> */
[----:B---3--:R-:W-:Y:S01]  /*4800*/  IABS R19, R15 ;  /* 0x0000000f00137213 */ /* 0x008fe20000000000 */
[----:B------:R-:W0:Y:S01]  /*4810*/  F2I.FTZ.U32.TRUNC.NTZ R11, R11 ;  /* 0x0000000b000b7305 */ /* 0x000e22000021f000 */
[----:B------:R-:W-:-:S02]  /*4820*/  ISETP.GE.AND P3, PT, R10, RZ, PT ;  /* 0x000000ff0a00720c */ /* 0x000fc40003f66270 */
[----:B------:R-:W-:-:S05]  /*4830*/  MOV R10, RZ ;  /* 0x000000ff000a7202 */ /* 0x000fca0000000f00 */
[----:B------:R-:W-:Y:S01]  /*4840*/  @P1 VIADD R8, R8, 0x1 ;  /* 0x0000000108081836 */ /* 0x000fe20000000000 */
[----:B------:R-:W3:Y:S03]  /*4850*/  I2F.RP R12, R19 ;  /* 0x00000013000c7306 */ /* 0x000ee60000209400 */
[----:B------:R-:W-:Y:S02]  /*4860*/  IMAD.MOV.U32 R14, RZ, RZ, R8 ;  /* 0x000000ffff0e7224 */ /* 0x000fe400078e0008 */
[----:B0-----:R-:W-:Y:S02]  /*4870*/  IMAD.MOV R8, RZ, RZ, -R11 ;  /* 0x000000ffff087224 */ /* 0x001fe400078e0a0b */
[----:B------:R-:W-:Y:S01]  /*4880*/  @!P3 IMAD.MOV R14, RZ, RZ, -R14 ;  /* 0x000000ffff0eb224 */ /* 0x000fe200078e0a0e */
[----:B------:R-:W-:Y:S01]  /*4890*/  @!P2 LOP3.LUT R14, RZ, R6, RZ, 0x33, !PT ;  /* 0x00000006ff0ea212 */ /* 0x000fe200078e33ff */
[----:B------:R-:W-:-:S03]  /*48a0*/  IMAD R13, R8, R17, RZ ;  /* 0x00000011080d7224 */ /* 0x000fc600078e02ff */
[----:B------:R-:W-:Y:S01]  /*48b0*/  IABS R8, R14 ;  /* 0x0000000e00087213 */ /* 0x000fe20000000000 */
[----:B------:R-:W-:Y:S01]  /*48c0*/  IMAD.HI.U32 R13, R11, R13, R10 ;  /* 0x0000000d0b0d7227 */ /* 0x000fe200078e000a */
[----:B---3--:R-:W0:Y:S03]  /*48d0*/  MUFU.RCP R12, R12 ;  /* 0x0000000c000c7308 */ /* 0x008e260000001000 */
[----:B------:R-:W-:-:S04]  /*48e0*/  IMAD.MOV.U32 R10, RZ, RZ, R8 ;  /* 0x000000ffff0a7224 */ /* 0x000fc800078e0008 */
[----:B------:R-:W-:-:S04]  /*48f0*/  IMAD.HI.U32 R8, R13, R10, RZ ;  /* 0x0000000a0d087227 */ /* 0x000fc800078e00ff */
[----:B------:R-:W-:-:S04]  /*4900*/  IMAD.MOV R11, RZ, RZ, -R8 ;  /* 0x000000ffff0b7224 */ /* 0x000fc800078e0a08 */
[----:B------:R-:W-:Y:S02]  /*4910*/  IMAD R10, R17, R11, R10 ;  /* 0x0000000b110a7224 */ /* 0x000fe400078e020a */
[----:B0-----:R-:W-:-:S03]  /*4920*/  VIADD R11, R12, 0xffffffe ;  /* 0x0ffffffe0c0b7836 */ /* 0x001fc60000000000 */
[----:B------:R-:W-:-:S03]  /*4930*/  ISETP.GT.U32.AND P2, PT, R17, R10, PT ;  /* 0x0000000a1100720c */ /* 0x000fc60003f44070 */
[----:B------:R-:W0:Y:S10]  /*4940*/  F2I.FTZ.U32.TRUNC.NTZ R11, R11 ;  /* 0x0000000b000b7305 */ /* 0x000e34000021f000 */
[----:B------:R-:W-:Y:S01]  /*4950*/  @!P2 IMAD.IADD R10, R10, 0x1, -R17 ;  /* 0x000000010a0aa824 */ /* 0x000fe200078e0a11 */
[----:B------:R-:W-:-:S02]  /*4960*/  @!P2 IADD3 R8, PT, PT, R8, 0x1, RZ ;  /* 0x000000010808a810 */ /* 0x000fc40007ffe0ff */
[----:B------:R-:W-:Y:S02]  /*4970*/  ISETP.NE.AND P2, PT, R7, RZ, PT ;  /* 0x000000ff0700720c */ /* 0x000fe40003f45270 */
[----:B------:R-:W-:Y:S02]  /*4980*/  ISETP.GE.U32.AND P1, PT, R10, R17, PT ;  /* 0x000000110a00720c */ /* 0x000fe40003f26070 */
[----:B------:R-:W-:-:S04]  /*4990*/  LOP3.LUT R10, R14, R7, RZ, 0x3c, !PT ;  /* 0x000000070e0a7212 */ /* 0x000fc800078e3cff */
[----:B------:R-:W-:Y:S01]  /*49a0*/  ISETP.GE.AND P3, PT, R10, RZ, PT ;  /* 0x000000ff0a00720c */ /* 0x000fe20003f66270 */
[----:B------:R-:W-:-:S06]  /*49b0*/  HFMA2 R10, -RZ, RZ, 0, 0 ;  /* 0x00000000ff0a7431 */ /* 0x000fcc00000001ff */
[----:B------:R-:W-:-:S04]  /*49c0*/  @P1 VIADD R8, R8, 0x1 ;  /* 0x0000000108081836 */ /* 0x000fc80000000000 */
[----:B------:R-:W-:Y:S02]  /*49d0*/  IMAD.MOV.U32 R16, RZ, RZ, R8 ;  /* 0x000000ffff107224 */ /* 0x000fe400078e0008 */
[----:B0-----:R-:W-:Y:S02]  /*49e0*/  IMAD.MOV R8, RZ, RZ, -R11 ;  /* 0x000000ffff087224 */ /* 0x001fe400078e0a0b */
[----:B------:R-:W-:Y:S01]  /*49f0*/  @!P3 IMAD.MOV R16, RZ, RZ, -R16 ;  /* 0x000000ffff10b224 */ /* 0x000fe200078e0a10 */
[----:B------:R-:W-:Y:S01]  /*4a00*/  @!P2 LOP3.LUT R16, RZ, R7, RZ, 0x33, !PT ;  /* 0x00000007ff10a212 */ /* 0x000fe200078e33ff */
[----:B------:R-:W-:-:S03]  /*4a10*/  IMAD R13, R8, R19, RZ ;  /* 0x00000013080d7224 */ /* 0x000fc600078e02ff */
[----:B------:R-:W-:Y:S01]  /*4a20*/  IABS R8, R16 ;  /* 0x0000001000087213 */ /* 0x000fe20000000000 */
[----:B------:R-:W-:-:S04]  /*4a30*/  IMAD.HI.U32 R13, R11, R13, R10 ;  /* 0x0000000d0b0d7227 */ /* 0x000fc800078e000a */
[----:B------:R-:W-:Y:S02]  /*4a40*/  IMAD.MOV.U32 R10, RZ, RZ, R8 ;  /* 0x000000ffff0a7224 */ /* 0x000fe400078e0008 */
[----:B------:R-:W-:Y:S02]  /*4a50*/  IMAD.MOV R12, RZ, RZ, -R16 ;  /* 0x000000ffff0c7224 */ /* 0x000fe400078e0a10 */
        /* <DEDUP_REMOVED lines=20> */
[----:B------:R-:W-:-:S04]  /*4ba0*/  @!P2 LOP3.LUT R8, RZ, R15, RZ, 0x33, !PT ;  /* 0x0000000fff08a212 */ /* 0x000fc800078e33ff */
[C---:B------:R-:W-:Y:S01]  /*4bb0*/  IADD3 R13, PT, PT, -R8.reuse, RZ, RZ ;  /* 0x000000ff080d7210 */ /* 0x040fe20007ffe1ff */
[----:B--2---:R-:W-:-:S04]  /*4bc0*/  IMAD R8, R8, UR4, RZ ;  /* 0x0000000408087c24 */ /* 0x004fc8000f8e02ff */
        /* <DEDUP_REMOVED lines=13> */
[----:B------:R-:W-:Y:S02]  /*4ca0*/  IMAD.MOV.U32 R3, RZ, RZ, R4 ;  /* 0x000000ffff037224 */ /* 0x000fe400078e0004 */
[----:B------:R-:W-:Y:S02]  /*4cb0*/  IMAD.MOV.U32 R2, RZ, RZ, R0 ;  /* 0x000000ffff027224 */ /* 0x000fe400078e0000 */
[----:B------:R0:W-:Y:S05]  /*4cc0*/  STG.E desc[UR8][R6.64], RZ ;  /* 0x000000ff06007986 */ /* 0x0001ea000c101908 */
.L_x_381:
[----:B------:R-:W-:Y:S05]  /*4cd0*/  BSYNC.RECONVERGENT B0 ;  /* 0x0000000000007941 */ /* 0x000fea0003800200 */
.L_x_380:
[----:B------:R-:W-:Y:S05]  /*4ce0*/  @!P0 EXIT ;  /* 0x000000000000894d */ /* 0x000fea0003800000 */
[----:B------:R-:W1:Y:S01]  /*4cf0*/  LDC R0, c[0x0][0x3c8] ;  /* 0x0000f200ff007b82 */ /* 0x000e620000000800 */
[----:B0-----:R-:W-:Y:S01]  /*4d00*/  MOV R6, RZ ;  /* 0x000000ff00067202 */ /* 0x001fe20000000f00 */
        /* <DEDUP_REMOVED lines=11> */
.L_x_382:
        /* <DEDUP_REMOVED lines=17> */
[----:B------:R-:W-:Y:S01]  /*4ed0*/  IMAD.MOV.U32 R0, RZ, RZ, R14 ;  /* 0x000000ffff007224 */ /* 0x000fe200078e000e */
[----:B-1----:R-:W-:Y:S01]  /*4ee0*/  MUFU.RCP R16, R16 ;  /* 0x0000001000107308 */ /* 0x002fe20000001000 */
[----:B0-----:R-:W-:Y:S01]  /*4ef0*/  VIADD R10, R8, 0xffffffe ;  /* 0x0ffffffe080a7836 */ /* 0x001fe20000000000 */
[----:B------:R-:W-:-:S06]  /*4f00*/  IABS R8, R4 ;  /* 0x0000000400087213 */ /* 0x000fcc0000000000 */
[----:B------:R0:W1:Y:S03]  /*4f10*/  F2I.FTZ.U32.TRUNC.NTZ R11, R10 ;  /* 0x0000000a000b7305 */ /* 0x000066000021f000 */
[----:B------:R-:W-:Y:S01]  /*4f20*/  @P3 VIADD R12, R12, 0x1 ;  /* 0x000000010c0c3836 */ /* 0x000fe20000000000 */
[----:B------:R-:W-:Y:S01]  /*4f30*/  ISETP.NE.AND P3, PT, R9, RZ, PT ;  /* 0x000000ff0900720c */ /* 0x000fe20003f65270 */
[----:B0-----:R-:W-:Y:S02]  /*4f40*/  IMAD.MOV.U32 R10, RZ, RZ, RZ ;  /* 0x000000ffff0a7224 */ /* 0x001fe400078e00ff */
[----:B-1----:R-:W-:-:S04]  /*4f50*/  IMAD.MOV R15, RZ, RZ, -R11 ;  /* 0x000000ffff0f7224 */ /* 0x002fc800078e0a0b */
[----:B------:R-:W-:-:S04]  /*4f60*/  IMAD R15, R15, R14, RZ ;  /* 0x0000000e0f0f7224 */ /* 0x000fc800078e02ff */
[----:B------:R-:W-:Y:S01]  /*4f70*/  IMAD.HI.U32 R6, R11, R15, R10 ;  /* 0x0000000f0b067227 */ /* 0x000fe200078e000a */
[----:B------:R-:W-:Y:S02]  /*4f80*/  MOV R15, R8 ;  /* 0x00000008000f7202 */ /* 0x000fe40000000f00 */
[----:B------:R-:W-:-:S03]  /*4f90*/  LOP3.LUT R10, R2, R9, RZ, 0x3c, !PT ;  /* 0x00000009020a7212 */ /* 0x000fc600078e3cff */
[----:B------:R-:W-:Y:S01]  /*4fa0*/  IMAD.HI.U32 R11, R6, R15, RZ ;  /* 0x0000000f060b7227 */ /* 0x000fe200078e00ff */
[----:B------:R-:W-:Y:S02]  /*4fb0*/  ISETP.GE.AND P2, PT, R10, RZ, PT ;  /* 0x000000ff0a00720c */ /* 0x000fe40003f46270 */
[----:B------:R-:W-:Y:S01]  /*4fc0*/  LOP3.LUT R10, RZ, R9, RZ, 0x33, !PT ;  /* 0x00000009ff0a7212 */ /* 0x000fe200078e33ff */
[----:B------:R-:W-:-:S04]  /*4fd0*/  IMAD.MOV R8, RZ, RZ, -R11 ;  /* 0x000000ffff087224 */ /* 0x000fc800078e0a0b */
[----:B------:R-:W-:Y:S02]  /*4fe0*/  IMAD R13, R14, R8, R15 ;  /* 0x000000080e0d7224 */ /* 0x000fe400078e020f */
[----:B------:R-:W0:Y:S03]  /*4ff0*/  LDC R8, c[0x0][0x3c0] ;  /* 0x0000f000ff087b82 */ /* 0x000e260000000800 */
[----:B------:R-:W-:Y:S01]  /*5000*/  ISETP.GT.U32.AND P6, PT, R0, R13, PT ;  /* 0x0000000d0000720c */ /* 0x000fe20003fc4070 */
[----:B------:R-:W-:-:S05]  /*5010*/  @!P2 IMAD.MOV R12, RZ, RZ, -R12 ;  /* 0x000000ffff0ca224 */ /* 0x000fca00078e0a0c */
[----:B------:R-:W-:-:S07]  /*5020*/  SEL R12, R10, R12, !P3 ;  /* 0x0000000c0a0c7207 */ /* 0x000fce0005800000 */
[----:B------:R-:W-:Y:S01]  /*5030*/  @!P6 IMAD.IADD R13, R13, 0x1, -R14 ;  /* 0x000000010d0de824 */ /* 0x000fe200078e0a0e */
[----:B------:R-:W-:Y:S01]  /*5040*/  IADD3 R14, PT, PT, R16, 0xffffffe, RZ ;  /* 0x0ffffffe100e7810 */ /* 0x000fe20007ffe0ff */
[----:B------:R-:W-:-:S03]  /*5050*/  @!P6 VIADD R11, R11, 0x1 ;  /* 0x000000010b0be836 */ /* 0x000fc60000000000 */
[----:B------:R-:W-:Y:S01]  /*5060*/  ISETP.GE.U32.AND P4, PT, R13, R0, PT ;  /* 0x000000000d00720c */ /* 0x000fe20003f86070 */
[----:B------:R1:W2:Y:S01]  /*5070*/  F2I.FTZ.U32.TRUNC.NTZ R15, R14 ;  /* 0x0000000e000f7305 */ /* 0x0002a2000021f000 */
[----:B------:R-:W-:Y:S02]  /*5080*/  LOP3.LUT R13, R4, R9, RZ, 0x3c, !PT ;  /* 0x00000009040d7212 */ /* 0x000fe400078e3cff */
[----:B0-----:R-:W-:Y:S02]  /*5090*/  IABS R17, R8 ;  /* 0x0000000800117213 */ /* 0x001fe40000000000 */
[----:B------:R-:W-:Y:S01]  /*50a0*/  ISETP.GE.AND P1, PT, R13, RZ, PT ;  /* 0x000000ff0d00720c */ /* 0x000fe20003f26270 */
[----:B-1----:R-:W-:-:S06]  /*50b0*/  IMAD.MOV.U32 R14, RZ, RZ, RZ ;  /* 0x000000ffff0e7224 */ /* 0x002fcc00078e00ff */
[----:B------:R-:W-:Y:S01]  /*50c0*/  @P4 VIADD R11, R11, 0x1 ;  /* 0x000000010b0b4836 */ /* 0x000fe20000000000 */
[----:B--2---:R-:W-:-:S05]  /*50d0*/  IADD3 R13, PT, PT, RZ, -R15, RZ ;  /* 0x8000000fff0d7210 */ /* 0x004fca0007ffe0ff */
        /* <DEDUP_REMOVED lines=14> */
[----:B------:R-:W-:Y:S01]  /*51c0*/  IMAD R11, R22, R18, R11 ;  /* 0x00000012160b7224 */ /* 0x000fe200078e020b */
[----:B------:R-:W-:Y:S01]  /*51d0*/  LOP3.LUT R18, R10, R7, RZ, 0x3c, !PT ;  /* 0x000000070a127212 */ /* 0x000fe200078e3cff */
[C---:B------:R-:W-:Y:S01]  /*51e0*/  IMAD R15, R22.reuse, R20, R15 ;  /* 0x00000014160f7224 */ /* 0x040fe200078e020f */
[----:B0-----:R-:W0:Y:S02]  /*51f0*/  MUFU.RCP R19, R19 ;  /* 0x0000001300137308 */ /* 0x001e240000001000 */
[C---:B------:R-:W-:Y:S02]  /*5200*/  ISETP.GT.U32.AND P5, PT, R22.reuse, R11, PT ;  /* 0x0000000b1600720c */ /* 0x040fe40003fa4070 */
[----:B------:R-:W-:-:S02]  /*5210*/  ISETP.GT.U32.AND P6, PT, R22, R15, PT ;  /* 0x0000000f1600720c */ /* 0x000fc40003fc4070 */
[----:B------:R-:W-:-:S09]  /*5220*/  ISETP.GE.AND P1, PT, R18, RZ, PT ;  /* 0x000000ff1200720c */ /* 0x000fd20003f26270 */
        /* <DEDUP_REMOVED lines=24> */
[----:B------:R-:W-:Y:S01]  /*53b0*/  IMAD.HI.U32 R18, R17, R19, R16 ;  /* 0x0000001311127227 */ /* 0x000fe200078e0010 */
[----:B------:R-:W-:-:S02]  /*53c0*/  MOV R17, R20 ;  /* 0x0000001400117202 */ /* 0x000fc40000000f00 */
[----:B0-----:R-:W-:-:S03]  /*53d0*/  IABS R23, R11 ;  /* 0x0000000b00177213 */ /* 0x001fc60000000000 */
[C---:B------:R-:W-:Y:S01]  /*53e0*/  IMAD.HI.U32 R16, R18.reuse, R17, RZ ;  /* 0x0000001112107227 */ /* 0x040fe200078e00ff */
[----:B------:R-:W0:Y:S03]  /*53f0*/  I2F.RP R22, R23 ;  /* 0x0000001700167306 */ /* 0x000e260000209400 */
        /* <DEDUP_REMOVED lines=26> */
[----:B------:R-:W-:-:S03]  /*55a0*/  @!P1 IMAD.MOV R18, RZ, RZ, -R18 ;  /* 0x000000ffff129224 */ /* 0x000fc600078e0a12 */
[C---:B------:R-:W-:Y:S01]  /*55b0*/  SEL R14, R19.reuse, R16, !P3 ;  /* 0x00000010130e7207 */ /* 0x040fe20005800000 */
[----:B------:R-:W-:Y:S01]  /*55c0*/  IMAD.MOV.U32 R16, RZ, RZ, RZ ;  /* 0x000000ffff107224 */ /* 0x000fe200078e00ff */
[----:B------:R-:W-:Y:S01]  /*55d0*/  SEL R18, R19, R18, !P3 ;  /* 0x0000001213127207 */ /* 0x000fe20005800000 */
[----:B------:R-:W-:Y:S01]  /*55e0*/  IMAD R19, R20, R23, RZ ;  /* 0x0000001714137224 */ /* 0x000fe200078e02ff */
[----:B------:R-:W-:Y:S02]  /*55f0*/  IABS R21, R14 ;  /* 0x0000000e00157213 */ /* 0x000fe40000000000 */
[----:B------:R-:W-:Y:S01]  /*5600*/  IABS R22, R18 ;  /* 0x0000001200167213 */ /* 0x000fe20000000000 */
[----:B------:R-:W-:-:S04]  /*5610*/  IMAD.HI.U32 R20, R17, R19, R16 ;  /* 0x0000001311147227 */ /* 0x000fc800078e0010 */
[----:B------:R-:W-:Y:S01]  /*5620*/  IMAD.MOV.U32 R17, RZ, RZ, R21 ;  /* 0x000000ffff117224 */ /* 0x000fe200078e0015 */
[----:B------:R-:W-:-:S03]  /*5630*/  MOV R21, R22 ;  /* 0x0000001600157202 */ /* 0x000fc60000000f00 */
        /* <DEDUP_REMOVED lines=20> */
[----:B------:R-:W-:Y:S01]  /*5780*/  ISETP.NE.AND P3, PT, R11, RZ, PT ;  /* 0x000000ff0b00720c */ /* 0x000fe20003f65270 */
[----:B------:R-:W-:Y:S01]  /*5790*/  IMAD R21, R9, R17, R2 ;  /* 0x0000001109157224 */ /* 0x000fe200078e0202 */
[----:B------:R-:W-:Y:S01]  /*57a0*/  IADD3 R17, PT, PT, -R10, RZ, RZ ;  /* 0x000000ff0a117210 */ /* 0x000fe20007ffe1ff */
[----:B------:R-:W-:Y:S01]  /*57b0*/  IMAD.MOV R2, RZ, RZ, -R13 ;  /* 0x000000ffff027224 */ /* 0x000fe200078e0a0d */
[----:B------:R-:W-:Y:S01]  /*57c0*/  LOP3.LUT R20, RZ, R11, RZ, 0x33, !PT ;  /* 0x0000000bff147212 */ /* 0x000fe200078e33ff */
[----:B------:R-:W-:-:S02]  /*57d0*/  @P4 VIADD R19, R19, 0x1 ;  /* 0x0000000113134836 */ /* 0x000fc40000000000 */
[----:B------:R-:W-:Y:S02]  /*57e0*/  @!P2 IMAD.MOV R16, RZ, RZ, -R16 ;  /* 0x000000ffff10a224 */ /* 0x000fe400078e0a10 */
[----:B------:R-:W-:Y:S01]  /*57f0*/  IMAD R22, R7, R2, R12 ;  /* 0x0000000207167224 */ /* 0x000fe200078e020c */
[----:B------:R-:W-:Y:S01]  /*5800*/  IADD3 R2, PT, PT, -R14, RZ, RZ ;  /* 0x000000ff0e027210 */ /* 0x000fe20007ffe1ff */
[----:B------:R-:W-:Y:S01]  /*5810*/  @!P1 IMAD.MOV R19, RZ, RZ, -R19 ;  /* 0x000000ffff139224 */ /* 0x000fe200078e0a13 */
[C---:B------:R-:W-:Y:S01]  /*5820*/  SEL R16, R20.reuse, R16, !P3 ;  /* 0x0000001014107207 */ /* 0x040fe20005800000 */
[----:B------:R-:W-:Y:S02]  /*5830*/  IMAD R23, R9, R17, R4 ;  /* 0x0000001109177224 */ /* 0x000fe400078e0204 */
[----:B------:R-:W-:Y:S01]  /*5840*/  IMAD.MOV R17, RZ, RZ, -R18 ;  /* 0x000000ffff117224 */ /* 0x000fe200078e0a12 */
[----:B------:R-:W-:Y:S01]  /*5850*/  SEL R19, R20, R19, !P3 ;  /* 0x0000001314137207 */ /* 0x000fe20005800000 */
[----:B------:R-:W-:-:S02]  /*5860*/  IMAD.MOV R12, RZ, RZ, -R15 ;  /* 0x000000ffff0c7224 */ /* 0x000fc400078e0a0f */
[C---:B------:R-:W-:Y:S02]  /*5870*/  IMAD R2, R8.reuse, R2, R13 ;  /* 0x0000000208027224 */ /* 0x040fe400078e020d */
        /* <DEDUP_REMOVED lines=39> */
[----:B------:R0:W-:Y:S03]  /*5af0*/  STG.E desc[UR8][R8.64], RZ ;  /* 0x000000ff08007986 */ /* 0x0001e6000c101908 */
[----:B------:R-:W-:Y:S01]  /*5b00*/  IADD3.X R3, PT, PT, RZ, R3, RZ, P0, !PT ;  /* 0x00000003ff037210 */ /* 0x000fe200007fe4ff */
[----:B------:R0:W-:Y:S01]  /*5b10*/  STG.E desc[UR8][R10.64], RZ ;  /* 0x000000ff0a007986 */ /* 0x0001e2000c101908 */
[----:B------:R-:W-:-:S04]  /*5b20*/  ISETP.GE.U32.AND P0, PT, R2, UR5, PT ;  /* 0x0000000502007c0c */ /* 0x000fc8000bf06070 */
[----:B------:R-:W-:-:S13]  /*5b30*/  ISETP.GE.AND.EX P0, PT, R3, UR10, PT, P0 ;  /* 0x0000000a03007c0c */ /* 0x000fda000bf06300 */
[----:B0-----:R-:W-:Y:S05]  /*5b40*/  @!P0 BRA `(.L_x_382) ;  /* 0xfffffff0009c8947 */ /* 0x001fea000383ffff */
[----:B------:R-:W-:Y:S05]  /*5b50*/  EXIT ;  /* 0x000000000000794d */ /* 0x000fea0003800000 */
.L_x_359:
        /* <DEDUP_REMOVED lines=36> */
[----:B------:R-:W-:Y:S01]  /*5da0*/  @!P2 LOP3.LUT R8, RZ, R5, RZ, 0x33, !PT ;  /* 0x00000005ff08a212 */ /* 0x000fe200078e33ff */
[----:B------:R-:W-:Y:S06]  /*5db0*/  BRA `(.L_x_385) ;  /* 0x0000000000147947 */ /* 0x000fec0003800000 */
.L_x_384:
[----:B------:R-:W-:Y:S02]  /*5dc0*/  MOV R8, R10 ;  /* 0x0000000a00087202 */ /* 0x000fe40000000f00 */
[----:B------:R-:W-:-:S07]  /*5dd0*/  MOV R6, 0x5df0 ;  /* 0x00005df000067802 */ /* 0x000fce0000000f00 */
[----:B-1----:R-:W-:Y:S05]  /*5de0*/  CALL.REL.NOINC `($__internal_10_$__cuda_sm20_div_u64) ;  /* 0x0000003000747944 */ /* 0x002fea0003c00000 */
[----:B------:R-:W-:Y:S02]  /*5df0*/  IMAD.MOV.U32 R8, RZ, RZ, R10 ;  /* 0x000000ffff087224 */ /* 0x000fe400078e000a */
[----:B------:R-:W-:-:S07]  /*5e00*/  IMAD.MOV.U32 R9, RZ, RZ, R11 ;  /* 0x000000ffff097224 */ /* 0x000fce00078e000b */
.L_x_385:
[----:B-1----:R-:W-:Y:S05]  /*5e10*/  BSYNC.RECONVERGENT B0 ;  /* 0x0000000000007941 */ /* 0x002fea0003800200 */
.L_x_383:
        /* <DEDUP_REMOVED lines=21> */
[----:B0-----:R-:W-:Y:S01]  /*5f70*/  IMAD.MOV.U32 R8, RZ, RZ, RZ ;  /* 0x000000ffff087224 */ /* 0x001fe200078e00ff */
[----:B---3--:R-:W-:-:S05]  /*5f80*/  IADD3 R12, PT, PT, RZ, -R9, RZ ;  /* 0x80000009ff0c7210 */ /* 0x008fca0007ffe0ff */
[----:B------:R-:W-:Y:S02]  /*5f90*/  IMAD R11, R12, R7, RZ ;  /* 0x000000070c0b7224 */ /* 0x000fe400078e02ff */
[----:B------:R-:W-:Y:S02]  /*5fa0*/  IMAD.MOV.U32 R12, RZ, RZ, R13 ;  /* 0x000000ffff0c7224 */ /* 0x000fe400078e000d */
        /* <DEDUP_REMOVED lines=13> */
[----:B------:R-:W-:Y:S01]  /*6080*/  LOP3.LUT R8, R2, R3, RZ, 0x3c, !PT ;  /* 0x0000000302087212 */ /* 0x000fe200078e3cff */
[----:B------:R0:W3:Y:S01]  /*6090*/  F2I.FTZ.U32.TRUNC.NTZ R11, R10 ;  /* 0x0000000a000b7305 */ /* 0x0000e2000021f000 */
[----:B------:R-:W5:Y:S02]  /*60a0*/  LDC R7, c[0x0][0x3c0] ;  /* 0x0000f000ff077b82 */ /* 0x000f640000000800 */
[----:B------:R-:W-:Y:S01]  /*60b0*/  ISETP.GE.AND P3, PT, R8, RZ, PT ;  /* 0x000000ff0800720c */ /* 0x000fe20003f66270 */
[----:B0-----:R-:W-:-:S06]  /*60c0*/  IMAD.MOV.U32 R10, RZ, RZ, RZ ;  /* 0x000000ffff0a7224 */ /* 0x001fcc00078e00ff */
[----:B------:R-:W-:Y:S02]  /*60d0*/  @P2 VIADD R9, R9, 0x1 ;  /* 0x0000000109092836 */ /* 0x000fe40000000000 */
[----:B---3--:R-:W-:-:S04]  /*60e0*/  IMAD.MOV R8, RZ, RZ, -R11 ;  /* 0x000000ffff087224 */ /* 0x008fc800078e0a0b */
[----:B------:R-:W-:Y:S02]  /*60f0*/  @!P3 IADD3 R9, PT, PT, -R9, RZ, RZ ;  /* 0x000000ff0909b210 */ /* 0x000fe40007ffe1ff */
        /* <DEDUP_REMOVED lines=14> */
[----:B---3--:R-:W-:Y:S01]  /*61e0*/  IABS R19, R15 ;  /* 0x0000000f00137213 */ /* 0x008fe20000000000 */
[----:B------:R-:W-:Y:S01]  /*61f0*/  @!P2 VIADD R8, R8, 0x1 ;  /* 0x000000010808a836 */ /* 0x000fe20000000000 */
[----:B------:R-:W-:Y:S02]  /*6200*/  ISETP.NE.AND P2, PT, R6, RZ, PT ;  /* 0x000000ff0600720c */ /* 0x000fe40003f45270 */
[----:B------:R-:W-:Y:S02]  /*6210*/  ISETP.GE.U32.AND P1, PT, R10, R13, PT ;  /* 0x0000000d0a00720c */ /* 0x000fe40003f26070 */
[----:B0-----:R-:W-:Y:S02]  /*6220*/  IADD3 R11, PT, PT, R12, 0xffffffe, RZ ;  /* 0x0ffffffe0c0b7810 */ /* 0x001fe40007ffe0ff */
[----:B------:R-:W-:Y:S01]  /*6230*/  LOP3.LUT R10, R9, R6, RZ, 0x3c, !PT ;  /* 0x00000006090a7212 */ /* 0x000fe200078e3cff */
[----:B------:R-:W0:Y:S03]  /*6240*/  I2F.RP R12, R19 ;  /* 0x00000013000c7306 */ /* 0x000e260000209400 */
[----:B------:R-:W-:Y:S01]  /*6250*/  ISETP.GE.AND P3, PT, R10, RZ, PT ;  /* 0x000000ff0a00720c */ /* 0x000fe20003f66270 */
[----:B------:R-:W-:-:S04]  /*6260*/  IMAD.MOV.U32 R10, RZ, RZ, RZ ;  /* 0x000000ffff0a7224 */ /* 0x000fc800078e00ff */
[----:B------:R-:W3:Y:S01]  /*6270*/  F2I.FTZ.U32.TRUNC.NTZ R11, R11 ;  /* 0x0000000b000b7305 */ /* 0x000ee2000021f000 */
[----:B------:R-:W-:-:S04]  /*6280*/  @P1 VIADD R8, R8, 0x1 ;  /* 0x0000000108081836 */ /* 0x000fc80000000000 */
[----:B------:R-:W-:-:S03]  /*6290*/  IMAD.MOV.U32 R14, RZ, RZ, R8 ;  /* 0x000000ffff0e7224 */ /* 0x000fc600078e0008 */
[----:B0-----:R-:W0:Y:S02]  /*62a0*/  MUFU.RCP R12, R12 ;  /* 0x0000000c000c7308 */ /* 0x001e240000001000 */
[----:B------:R-:W-:Y:S02]  /*62b0*/  @!P3 IADD3 R14, PT, PT, -R14, RZ, RZ ;  /* 0x000000ff0e0eb210 */ /* 0x000fe40007ffe1ff */
[----:B------:R-:W-:Y:S01]  /*62c0*/  @!P2 LOP3.LUT R14, RZ, R6, RZ, 0x33, !PT ;  /* 0x00000006ff0ea212 */ /* 0x000fe200078e33ff */
[----:B---3--:R-:W-:-:S04]  /*62d0*/  IMAD.MOV R8, RZ, RZ, -R11 ;  /* 0x000000ffff087224 */ /* 0x008fc800078e0a0b */
[----:B------:R-:W-:Y:S01]  /*62e0*/  IMAD R13, R8, R17, RZ ;  /* 0x00000011080d7224 */ /* 0x000fe200078e02ff */
[----:B------:R-:W-:-:S03]  /*62f0*/  IABS R8, R14 ;  /* 0x0000000e00087213 */ /* 0x000fc60000000000 */
[----:B------:R-:W-:-:S04]  /*6300*/  IMAD.HI.U32 R13, R11, R13, R10 ;  /* 0x0000000d0b0d7227 */ /* 0x000fc800078e000a */
[----:B------:R-:W-:-:S04]  /*6310*/  IMAD.MOV.U32 R10, RZ, RZ, R8 ;  /* 0x000000ffff0a7224 */ /* 0x000fc800078e0008 */
[----:B------:R-:W-:-:S04]  /*6320*/  IMAD.HI.U32 R8, R13, R10, RZ ;  /* 0x0000000a0d087227 */ /* 0x000fc800078e00ff */
[----:B------:R-:W-:-:S04]  /*6330*/  IMAD.MOV R11, RZ, RZ, -R8 ;  /* 0x000000ffff0b7224 */ /* 0x000fc800078e0a08 */
[----:B------:R-:W-:Y:S01]  /*6340*/  IMAD R10, R17, R11, R10 ;  /* 0x0000000b110a7224 */ /* 0x000fe200078e020a */
[----:B0-----:R-:W-:-:S04]  /*6350*/  IADD3 R11, PT, PT, R12, 0xffffffe, RZ ;  /* 0x0ffffffe0c0b7810 */ /* 0x001fc80007ffe0ff */
[----:B------:R-:W-:Y:S02]  /*6360*/  ISETP.GT.U32.AND P2, PT, R17, R10, PT ;  /* 0x0000000a1100720c */ /* 0x000fe40003f44070 */
[----:B------:R-:W0:Y:S11]  /*6370*/  F2I.FTZ.U32.TRUNC.NTZ R11, R11 ;  /* 0x0000000b000b7305 */ /* 0x000e36000021f000 */
        /* <DEDUP_REMOVED lines=14> */
[----:B------:R-:W-:Y:S02]  /*6460*/  IABS R8, R16 ;  /* 0x0000001000087213 */ /* 0x000fe40000000000 */
        /* <DEDUP_REMOVED lines=41> */
.L_x_387:
[----:B------:R-:W-:Y:S05]  /*6700*/  BSYNC.RECONVERGENT B0 ;  /* 0x0000000000007941 */ /* 0x000fea0003800200 */
.L_x_386:
        /* <DEDUP_REMOVED lines=11> */
[----:B-1----:R-:W-:-:S05]  /*67c0*/  IADD3 R9, PT, PT, RZ, -R7, RZ ;  /* 0x80000007ff097210 */ /* 0x002fca0007ffe0ff */
[----:B------:R-:W-:-:S04]  /*67d0*/  IMAD R9, R9, R0, RZ ;  /* 0x0000000009097224 */ /* 0x000fc800078e02ff */
[----:B0-23--:R-:W-:-:S07]  /*67e0*/  IMAD.HI.U32 R6, R7, R9, R6 ;  /* 0x0000000907067227 */ /* 0x00dfce00078e0006 */
.L_x_388:
[----:B------:R-:W0:Y:S01]  /*67f0*/  LDC R9, c[0x0][0x3c8] ;  /* 0x0000f200ff097b82 */ /* 0x000e220000000800 */
[-C--:B------:R-:W-:Y:S02]  /*6800*/  IABS R13, R2.reuse ;  /* 0x00000002000d7213 */ /* 0x080fe40000000000 */
[----:B------:R-:W-:-:S03]  /*6810*/  IADD3 R4, P0, PT, R5, R2, RZ ;  /* 0x0000000205047210 */ /* 0x000fc60007f1e0ff */
[----:B------:R-:W-:Y:S01]  /*6820*/  IMAD.HI.U32 R12, R6, R13, RZ ;  /* 0x0000000d060c7227 */ /* 0x000fe200078e00ff */
[----:B------:R-:W-:Y:S01]  /*6830*/  IADD3.X R3, PT, PT, RZ, R3, RZ, P0, !PT ;  /* 0x00000003ff037210 */ /* 0x000fe200007fe4ff */
[----:B------:R-:W1:Y:S02]  /*6840*/  LDC R7, c[0x0][0x3c4] ;  /* 0x0000f100ff077b82 */ /* 0x000e640000000800 */
[----:B------:R-:W-:Y:S01]  /*6850*/  IMAD.MOV R6, RZ, RZ, -R12 ;  /* 0x000000ffff067224 */ /* 0x000fe200078e0a0c */
        /* <DEDUP_REMOVED lines=17> */
[----:B0-----:R-:W-:Y:S02]  /*6970*/  HFMA2 R10, -RZ, RZ, 0, 0 ;  /* 0x00000000ff0a7431 */ /* 0x001fe400000001ff */
[----:B-1----:R-:W-:-:S04]  /*6980*/  IMAD.MOV R15, RZ, RZ, -R11 ;  /* 0x000000ffff0f7224 */ /* 0x002fc800078e0a0b */
        /* <DEDUP_REMOVED lines=13> */
[----:B------:R-:W-:Y:S01]  /*6a60*/  @!P6 IADD3 R13, PT, PT, R13, -R14, RZ ;  /* 0x8000000e0d0de210 */ /* 0x000fe20007ffe0ff */
        /* <DEDUP_REMOVED lines=17> */
[----:B------:R-:W-:Y:S01]  /*6b80*/  IMAD.MOV.U32 R11, RZ, RZ, R13 ;  /* 0x000000ffff0b7224 */ /* 0x000fe200078e000d */
        /* <DEDUP_REMOVED lines=8> */
[----:B------:R-:W-:Y:S01]  /*6c10*/  IMAD R11, R22, R18, R11 ;  /* 0x00000012160b7224 */ /* 0x000fe200078e020b */
[----:B------:R-:W-:Y:S02]  /*6c20*/  LOP3.LUT R18, R10, R7, RZ, 0x3c, !PT ;  /* 0x000000070a127212 */ /* 0x000fe400078e3cff */
        /* <DEDUP_REMOVED lines=16> */
[----:B------:R-:W-:Y:S02]  /*6d30*/  @P3 IADD3 R13, PT, PT, R13, 0x1, RZ ;  /* 0x000000010d0d3810 */ /* 0x000fe40007ffe0ff */
[----:B------:R-:W-:Y:S01]  /*6d40*/  ISETP.NE.AND P3, PT, R7, RZ, PT ;  /* 0x000000ff0700720c */ /* 0x000fe20003f65270 */
[----:B------:R-:W-:Y:S02]  /*6d50*/  @!P1 IMAD.MOV R16, RZ, RZ, -R16 ;  /* 0x000000ffff109224 */ /* 0x000fe400078e0a10 */
[----:B0-----:R-:W-:Y:S02]  /*6d60*/  IMAD.MOV R19, RZ, RZ, -R17 ;  /* 0x000000ffff137224 */ /* 0x001fe400078e0a11 */
[----:B------:R-:W-:Y:S02]  /*6d70*/  @!P2 IMAD.MOV R13, RZ, RZ, -R13 ;  /* 0x000000ffff0da224 */ /* 0x000fe400078e0a0d */
[----:B------:R-:W-:-:S03]  /*6d80*/  IMAD R19, R19, R14, RZ ;  /* 0x0000000e13137224 */ /* 0x000fc600078e02ff */
[C---:B------:R-:W-:Y:S02]  /*6d90*/  SEL R13, R15.reuse, R13, !P3 ;  /* 0x0000000d0f0d7207 */ /* 0x040fe40005800000 */
[----:B------:R-:W-:Y:S01]  /*6da0*/  SEL R15, R15, R16, !P3 ;  /* 0x000000100f0f7207 */ /* 0x000fe20005800000 */
[----:B------:R-:W-:Y:S01]  /*6db0*/  HFMA2 R16, -RZ, RZ, 0, 0 ;  /* 0x00000000ff107431 */ /* 0x000fe200000001ff */
[----:B------:R-:W-:Y:S02]  /*6dc0*/  IABS R20, R13 ;  /* 0x0000000d00147213 */ /* 0x000fe40000000000 */
[----:B------:R-:W-:Y:S02]  /*6dd0*/  IABS R21, R15 ;  /* 0x0000000f00157213 */ /* 0x000fe40000000000 */
[----:B-1----:R-:W-:-:S04]  /*6de0*/  IABS R23, R11 ;  /* 0x0000000b00177213 */ /* 0x002fc80000000000 */
[----:B------:R-:W0:Y:S01]  /*6df0*/  I2F.RP R22, R23 ;  /* 0x0000001700167306 */ /* 0x000e220000209400 */
[----:B------:R-:W-:-:S04]  /*6e00*/  IMAD.HI.U32 R18, R17, R19, R16 ;  /* 0x0000001311127227 */ /* 0x000fc800078e0010 */
[----:B------:R-:W-:-:S04]  /*6e10*/  IMAD.MOV.U32 R17, RZ, RZ, R20 ;  /* 0x000000ffff117224 */ /* 0x000fc800078e0014 */
        /* <DEDUP_REMOVED lines=9> */
[----:B0-----:R-:W-:-:S10]  /*6eb0*/  VIADD R20, R22, 0xffffffe ;  /* 0x0ffffffe16147836 */ /* 0x001fd40000000000 */
[----:B------:R-:W-:Y:S02]  /*6ec0*/  @!P5 IMAD.IADD R17, R17, 0x1, -R14 ;  /* 0x000000011111d824 */ /* 0x000fe400078e0a0e */
[-C--:B------:R-:W-:Y:S01]  /*6ed0*/  @!P6 IADD3 R19, PT, PT, R19, -R14.reuse, RZ ;  /* 0x8000000e1313e210 */ /* 0x080fe20007ffe0ff */
[----:B------:R-:W-:Y:S02]  /*6ee0*/  @!P5 VIADD R16, R16, 0x1 ;  /* 0x000000011010d836 */ /* 0x000fe40000000000 */
        /* <DEDUP_REMOVED lines=10> */
[----:B------:R-:W-:Y:S02]  /*6f90*/  ISETP.NE.AND P3, PT, R8, RZ, PT ;  /* 0x000000ff0800720c */ /* 0x000fe40003f65270 */
[----:B------:R-:W-:Y:S01]  /*6fa0*/  @P4 IADD3 R18, PT, PT, R18, 0x1, RZ ;  /* 0x0000000112124810 */ /* 0x000fe20007ffe0ff */
[----:B0-----:R-:W-:-:S04]  /*6fb0*/  IMAD.MOV R20, RZ, RZ, -R17 ;  /* 0x000000ffff147224 */ /* 0x001fc800078e0a11 */
        /* <DEDUP_REMOVED lines=8> */
[----:B------:R-:W-:Y:S01]  /*7040*/  IMAD.HI.U32 R20, R17, R19, R16 ;  /* 0x0000001311147227 */ /* 0x000fe200078e0010 */
[----:B------:R-:W-:-:S03]  /*7050*/  MOV R17, R21 ;  /* 0x0000001500117202 */ /* 0x000fc60000000f00 */
        /* <DEDUP_REMOVED lines=19> */
[----:B------:R-:W-:Y:S02]  /*7190*/  ISETP.GE.AND P1, PT, R20, RZ, PT ;  /* 0x000000ff1400720c */ /* 0x000fe40003f26270 */
[----:B------:R-:W-:Y:S01]  /*71a0*/  LOP3.LUT R20, RZ, R11, RZ, 0x33, !PT ;  /* 0x0000000bff147212 */ /* 0x000fe200078e33ff */
[----:B------:R-:W-:Y:S02]  /*71b0*/  IMAD R21, R9, R17, R2 ;  /* 0x0000001109157224 */ /* 0x000fe400078e0202 */
[----:B------:R-:W-:Y:S01]  /*71c0*/  @P3 VIADD R16, R16, 0x1 ;  /* 0x0000000110103836 */ /* 0x000fe20000000000 */
[----:B------:R-:W-:Y:S01]  /*71d0*/  ISETP.NE.AND P3, PT, R11, RZ, PT ;  /* 0x000000ff0b00720c */ /* 0x000fe20003f65270 */
[----:B------:R-:W-:Y:S01]  /*71e0*/  IMAD.MOV R2, RZ, RZ, -R13 ;  /* 0x000000ffff027224 */ /* 0x000fe200078e0a0d */
[----:B------:R-:W-:Y:S01]  /*71f0*/  @P4 IADD3 R19, PT, PT, R19, 0x1, RZ ;  /* 0x0000000113134810 */ /* 0x000fe20007ffe0ff */
[----:B------:R-:W-:-:S02]  /*7200*/  IMAD.MOV R17, RZ, RZ, -R10 ;  /* 0x000000ffff117224 */ /* 0x000fc400078e0a0a */
[----:B------:R-:W-:Y:S02]  /*7210*/  @!P2 IMAD.MOV R16, RZ, RZ, -R16 ;  /* 0x000000ffff10a224 */ /* 0x000fe400078e0a10 */
[----:B------:R-:W-:Y:S01]  /*7220*/  IMAD R22, R7, R2, R12 ;  /* 0x0000000207167224 */ /* 0x000fe200078e020c */
[----:B------:R-:W-:Y:S01]  /*7230*/  IADD3 R12, PT, PT, -R15, RZ, RZ ;  /* 0x000000ff0f0c7210 */ /* 0x000fe20007ffe1ff */
[----:B------:R-:W-:Y:S01]  /*7240*/  IMAD.MOV R2, RZ, RZ, -R14 ;  /* 0x000000ffff027224 */ /* 0x000fe200078e0a0e */
[C---:B------:R-:W-:Y:S01]  /*7250*/  SEL R16, R20.reuse, R16, !P3 ;  /* 0x0000001014107207 */ /* 0x040fe20005800000 */
[----:B------:R-:W-:Y:S02]  /*7260*/  @!P1 IMAD.MOV R19, RZ, RZ, -R19 ;  /* 0x000000ffff139224 */ /* 0x000fe400078e0a13 */
[----:B------:R-:W-:Y:S02]  /*7270*/  IMAD R23, R9, R17, R4 ;  /* 0x0000001109177224 */ /* 0x000fe400078e0204 */
[----:B------:R-:W-:Y:S01]  /*7280*/  IMAD.MOV R17, RZ, RZ, -R18 ;  /* 0x000000ffff117224 */ /* 0x000fe200078e0a12 */
[----:B------:R-:W-:Y:S01]  /*7290*/  SEL R19, R20, R19, !P3 ;  /* 0x0000001314137207 */ /* 0x000fe20005800000 */
[----:B------:R-:W-:-:S02]  /*72a0*/  IMAD R2, R8, R2, R13 ;  /* 0x0000000208027224 */ /* 0x000fc400078e020d */
        /* <DEDUP_REMOVED lines=46> */
.L_x_358:
        /* <DEDUP_REMOVED lines=26> */
[----:B------:R-:W-:Y:S01]  /*7730*/  IMAD.HI.U32 R13, R9, R13, R8 ;  /* 0x0000000d090d7227 */ /* 0x000fe200078e0008 */
[----:B------:R-:W-:-:S05]  /*7740*/  MOV R9, RZ ;  /* 0x000000ff00097202 */ /* 0x000fca0000000f00 */
        /* <DEDUP_REMOVED lines=10> */
.L_x_390:
[----:B------:R-:W-:Y:S01]  /*77f0*/  IMAD.MOV.U32 R8, RZ, RZ, R10 ;  /* 0x000000ffff087224 */ /* 0x000fe200078e000a */
[----:B------:R-:W-:-:S07]  /*7800*/  MOV R6, 0x7820 ;  /* 0x0000782000067802 */ /* 0x000fce0000000f00 */
[----:B-1----:R-:W-:Y:S05]  /*7810*/  CALL.REL.NOINC `($__internal_10_$__cuda_sm20_div_u64) ;  /* 0x0000001400e87944 */ /* 0x002fea0003c00000 */
[----:B------:R-:W-:Y:S02]  /*7820*/  IMAD.MOV.U32 R8, RZ, RZ, R10 ;  /* 0x000000ffff087224 */ /* 0x000fe400078e000a */
[----:B------:R-:W-:-:S07]  /*7830*/  IMAD.MOV.U32 R9, RZ, RZ, R11 ;  /* 0x000000ffff097224 */ /* 0x000fce00078e000b */
.L_x_391:
[----:B-1----:R-:W-:Y:S05]  /*7840*/  BSYNC.RECONVERGENT B0 ;  /* 0x0000000000007941 */ /* 0x002fea0003800200 */
.L_x_389:
        /* <DEDUP_REMOVED lines=38> */
[----:B------:R-:W0:Y:S01]  /*7ab0*/  LDC R7, c[0x0][0x3c0] ;  /* 0x0000f000ff077b82 */ /* 0x000e220000000800 */
[----:B------:R-:W-:Y:S02]  /*7ac0*/  LOP3.LUT R8, R2, R3, RZ, 0x3c, !PT ;  /* 0x0000000302087212 */ /* 0x000fe400078e3cff */
[----:B------:R3:W5:Y:S02]  /*7ad0*/  F2I.FTZ.U32.TRUNC.NTZ R11, R10 ;  /* 0x0000000a000b7305 */ /* 0x000764000021f000 */
[----:B------:R-:W-:-:S06]  /*7ae0*/  ISETP.GE.AND P3, PT, R8, RZ, PT ;  /* 0x000000ff0800720c */ /* 0x000fcc0003f66270 */
[----:B------:R-:W-:Y:S02]  /*7af0*/  @P2 VIADD R9, R9, 0x1 ;  /* 0x0000000109092836 */ /* 0x000fe40000000000 */
[----:B---3--:R-:W-:Y:S01]  /*7b00*/  IMAD.MOV.U32 R10, RZ, RZ, RZ ;  /* 0x000000ffff0a7224 */ /* 0x008fe200078e00ff */
[----:B-----5:R-:W-:-:S04]  /*7b10*/  IADD3 R8, PT, PT, RZ, -R11, RZ ;  /* 0x8000000bff087210 */ /* 0x020fc80007ffe0ff */
[----:B------:R-:W-:Y:S01]  /*7b20*/  @!P3 IMAD.MOV R9, RZ, RZ, -R9 ;  /* 0x000000ffff09b224 */ /* 0x000fe200078e0a09 */
[----:B------:R-:W-:Y:S01]  /*7b30*/  @!P1 LOP3.LUT R9, RZ, R3, RZ, 0x33, !PT ;  /* 0x00000003ff099212 */ /* 0x000fe200078e33ff */
[----:B------:R-:W-:-:S03]  /*7b40*/  IMAD R15, R8, R13, RZ ;  /* 0x0000000d080f7224 */ /* 0x000fc600078e02ff */
[----:B------:R-:W-:Y:S02]  /*7b50*/  IABS R8, R9 ;  /* 0x0000000900087213 */ /* 0x000fe40000000000 */
[----:B0-----:R-:W-:Y:S01]  /*7b60*/  IABS R17, R7 ;  /* 0x0000000700117213 */ /* 0x001fe20000000000 */
[----:B------:R-:W-:-:S03]  /*7b70*/  IMAD.HI.U32 R15, R11, R15, R10 ;  /* 0x0000000f0b0f7227 */ /* 0x000fc600078e000a */
[----:B------:R-:W0:Y:S01]  /*7b80*/  I2F.RP R12, R17 ;  /* 0x00000011000c7306 */ /* 0x000e220000209400 */
[----:B------:R-:W-:-:S04]  /*7b90*/  IMAD.MOV.U32 R10, RZ, RZ, R8 ;  /* 0x000000ffff0a7224 */ /* 0x000fc800078e0008 */
[----:B------:R-:W-:Y:S02]  /*7ba0*/  IMAD.HI.U32 R8, R15, R10, RZ ;  /* 0x0000000a0f087227 */ /* 0x000fe400078e00ff */
[----:B------:R-:W3:Y:S02]  /*7bb0*/  LDC R15, c[0x0][0x3bc] ;  /* 0x0000ef00ff0f7b82 */ /* 0x000ee40000000800 */
[----:B------:R-:W-:-:S04]  /*7bc0*/  IMAD.MOV R11, RZ, RZ, -R8 ;  /* 0x000000ffff0b7224 */ /* 0x000fc800078e0a08 */
[C---:B------:R-:W-:Y:S01]  /*7bd0*/  IMAD R10, R13.reuse, R11, R10 ;  /* 0x0000000b0d0a7224 */ /* 0x040fe200078e020a */
[----:B0-----:R-:W0:Y:S04]  /*7be0*/  MUFU.RCP R12, R12 ;  /* 0x0000000c000c7308 */ /* 0x001e280000001000 */
[----:B------:R-:W-:-:S13]  /*7bf0*/  ISETP.GT.U32.AND P2, PT, R13, R10, PT ;  /* 0x0000000a0d00720c */ /* 0x000fda0003f44070 */
[----:B------:R-:W-:Y:S01]  /*7c00*/  @!P2 IADD3 R10, PT, PT, R10, -R13, RZ ;  /* 0x8000000d0a0aa210 */ /* 0x000fe20007ffe0ff */
[----:B0-----:R-:W-:Y:S01]  /*7c10*/  VIADD R11, R12, 0xffffffe ;  /* 0x0ffffffe0c0b7836 */ /* 0x001fe20000000000 */
[----:B---3--:R-:W-:Y:S01]  /*7c20*/  IABS R19, R15 ;  /* 0x0000000f00137213 */ /* 0x008fe20000000000 */
[----:B------:R-:W-:Y:S01]  /*7c30*/  @!P2 VIADD R8, R8, 0x1 ;  /* 0x000000010808a836 */ /* 0x000fe20000000000 */
[----:B------:R-:W-:Y:S02]  /*7c40*/  ISETP.GE.U32.AND P1, PT, R10, R13, PT ;  /* 0x0000000d0a00720c */ /* 0x000fe40003f26070 */
[----:B------:R-:W-:Y:S01]  /*7c50*/  LOP3.LUT R10, R9, R6, RZ, 0x3c, !PT ;  /* 0x00000006090a7212 */ /* 0x000fe200078e3cff */
[----:B------:R-:W0:Y:S01]  /*7c60*/  F2I.FTZ.U32.TRUNC.NTZ R11, R11 ;  /* 0x0000000b000b7305 */ /* 0x000e22000021f000 */
[----:B------:R-:W-:Y:S02]  /*7c70*/  ISETP.NE.AND P2, PT, R6, RZ, PT ;  /* 0x000000ff0600720c */ /* 0x000fe40003f45270 */
[----:B------:R-:W-:Y:S01]  /*7c80*/  ISETP.GE.AND P3, PT, R10, RZ, PT ;  /* 0x000000ff0a00720c */ /* 0x000fe20003f66270 */
[----:B------:R-:W-:-:S04]  /*7c90*/  IMAD.MOV.U32 R10, RZ, RZ, RZ ;  /* 0x000000ffff0a7224 */ /* 0x000fc800078e00ff */
[----:B------:R-:W3:Y:S02]  /*7ca0*/  I2F.RP R12, R19 ;  /* 0x00000013000c7306 */ /* 0x000ee40000209400 */
        /* <DEDUP_REMOVED lines=35> */
[----:B------:R-:W-:Y:S01]  /*7ee0*/  IMAD R10, R19, R11, R10 ;  /* 0x0000000b130a7224 */ /* 0x000fe200078e020a */
[----:B------:R-:W-:-:S04]  /*7ef0*/  IADD3 R11, PT, PT, -R14, RZ, RZ ;  /* 0x000000ff0e0b7210 */ /* 0x000fc80007ffe1ff */
[----:B------:R-:W-:Y:S01]  /*7f00*/  ISETP.GT.U32.AND P2, PT, R19, R10, PT ;  /* 0x0000000a1300720c */ /* 0x000fe20003f44070 */
[----:B------:R-:W-:Y:S02]  /*7f10*/  IMAD R11, R6, R11, R9 ;  /* 0x0000000b060b7224 */ /* 0x000fe400078e0209 */
[----:B------:R-:W-:Y:S02]  /*7f20*/  IMAD R6, R7, R12, R14 ;  /* 0x0000000c07067224 */ /* 0x000fe400078e020e */
[----:B-1----:R-:W-:Y:S02]  /*7f30*/  IMAD R7, R11, UR14, RZ ;  /* 0x0000000e0b077c24 */ /* 0x002fe4000f8e02ff */
[----:B------:R-:W-:-:S06]  /*7f40*/  IMAD R6, R6, UR13, RZ ;  /* 0x0000000d06067c24 */ /* 0x000fcc000f8e02ff */
[-C--:B------:R-:W-:Y:S01]  /*7f50*/  @!P2 IADD3 R10, PT, PT, R10, -R19.reuse, RZ ;  /* 0x800000130a0aa210 */ /* 0x080fe20007ffe0ff */
[----:B------:R-:W-:Y:S01]  /*7f60*/  @!P2 VIADD R8, R8, 0x1 ;  /* 0x000000010808a836 */ /* 0x000fe20000000000 */
        /* <DEDUP_REMOVED lines=28> */
.L_x_393:
[----:B------:R-:W-:Y:S05]  /*8130*/  BSYNC.RECONVERGENT B0 ;  /* 0x0000000000007941 */ /* 0x000fea0003800200 */
.L_x_392:
        /* <DEDUP_REMOVED lines=9> */
[----:B-1----:R-:W-:-:S06]  /*81d0*/  IADD3 R7, PT, PT, R4, 0xffffffe, RZ ;  /* 0x0ffffffe04077810 */ /* 0x002fcc0007ffe0ff */
[----:B------:R-:W1:Y:S02]  /*81e0*/  F2I.FTZ.U32.TRUNC.NTZ R7, R7 ;  /* 0x0000000700077305 */ /* 0x000e64000021f000 */
[----:B-1----:R-:W-:-:S04]  /*81f0*/  IMAD.MOV R9, RZ, RZ, -R7 ;  /* 0x000000ffff097224 */ /* 0x002fc800078e0a07 */
[----:B------:R-:W-:-:S04]  /*8200*/  IMAD R9, R9, R0, RZ ;  /* 0x0000000009097224 */ /* 0x000fc800078e02ff */
[----:B0-23--:R-:W-:-:S07]  /*8210*/  IMAD.HI.U32 R6, R7, R9, R6 ;  /* 0x0000000907067227 */ /* 0x00dfce00078e0006 */
.L_x_394:
[----:B------:R-:W0:Y:S01]  /*8220*/  LDC R9, c[0x0][0x3c8] ;  /* 0x0000f200ff097b82 */ /* 0x000e220000000800 */
[-C--:B------:R-:W-:Y:S02]  /*8230*/  IABS R13, R2.reuse ;  /* 0x00000002000d7213 */ /* 0x080fe40000000000 */
[----:B------:R-:W-:-:S03]  /*8240*/  IADD3 R4, P0, PT, R5, R2, RZ ;  /* 0x0000000205047210 */ /* 0x000fc60007f1e0ff */
[----:B------:R-:W-:Y:S02]  /*8250*/  IMAD.HI.U32 R12, R6, R13, RZ ;  /* 0x0000000d060c7227 */ /* 0x000fe400078e00ff */
[----:B------:R-:W1:Y:S02]  /*8260*/  LDC R7, c[0x0][0x3c4] ;  /* 0x0000f100ff077b82 */ /* 0x000e640000000800 */
[----:B------:R-:W-:Y:S01]  /*8270*/  IMAD.X R3, RZ, RZ, R3, P0 ;  /* 0x000000ffff037224 */ /* 0x000fe200000e0603 */
[----:B------:R-:W-:Y:S02]  /*8280*/  IADD3 R6, PT, PT, -R12, RZ, RZ ;  /* 0x000000ff0c067210 */ /* 0x000fe40007ffe1ff */
        /* <DEDUP_REMOVED lines=15> */
[----:B------:R-:W-:Y:S02]  /*8380*/  @P3 IADD3 R12, PT, PT, R12, 0x1, RZ ;  /* 0x000000010c0c3810 */ /* 0x000fe40007ffe0ff */
[----:B------:R-:W-:Y:S01]  /*8390*/  ISETP.NE.AND P3, PT, R9, RZ, PT ;  /* 0x000000ff0900720c */ /* 0x000fe20003f65270 */
[----:B0-----:R-:W-:Y:S02]  /*83a0*/  IMAD.MOV.U32 R10, RZ, RZ, RZ ;  /* 0x000000ffff0a7224 */ /* 0x001fe400078e00ff */
        /* <DEDUP_REMOVED lines=22> */
[----:B-1----:R-:W-:-:S06]  /*8510*/  HFMA2 R14, -RZ, RZ, 0, 0 ;  /* 0x00000000ff0e7431 */ /* 0x002fcc00000001ff */
[----:B------:R-:W-:Y:S02]  /*8520*/  @P4 VIADD R11, R11, 0x1 ;  /* 0x000000010b0b4836 */ /* 0x000fe40000000000 */
[----:B--2---:R-:W-:-:S04]  /*8530*/  IMAD.MOV R13, RZ, RZ, -R15 ;  /* 0x000000ffff0d7224 */ /* 0x004fc800078e0a0f */
[----:B------:R-:W-:-:S05]  /*8540*/  @!P1 IMAD.MOV R11, RZ, RZ, -R11 ;  /* 0x000000ffff0b9224 */ /* 0x000fca00078e0a0b */
[----:B------:R-:W-:Y:S01]  /*8550*/  SEL R10, R10, R11, !P3 ;  /* 0x0000000b0a0a7207 */ /* 0x000fe20005800000 */
[----:B------:R-:W-:Y:S01]  /*8560*/  IMAD R11, R13, R22, RZ ;  /* 0x000000160d0b7224 */ /* 0x000fe200078e02ff */
[----:B------:R-:W-:Y:S02]  /*8570*/  IABS R13, R12 ;  /* 0x0000000c000d7213 */ /* 0x000fe40000000000 */
[----:B------:R-:W-:Y:S01]  /*8580*/  IABS R18, R10 ;  /* 0x0000000a00127213 */ /* 0x000fe20000000000 */
[----:B------:R-:W-:-:S04]  /*8590*/  IMAD.HI.U32 R16, R15, R11, R14 ;  /* 0x0000000b0f107227 */ /* 0x000fc800078e000e */
[----:B------:R-:W-:Y:S02]  /*85a0*/  IMAD.MOV.U32 R11, RZ, RZ, R13 ;  /* 0x000000ffff0b7224 */ /* 0x000fe400078e000d */
[----:B------:R-:W-:Y:S02]  /*85b0*/  IMAD.MOV.U32 R15, RZ, RZ, R18 ;  /* 0x000000ffff0f7224 */ /* 0x000fe400078e0012 */
[----:B------:R-:W-:Y:S02]  /*85c0*/  IMAD.MOV.U32 R14, RZ, RZ, R17 ;  /* 0x000000ffff0e7224 */ /* 0x000fe400078e0011 */
[C---:B------:R-:W-:Y:S02]  /*85d0*/  IMAD.HI.U32 R13, R16.reuse, R11, RZ ;  /* 0x0000000b100d7227 */ /* 0x040fe400078e00ff */
[----:B------:R-:W0:Y:S02]  /*85e0*/  I2F.RP R19, R14 ;  /* 0x0000000e00137306 */ /* 0x000e240000209400 */
[----:B------:R-:W-:-:S04]  /*85f0*/  IMAD.HI.U32 R16, R16, R15, RZ ;  /* 0x0000000f10107227 */ /* 0x000fc800078e00ff */
[----:B------:R-:W-:Y:S01]  /*8600*/  IMAD.MOV R18, RZ, RZ, -R13 ;  /* 0x000000ffff127224 */ /* 0x000fe200078e0a0d */
[----:B------:R-:W-:-:S03]  /*8610*/  IADD3 R20, PT, PT, -R16, RZ, RZ ;  /* 0x000000ff10147210 */ /* 0x000fc60007ffe1ff */
[----:B------:R-:W-:Y:S01]  /*8620*/  IMAD R11, R22, R18, R11 ;  /* 0x00000012160b7224 */ /* 0x000fe200078e020b */
[----:B------:R-:W-:Y:S01]  /*8630*/  LOP3.LUT R18, R10, R7, RZ, 0x3c, !PT ;  /* 0x000000070a127212 */ /* 0x000fe200078e3cff */
[----:B------:R-:W-:-:S03]  /*8640*/  IMAD R15, R22, R20, R15 ;  /* 0x00000014160f7224 */ /* 0x000fc600078e020f */
[C---:B------:R-:W-:Y:S01]  /*8650*/  ISETP.GT.U32.AND P5, PT, R22.reuse, R11, PT ;  /* 0x0000000b1600720c */ /* 0x040fe20003fa4070 */
[----:B0-----:R-:W0:Y:S01]  /*8660*/  MUFU.RCP R19, R19 ;  /* 0x0000001300137308 */ /* 0x001e220000001000 */
[----:B------:R-:W-:Y:S02]  /*8670*/  ISETP.GT.U32.AND P6, PT, R22, R15, PT ;  /* 0x0000000f1600720c */ /* 0x000fe40003fc4070 */
[----:B------:R-:W-:-:S09]  /*8680*/  ISETP.GE.AND P1, PT, R18, RZ, PT ;  /* 0x000000ff1200720c */ /* 0x000fd20003f26270 */
[--C-:B------:R-:W-:Y:S02]  /*8690*/  @!P5 IMAD.IADD R11, R11, 0x1, -R22.reuse ;  /* 0x000000010b0bd824 */ /* 0x100fe400078e0a16 */
[----:B------:R-:W-:Y:S01]  /*86a0*/  @!P6 IMAD.IADD R15, R15, 0x1, -R22 ;  /* 0x000000010f0fe824 */ /* 0x000fe200078e0a16 */
[----:B------:R-:W-:Y:S01]  /*86b0*/  @!P6 IADD3 R16, PT, PT, R16, 0x1, RZ ;  /* 0x000000011010e810 */ /* 0x000fe20007ffe0ff */
[----:B------:R-:W-:Y:S01]  /*86c0*/  @!P5 VIADD R13, R13, 0x1 ;  /* 0x000000010d0dd836 */ /* 0x000fe20000000000 */
[-C--:B------:R-:W-:Y:S01]  /*86d0*/  ISETP.GE.U32.AND P3, PT, R11, R22.reuse, PT ;  /* 0x000000160b00720c */ /* 0x080fe20003f66070 */
[----:B0-----:R-:W-:Y:S01]  /*86e0*/  VIADD R17, R19, 0xffffffe ;  /* 0x0ffffffe13117836 */ /* 0x001fe20000000000 */
[----:B------:R-:W-:Y:S01]  /*86f0*/  ISETP.GE.U32.AND P4, PT, R15, R22, PT ;  /* 0x000000160f00720c */ /* 0x000fe20003f86070 */
[----:B------:R-:W0:Y:S01]  /*8700*/  LDC R11, c[0x0][0x3bc] ;  /* 0x0000ef00ff0b7b82 */ /* 0x000e220000000800 */
[----:B------:R-:W-:-:S03]  /*8710*/  LOP3.LUT R15, R12, R7, RZ, 0x3c, !PT ;  /* 0x000000070c0f7212 */ /* 0x000fc600078e3cff */
[----:B------:R-:W1:Y:S01]  /*8720*/  F2I.FTZ.U32.TRUNC.NTZ R17, R17 ;  /* 0x0000001100117305 */ /* 0x000e62000021f000 */
[----:B------:R-:W-:Y:S02]  /*8730*/  ISETP.GE.AND P2, PT, R15, RZ, PT ;  /* 0x000000ff0f00720c */ /* 0x000fe40003f46270 */
[----:B------:R-:W-:-:S03]  /*8740*/  LOP3.LUT R15, RZ, R7, RZ, 0x33, !PT ;  /* 0x00000007ff0f7212 */ /* 0x000fc600078e33ff */
[----:B------:R-:W-:Y:S01]  /*8750*/  @P3 VIADD R13, R13, 0x1 ;  /* 0x000000010d0d3836 */ /* 0x000fe20000000000 */
[----:B------:R-:W-:Y:S01]  /*8760*/  ISETP.NE.AND P3, PT, R7, RZ, PT ;  /* 0x000000ff0700720c */ /* 0x000fe20003f65270 */
[----:B------:R-:W-:-:S05]  /*8770*/  @P4 VIADD R16, R16, 0x1 ;  /* 0x0000000110104836 */ /* 0x000fca0000000000 */
[----:B------:R-:W-:Y:S01]  /*8780*/  @!P1 IADD3 R16, PT, PT, -R16, RZ, RZ ;  /* 0x000000ff10109210 */ /* 0x000fe20007ffe1ff */
[----:B------:R-:W-:Y:S02]  /*8790*/  @!P2 IMAD.MOV R13, RZ, RZ, -R13 ;  /* 0x000000ffff0da224 */ /* 0x000fe400078e0a0d */
[----:B-1----:R-:W-:-:S03]  /*87a0*/  IMAD.MOV R19, RZ, RZ, -R17 ;  /* 0x000000ffff137224 */ /* 0x002fc600078e0a11 */
[----:B------:R-:W-:Y:S01]  /*87b0*/  SEL R13, R15, R13, !P3 ;  /* 0x0000000d0f0d7207 */ /* 0x000fe20005800000 */
[----:B------:R-:W-:Y:S01]  /*87c0*/  IMAD R19, R19, R14, RZ ;  /* 0x0000000e13137224 */ /* 0x000fe200078e02ff */
[----:B------:R-:W-:Y:S01]  /*87d0*/  SEL R15, R15, R16, !P3 ;  /* 0x000000100f0f7207 */ /* 0x000fe20005800000 */
[----:B------:R-:W-:Y:S01]  /*87e0*/  IMAD.MOV.U32 R16, RZ, RZ, RZ ;  /* 0x000000ffff107224 */ /* 0x000fe200078e00ff */
[----:B------:R-:W-:Y:S02]  /*87f0*/  IABS R20, R13 ;  /* 0x0000000d00147213 */ /* 0x000fe40000000000 */
[----:B------:R-:W-:Y:S01]  /*8800*/  IABS R21, R15 ;  /* 0x0000000f00157213 */ /* 0x000fe20000000000 */
[----:B------:R-:W-:Y:S01]  /*8810*/  IMAD.HI.U32 R18, R17, R19, R16 ;  /* 0x0000001311127227 */ /* 0x000fe200078e0010 */
[----:B0-----:R-:W-:-:S03]  /*8820*/  IABS R23, R11 ;  /* 0x0000000b00177213 */ /* 0x001fc60000000000 */
[----:B------:R-:W-:Y:S01]  /*8830*/  IMAD.MOV.U32 R17, RZ, RZ, R20 ;  /* 0x000000ffff117224 */ /* 0x000fe200078e0014 */
        /* <DEDUP_REMOVED lines=10> */
[-C--:B------:R-:W-:Y:S01]  /*88e0*/  @!P5 IADD3 R17, PT, PT, R17, -R14.reuse, RZ ;  /* 0x8000000e1111d210 */ /* 0x080fe20007ffe0ff */
[----:B0-----:R-:W-:Y:S02]  /*88f0*/  VIADD R20, R22, 0xffffffe ;  /* 0x0ffffffe16147836 */ /* 0x001fe40000000000 */
[----:B------:R-:W-:Y:S01]  /*8900*/  @!P6 IMAD.IADD R19, R19, 0x1, -R14 ;  /* 0x000000011313e824 */ /* 0x000fe200078e0a0e */
[-C--:B------:R-:W-:Y:S01]  /*8910*/  ISETP.GE.U32.AND P3, PT, R17, R14.reuse, PT ;  /* 0x0000000e1100720c */ /* 0x080fe20003f66070 */
[----:B------:R-:W-:Y:S01]  /*8920*/  @!P5 VIADD R16, R16, 0x1 ;  /* 0x000000011010d836 */ /* 0x000fe20000000000 */
[----:B------:R-:W0:Y:S01]  /*8930*/  F2I.FTZ.U32.TRUNC.NTZ R17, R20 ;  /* 0x0000001400117305 */ /* 0x000e22000021f000 */
[----:B------:R-:W-:Y:S01]  /*8940*/  @!P6 VIADD R18, R18, 0x1 ;  /* 0x000000011212e836 */ /* 0x000fe20000000000 */
[----:B------:R-:W-:Y:S02]  /*8950*/  ISETP.GE.U32.AND P4, PT, R19, R14, PT ;  /* 0x0000000e1300720c */ /* 0x000fe40003f86070 */
[----:B------:R-:W-:-:S02]  /*8960*/  LOP3.LUT R14, R13, R8, RZ, 0x3c, !PT ;  /* 0x000000080d0e7212 */ /* 0x000fc400078e3cff */
[-C--:B------:R-:W-:Y:S02]  /*8970*/  LOP3.LUT R19, R15, R8.reuse, RZ, 0x3c, !PT ;  /* 0x000000080f137212 */ /* 0x080fe400078e3cff */
[----:B------:R-:W-:Y:S02]  /*8980*/  ISETP.GE.AND P2, PT, R14, RZ, PT ;  /* 0x000000ff0e00720c */ /* 0x000fe40003f46270 */
[----:B------:R-:W-:Y:S02]  /*8990*/  ISETP.GE.AND P1, PT, R19, RZ, PT ;  /* 0x000000ff1300720c */ /* 0x000fe40003f26270 */
[----:B------:R-:W-:Y:S02]  /*89a0*/  @P3 IADD3 R16, PT, PT, R16, 0x1, RZ ;  /* 0x0000000110103810 */ /* 0x000fe40007ffe0ff */
[----:B------:R-:W-:Y:S01]  /*89b0*/  ISETP.NE.AND P3, PT, R8, RZ, PT ;  /* 0x000000ff0800720c */ /* 0x000fe20003f65270 */
[----:B------:R-:W-:Y:S01]  /*89c0*/  @P4 VIADD R18, R18, 0x1 ;  /* 0x0000000112124836 */ /* 0x000fe20000000000 */
[----:B------:R-:W-:Y:S01]  /*89d0*/  LOP3.LUT R19, RZ, R8, RZ, 0x33, !PT ;  /* 0x00000008ff137212 */ /* 0x000fe200078e33ff */
[----:B0-----:R-:W-:-:S04]  /*89e0*/  IMAD.MOV R20, RZ, RZ, -R17 ;  /* 0x000000ffff147224 */ /* 0x001fc800078e0a11 */
[----:B------:R-:W-:Y:S02]  /*89f0*/  @!P2 IMAD.MOV R16, RZ, RZ, -R16 ;  /* 0x000000ffff10a224 */ /* 0x000fe400078e0a10 */
[----:B------:R-:W-:-:S03]  /*8a00*/  @!P1 IMAD.MOV R18, RZ, RZ, -R18 ;  /* 0x000000ffff129224 */ /* 0x000fc600078e0a12 */
[C---:B------:R-:W-:Y:S02]  /*8a10*/  SEL R14, R19.reuse, R16, !P3 ;  /* 0x00000010130e7207 */ /* 0x040fe40005800000 */
[----:B------:R-:W-:Y:S01]  /*8a20*/  SEL R18, R19, R18, !P3 ;  /* 0x0000001213127207 */ /* 0x000fe20005800000 */
[----:B------:R-:W-:Y:S01]  /*8a30*/  IMAD R19, R20, R23, RZ ;  /* 0x0000001714137224 */ /* 0x000fe200078e02ff */
[----:B------:R-:W-:Y:S02]  /*8a40*/  MOV R16, RZ ;  /* 0x000000ff00107202 */ /* 0x000fe40000000f00 */
        /* <DEDUP_REMOVED lines=26> */
[----:B------:R-:W-:Y:S01]  /*8bf0*/  @P3 IADD3 R16, PT, PT, R16, 0x1, RZ ;  /* 0x0000000110103810 */ /* 0x000fe20007ffe0ff */
[----:B------:R-:W-:Y:S01]  /*8c00*/  IMAD.MOV R2, RZ, RZ, -R13 ;  /* 0x000000ffff027224 */ /* 0x000fe200078e0a0d */
[----:B------:R-:W-:Y:S01]  /*8c10*/  ISETP.NE.AND P3, PT, R11, RZ, PT ;  /* 0x000000ff0b00720c */ /* 0x000fe20003f65270 */
[----:B------:R-:W-:Y:S02]  /*8c20*/  @P4 VIADD R19, R19, 0x1 ;  /* 0x0000000113134836 */ /* 0x000fe40000000000 */
[----:B------:R-:W-:-:S02]  /*8c30*/  IMAD.MOV R17, RZ, RZ, -R10 ;  /* 0x000000ffff117224 */ /* 0x000fc400078e0a0a */
[----:B------:R-:W-:Y:S02]  /*8c40*/  @!P2 IMAD.MOV R16, RZ, RZ, -R16 ;  /* 0x000000ffff10a224 */ /* 0x000fe400078e0a10 */
[----:B------:R-:W-:Y:S01]  /*8c50*/  IMAD R22, R7, R2, R12 ;  /* 0x0000000207167224 */ /* 0x000fe200078e020c */
[----:B------:R-:W-:Y:S01]  /*8c60*/  @!P1 IADD3 R19, PT, PT, -R19, RZ, RZ ;  /* 0x000000ff13139210 */ /* 0x000fe20007ffe1ff */
[----:B------:R-:W-:Y:S01]  /*8c70*/  IMAD.MOV R2, RZ, RZ, -R14 ;  /* 0x000000ffff027224 */ /* 0x000fe200078e0a0e */
[C---:B------:R-:W-:Y:S01]  /*8c80*/  SEL R16, R20.reuse, R16, !P3 ;  /* 0x0000001014107207 */ /* 0x040fe20005800000 */
[----:B------:R-:W-:Y:S01]  /*8c90*/  IMAD R23, R9, R17, R4 ;  /* 0x0000001109177224 */ /* 0x000fe200078e0204 */
[----:B------:R-:W-:Y:S01]  /*8ca0*/  SEL R19, R20, R19, !P3 ;  /* 0x0000001314137207 */ /* 0x000fe20005800000 */
[----:B------:R-:W-:Y:S02]  /*8cb0*/  IMAD.MOV R17, RZ, RZ, -R18 ;  /* 0x000000ffff117224 */ /* 0x000fe400078e0a12 */
[----:B------:R-:W-:Y:S01]  /*8cc0*/  IMAD.MOV R12, RZ, RZ, -R15 ;  /* 0x000000ffff0c7224 */ /* 0x000fe200078e0a0f */
[----:B------:R-:W-:Y:S01]  /*8cd0*/  IADD3 R20, PT, PT, -R19, RZ, RZ ;  /* 0x000000ff13147210 */ /* 0x000fe20007ffe1ff */
        /* <DEDUP_REMOVED lines=8> */
[----:B------:R-:W-:Y:S01]  /*8d60*/  IMAD R14, R11, R9, R14 ;  /* 0x000000090b0e7224 */ /* 0x000fe200078e020e */
[----:B------:R-:W-:Y:S01]  /*8d70*/  SHF.R.S32.HI R13, RZ, 0x1f, R7 ;  /* 0x0000001fff0d7819 */ /* 0x000fe20000011407 */
[----:B------:R-:W-:Y:S01]  /*8d80*/  IMAD R12, R23, UR15, RZ ;  /* 0x0000000f170c7c24 */ /* 0x000fe2000f8e02ff */
[----:B------:R-:W-:Y:S01]  /*8d90*/  IADD3 R8, P1, P2, R2, R7, R8 ;  /* 0x0000000702087210 */ /* 0x000fe20007a3e008 */
        /* <DEDUP_REMOVED lines=34> */
        .weak           $__internal_10_$__cuda_sm20_div_u64
        .type           $__internal_10_$__cuda_sm20_div_u64,@function
        .size           $__internal_10_$__cuda_sm20_div_u64,(.L_x_852 - $__internal_10_$__cuda_sm20_div_u64)
$__internal_10_$__cuda_sm20_div_u64:
[----:B------:R-:W-:Y:S02]  /*8fc0*/  IMAD.MOV.U32 R14, RZ, RZ, R5 ;  /* 0x000000ffff0e7224 */ /* 0x000fe400078e0005 */
[----:B------:R-:W-:-:S04]  /*8fd0*/  IMAD.U32 R15, RZ, RZ, UR4 ;  /* 0x00000004ff0f7e24 */ /* 0x000fc8000f8e00ff */
[----:B------:R-:W0:Y:S08]  /*8fe0*/  I2F.U64.RP R14, R14 ;  /* 0x0000000e000e7312 */ /* 0x000e300000309000 */
[----:B0-----:R-:W0:Y:S02]  /*8ff0*/  MUFU.RCP R10, R14 ;  /* 0x0000000e000a7308 */ /* 0x001e240000001000 */
[----:B0-----:R-:W-:-:S06]  /*9000*/  IADD3 R10, PT, PT, R10, 0x1ffffffe, RZ ;  /* 0x1ffffffe0a0a7810 */ /* 0x001fcc0007ffe0ff */
        /* <DEDUP_REMOVED lines=11> */
[----:B------:R-:W-:-:S05]  /*90c0*/  IMAD.HI.U32 R12, P1, R11, R17, R12 ;  /* 0x000000110b0c7227 */ /* 0x000fca000782000c */
[----:B------:R-:W-:Y:S01]  /*90d0*/  IADD3 R13, P2, PT, R15, R12, RZ ;  /* 0x0000000c0f0d7210 */ /* 0x000fe20007f5e0ff */
[----:B------:R-:W-:-:S04]  /*90e0*/  IMAD.X R12, R19, 0x1, R11, P0 ;  /* 0x00000001130c7824 */ /* 0x000fc800000e060b */
[----:B------:R-:W-:Y:S01]  /*90f0*/  IMAD.WIDE.U32 R10, R13, R5, RZ ;  /* 0x000000050d0a7225 */ /* 0x000fe200078e00ff */
[----:B------:R-:W-:-:S03]  /*9100*/  IADD3.X R14, PT, PT, RZ, RZ, R12, P2, P1 ;  /* 0x000000ffff0e7210 */ /* 0x000fc600017e240c */
[----:B------:R-:W-:Y:S01]  /*9110*/  IMAD R11, R13, UR4, R11 ;  /* 0x000000040d0b7c24 */ /* 0x000fe2000f8e020b */
[----:B------:R-:W-:-:S03]  /*9120*/  IADD3 R15, P0, PT, RZ, -R10, RZ ;  /* 0x8000000aff0f7210 */ /* 0x000fc60007f1e0ff */
[----:B------:R-:W-:Y:S02]  /*9130*/  IMAD R11, R14, R5, R11 ;  /* 0x000000050e0b7224 */ /* 0x000fe400078e020b */
[----:B------:R-:W-:-:S04]  /*9140*/  IMAD.HI.U32 R12, R13, R15, RZ ;  /* 0x0000000f0d0c7227 */ /* 0x000fc800078e00ff */
[----:B------:R-:W-:-:S04]  /*9150*/  IMAD.X R11, RZ, RZ, ~R11, P0 ;  /* 0x000000ffff0b7224 */ /* 0x000fc800000e0e0b */
[----:B------:R-:W-:-:S04]  /*9160*/  IMAD.WIDE.U32 R12, P0, R13, R11, R12 ;  /* 0x0000000b0d0c7225 */ /* 0x000fc8000780000c */
[C---:B------:R-:W-:Y:S02]  /*9170*/  IMAD R10, R14.reuse, R11, RZ ;  /* 0x0000000b0e0a7224 */ /* 0x040fe400078e02ff */
[----:B------:R-:W-:-:S04]  /*9180*/  IMAD.HI.U32 R13, P1, R14, R15, R12 ;  /* 0x0000000f0e0d7227 */ /* 0x000fc8000782000c */
[----:B------:R-:W-:Y:S01]  /*9190*/  IMAD.HI.U32 R11, R14, R11, RZ ;  /* 0x0000000b0e0b7227 */ /* 0x000fe200078e00ff */
[----:B------:R-:W-:-:S04]  /*91a0*/  IADD3 R13, P2, PT, R10, R13, RZ ;  /* 0x0000000d0a0d7210 */ /* 0x000fc80007f5e0ff */
[----:B------:R-:W-:Y:S01]  /*91b0*/  IADD3.X R14, PT, PT, R11, R14, RZ, P0, !PT ;  /* 0x0000000e0b0e7210 */ /* 0x000fe200007fe4ff */
[----:B------:R-:W-:-:S03]  /*91c0*/  IMAD.HI.U32 R10, R13, R8, RZ ;  /* 0x000000080d0a7227 */ /* 0x000fc600078e00ff */
[----:B------:R-:W-:Y:S01]  /*91d0*/  IADD3.X R14, PT, PT, RZ, RZ, R14, P2, P1 ;  /* 0x000000ffff0e7210 */ /* 0x000fe200017e240e */
[----:B------:R-:W-:Y:S02]  /*91e0*/  IMAD.MOV.U32 R11, RZ, RZ, RZ ;  /* 0x000000ffff0b7224 */ /* 0x000fe400078e00ff */
        /* <DEDUP_REMOVED lines=11> */
[----:B------:R-:W-:-:S04]  /*92a0*/  IMAD R8, R12, R5, R11 ;  /* 0x000000050c087224 */ /* 0x000fc800078e020b */
[----:B------:R-:W-:Y:S01]  /*92b0*/  IMAD.X R16, R9, 0x1, ~R8, P1 ;  /* 0x0000000109107824 */ /* 0x000fe200008e0e08 */
[----:B------:R-:W-:Y:S02]  /*92c0*/  IADD3 R10, P1, PT, -R5, R14, RZ ;  /* 0x0000000e050a7210 */ /* 0x000fe40007f3e1ff */
[----:B------:R-:W-:Y:S02]  /*92d0*/  IADD3 R8, P2, PT, R13, 0x1, RZ ;  /* 0x000000010d087810 */ /* 0x000fe40007f5e0ff */
[C---:B------:R-:W-:Y:S02]  /*92e0*/  ISETP.GE.U32.AND.EX P0, PT, R16.reuse, UR4, PT, P0 ;  /* 0x0000000410007c0c */ /* 0x040fe4000bf06100 */
[----:B------:R-:W-:Y:S02]  /*92f0*/  IADD3.X R11, PT, PT, R16, ~UR4, RZ, P1, !PT ;  /* 0x80000004100b7c10 */ /* 0x000fe40008ffe4ff */
[----:B------:R-:W-:Y:S02]  /*9300*/  IADD3.X R9, PT, PT, RZ, R12, RZ, P2, !PT ;  /* 0x0000000cff097210 */ /* 0x000fe400017fe4ff */
[----:B------:R-:W-:-:S02]  /*9310*/  SEL R10, R10, R14, P0 ;  /* 0x0000000e0a0a7207 */ /* 0x000fc40000000000 */
[----:B------:R-:W-:Y:S02]  /*9320*/  SEL R13, R8, R13, P0 ;  /* 0x0000000d080d7207 */ /* 0x000fe40000000000 */
[----:B------:R-:W-:Y:S02]  /*9330*/  SEL R8, R11, R16, P0 ;  /* 0x000000100b087207 */ /* 0x000fe40000000000 */
[----:B------:R-:W-:Y:S01]  /*9340*/  SEL R12, R9, R12, P0 ;  /* 0x0000000c090c7207 */ /* 0x000fe20000000000 */
[----:B------:R-:W-:Y:S01]  /*9350*/  IMAD.MOV.U32 R9, RZ, RZ, 0x0 ;  /* 0x00000000ff097424 */ /* 0x000fe200078e00ff */
[----:B------:R-:W-:Y:S02]  /*9360*/  ISETP.GE.U32.AND P0, PT, R10, R5, PT ;  /* 0x000000050a00720c */ /* 0x000fe40003f06070 */
[----:B------:R-:W-:Y:S02]  /*9370*/  IADD3 R10, P2, PT, R13, 0x1, RZ ;  /* 0x000000010d0a7810 */ /* 0x000fe40007f5e0ff */
[----:B------:R-:W-:-:S02]  /*9380*/  ISETP.NE.U32.AND P1, PT, R5, RZ, PT ;  /* 0x000000ff0500720c */ /* 0x000fc40003f25070 */
[----:B------:R-:W-:Y:S01]  /*9390*/  ISETP.GE.U32.AND.EX P0, PT, R8, UR4, PT, P0 ;  /* 0x0000000408007c0c */ /* 0x000fe2000bf06100 */
[----:B------:R-:W-:Y:S01]  /*93a0*/  IMAD.X R11, RZ, RZ, R12, P2 ;  /* 0x000000ffff0b7224 */ /* 0x000fe200010e060c */
[----:B------:R-:W-:Y:S01]  /*93b0*/  ISETP.NE.AND.EX P1, PT, RZ, UR4, PT, P1 ;  /* 0x00000004ff007c0c */ /* 0x000fe2000bf25310 */
[----:B------:R-:W-:Y:S01]  /*93c0*/  IMAD.MOV.U32 R8, RZ, RZ, R6 ;  /* 0x000000ffff087224 */ /* 0x000fe200078e0006 */
[----:B------:R-:W-:Y:S02]  /*93d0*/  SEL R10, R10, R13, P0 ;  /* 0x0000000d0a0a7207 */ /* 0x000fe40000000000 */
[----:B------:R-:W-:Y:S02]  /*93e0*/  SEL R11, R11, R12, P0 ;  /* 0x0000000c0b0b7207 */ /* 0x000fe40000000000 */
[----:B------:R-:W-:Y:S02]  /*93f0*/  SEL R10, R10, 0xffffffff, P1 ;  /* 0xffffffff0a0a7807 */ /* 0x000fe40000800000 */
[----:B------:R-:W-:Y:S01]  /*9400*/  SEL R11, R11, 0xffffffff, P1 ;  /* 0xffffffff0b0b7807 */ /* 0x000fe20000800000 */
[----:B------:R-:W-:Y:S06]  /*9410*/  RET.REL.NODEC R8 `(_ZN2at6native51_GLOBAL__N__11011a27_18_DepthwiseConv3d_cu_35e0c7b543conv_depthwise3d_cuda_backward_input_kernelIffLin1ELin1ELin1ELin1ELin1ELin1ELin1ELin1ELin1EEEvNS_27GenericPackedTensorAccessorIKT_Lm5ENS_16DefaultPtrTraitsEiEENS3_IS4_Lm5ES6_iEES7_iiiiiiiii) ;  /* 0xffffff6808f87950 */ /* 0x000fec0003c3ffff */
.L_x_395:
        /* <DEDUP_REMOVED lines=14> */
.L_x_852:


//--------------------- .text._ZN2at6native51_GLOBAL__N__11011a27_18_DepthwiseConv3d_cu_35e0c7b543conv_depthwise3d_cuda_backward_input_kernelIffLi3ELi3ELi3ELin1ELin1ELin1ELin1ELin1ELin1EEEvNS_27GenericPackedTensorAccessorIKT_Lm5ENS_16DefaultPtrTraitsEiEENS3_IS4_Lm5ES6_iEES7_iiiiiiiii --------------------------
	.section	.text._ZN2at6native51_GLOBAL__N__11011a27_18_DepthwiseConv3d_cu_35e0c7b543conv_depthwise3d_cuda_backward_input_kernelIffLi3ELi3ELi3ELin1ELin1ELin1ELin1ELin1ELin1EEEvNS_27GenericPackedTensorAccessorIKT_Lm5ENS_16DefaultPtrTraitsEiEENS3_IS4_Lm5ES6_iEES7_iiiiiiiii,"ax",@progbits
	.align	128
.text._ZN2at6native51_GLOBAL__N__11011a27_18_DepthwiseConv3d_cu_35e0c7b543conv_depthwise3d_cuda_backward_input_kernelIffLi3ELi3ELi3ELin1ELin1ELin1ELin1ELin1ELin1EEEvNS_27GenericPackedTensorAccessorIKT_Lm5ENS_16DefaultPtrTraitsEiEENS3_IS4_Lm5ES6_iEES7_iiiiiiiii:
        .type           _ZN2at6native51_GLOBAL__N__11011a27_18_DepthwiseConv3d_cu_35e0c7b543conv_depthwise3d_cuda_backward_input_kernelIffLi3ELi3ELi3ELin1ELin1ELin1ELin1ELin1ELin1EEEvNS_27GenericPackedTensorAccessorIKT_Lm5ENS_16DefaultPtrTraitsEiEENS3_IS4_Lm5ES6_iEES7_iiiiiiiii,@function
        .size           _ZN2at6native51_GLOBAL__N__11011a27_18_DepthwiseConv3d_cu_35e0c7b543conv_depthwise3d_cuda_backward_input_kernelIffLi3ELi3ELi3ELin1ELin1ELin1ELin1ELin1ELin1EEEvNS_27GenericPackedTensorAccessorIKT_Lm5ENS_16DefaultPtrTraitsEiEENS3_IS4_Lm5ES6_iEES7_iiiiiiiii,(.L_x_854 - _ZN2at6native51_GLOBAL__N__11011a27_18_DepthwiseConv3d_cu_35e0c7b543conv_depthwise3d_cuda_backward_input_kernelIffLi3ELi3ELi3ELin1ELin1ELin1ELin1ELin1ELin1EEEvNS_27GenericPackedTensorAccessorIKT_Lm5ENS_16DefaultPtrTraitsEiEENS3_IS4_Lm5ES6_iEES7_iiiiiiiii)
        .other          _ZN2at6native51_GLOBAL__N__11011a27_18_DepthwiseConv3d_cu_35e0c7b543conv_depthwise3d_cuda_backward_input_kernelIffLi3ELi3ELi3ELin1ELin1ELin1ELin1ELin1ELin1EEEvNS_27GenericPackedTensorAccessorIKT_Lm5ENS_16DefaultPtrTraitsEiEENS3_IS4_Lm5ES6_iEES7_iiiiiiiii,@"STO_CUDA_ENTRY STV_DEFAULT"
_ZN2at6native51_GLOBAL__N__11011a27_18_DepthwiseConv3d_cu_35e0c7b543conv_depthwise3d_cuda_backward_input_kernelIffLi3ELi3ELi3ELin1ELin1ELin1ELin1ELin1ELin1EEEvNS_27GenericPackedTensorAccessorIKT_Lm5ENS_16DefaultPtrTraitsEiEENS3_IS4_Lm5ES6_iEES7_iiiiiiiii:
        /* <DEDUP_REMOVED lines=10> */
[----:B------:R-:W0:Y:S01]  /*00a0*/  I2F.RP R0, R9 ;  /* 0x0000000900007306 */ /* 0x000e220000209400 */
[----:B--2---:R-:W-:-:S07]  /*00b0*/  IABS R6, R11 ;  /* 0x0000000b00067213 */ /* 0x004fce0000000000 */
[----:B0-----:R-:W0:Y:S02]  /*00c0*/  MUFU.RCP R0, R0 ;  /* 0x0000000000007308 */ /* 0x001e240000001000 */
[----:B0-----:R-:W-:-:S06]  /*00d0*/  VIADD R4, R0, 0xffffffe ;  /* 0x0ffffffe00047836 */ /* 0x001fcc0000000000 */
        /* <DEDUP_REMOVED lines=19> */
[----:B------:R-:W-:Y:S01]  /*0210*/  @!P2 VIADD R0, R0, 0x1 ;  /* 0x000000010000a836 */ /* 0x000fe20000000000 */
[----:B------:R-:W-:Y:S01]  /*0220*/  ISETP.NE.AND P0, PT, R8, RZ, PT ;  /* 0x000000ff0800720c */ /* 0x000fe20003f05270 */
[----:B------:R-:W0:Y:S01]  /*0230*/  LDCU UR4, c[0x0][0x370] ;  /* 0x00006e00ff0477ac */ /* 0x000e220008000800 */
[----:B------:R-:W-:Y:S01]  /*0240*/  MOV R2, R4 ;  /* 0x0000000400027202 */ /* 0x000fe20000000f00 */
[----:B------:R-:W-:Y:S01]  /*0250*/  @P1 VIADD R0, R0, 0x1 ;  /* 0x0000000100001836 */ /* 0x000fe20000000000 */
[----:B------:R-:W1:Y:S03]  /*0260*/  LDCU.64 UR6, c[0x0][0x358] ;  /* 0x00006b00ff0677ac */ /* 0x000e660008000a00 */
[----:B------:R-:W-:Y:S01]  /*0270*/  IMAD.MOV.U32 R3, RZ, RZ, R0 ;  /* 0x000000ffff037224 */ /* 0x000fe200078e0000 */
[----:B------:R-:W2:Y:S01]  /*0280*/  LDCU UR18, c[0x0][0x398] ;  /* 0x00007300ff1277ac */ /* 0x000ea20008000800 */
[----:B------:R-:W-:-:S02]  /*0290*/  IMAD.MOV.U32 R0, RZ, RZ, R5 ;  /* 0x000000ffff007224 */ /* 0x000fc400078e0005 */
[----:B------:R-:W-:Y:S02]  /*02a0*/  @!P3 IMAD.MOV R3, RZ, RZ, -R3 ;  /* 0x000000ffff03b224 */ /* 0x000fe400078e0a03 */
[----:B------:R-:W-:Y:S01]  /*02b0*/  @!P0 LOP3.LUT R3, RZ, R8, RZ, 0x33, !PT ;  /* 0x00000008ff038212 */ /* 0x000fe200078e33ff */
[----:B------:R-:W3:Y:S03]  /*02c0*/  LDCU UR9, c[0x0][0x428] ;  /* 0x00008500ff0977ac */ /* 0x000ee60008000800 */
[----:B------:R-:W-:Y:S01]  /*02d0*/  ISETP.GE.AND P0, PT, R3, 0x1, PT ;  /* 0x000000010300780c */ /* 0x000fe20003f06270 */
[----:B------:R-:W4:Y:S01]  /*02e0*/  LDCU.64 UR10, c[0x0][0x390] ;  /* 0x00007200ff0a77ac */ /* 0x000f220008000a00 */
[----:B0-----:R-:W-:-:S11]  /*02f0*/  IMAD R40, R7, UR4, RZ ;  /* 0x0000000407287c24 */ /* 0x001fd6000f8e02ff */
[----:B-12---:R-:W-:Y:S05]  /*0300*/  @!P0 BRA `(.L_x_396) ;  /* 0x0000001c00b48947 */ /* 0x006fea0003800000 */
.L_x_400:
        /* <DEDUP_REMOVED lines=10> */
[----:B------:R-:W4:Y:S07]  /*03b0*/  I2F.RP R4, R11 ;  /* 0x0000000b00047306 */ /* 0x000f2e0000209400 */
[----:B------:R-:W1:Y:S01]  /*03c0*/  LDC R31, c[0x0][0x414] ;  /* 0x00010500ff1f7b82 */ /* 0x000e620000000800 */
[----:B----4-:R-:W4:Y:S01]  /*03d0*/  MUFU.RCP R4, R4 ;  /* 0x0000000400047308 */ /* 0x010f220000001000 */
[----:B0-----:R-:W-:-:S07]  /*03e0*/  IABS R12, R24 ;  /* 0x00000018000c7213 */ /* 0x001fce0000000000 */
[----:B------:R-:W0:Y:S01]  /*03f0*/  I2F.RP R14, R12 ;  /* 0x0000000c000e7306 */ /* 0x000e220000209400 */
[----:B-1----:R-:W-:Y:S01]  /*0400*/  IABS R16, R31 ;  /* 0x0000001f00107213 */ /* 0x002fe20000000000 */
[----:B----4-:R-:W-:-:S06]  /*0410*/  VIADD R8, R4, 0xffffffe ;  /* 0x0ffffffe04087836 */ /* 0x010fcc0000000000 */
[----:B------:R1:W4:Y:S08]  /*0420*/  F2I.FTZ.U32.TRUNC.NTZ R9, R8 ;  /* 0x0000000800097305 */ /* 0x000330000021f000 */
[----:B0-----:R-:W0:Y:S01]  /*0430*/  MUFU.RCP R14, R14 ;  /* 0x0000000e000e7308 */ /* 0x001e220000001000 */
[----:B-1----:R-:W-:Y:S02]  /*0440*/  IMAD.MOV.U32 R8, RZ, RZ, RZ ;  /* 0x000000ffff087224 */ /* 0x002fe400078e00ff */
[----:B----4-:R-:W-:-:S04]  /*0450*/  IMAD.MOV R6, RZ, RZ, -R9 ;  /* 0x000000ffff067224 */ /* 0x010fc800078e0a09 */
[----:B------:R-:W-:Y:S01]  /*0460*/  IMAD R13, R6, R11, RZ ;  /* 0x0000000b060d7224 */ /* 0x000fe200078e02ff */
[----:B-----5:R-:W-:-:S03]  /*0470*/  IABS R6, R7 ;  /* 0x0000000700067213 */ /* 0x020fc60000000000 */
[----:B------:R-:W-:-:S04]  /*0480*/  IMAD.HI.U32 R9, R9, R13, R8 ;  /* 0x0000000d09097227 */ /* 0x000fc800078e0008 */
[----:B------:R-:W-:Y:S02]  /*0490*/  IMAD.MOV.U32 R13, RZ, RZ, R6 ;  /* 0x000000ffff0d7224 */ /* 0x000fe400078e0006 */
[----:B------:R-:W-:Y:S01]  /*04a0*/  IMAD.HI.U32 R8, R9, R10, RZ ;  /* 0x0000000a09087227 */ /* 0x000fe200078e00ff */
[----:B---3--:R-:W-:Y:S01]  /*04b0*/  IABS R9, R17 ;  /* 0x0000001100097213 */ /* 0x008fe20000000000 */
[----:B------:R-:W1:Y:S02]  /*04c0*/  I2F.RP R6, R13 ;  /* 0x0000000d00067306 */ /* 0x000e640000209400 */
[----:B------:R-:W-:Y:S02]  /*04d0*/  IMAD.MOV R4, RZ, RZ, -R8 ;  /* 0x000000ffff047224 */ /* 0x000fe400078e0a08 */
[----:B0-----:R-:W-:Y:S02]  /*04e0*/  VIADD R14, R14, 0xffffffe ;  /* 0x0ffffffe0e0e7836 */ /* 0x001fe40000000000 */
[----:B------:R-:W-:-:S05]  /*04f0*/  IMAD R4, R11, R4, R10 ;  /* 0x000000040b047224 */ /* 0x000fca00078e020a */
[----:B------:R-:W-:Y:S01]  /*0500*/  ISETP.GT.U32.AND P1, PT, R11, R4, PT ;  /* 0x000000040b00720c */ /* 0x000fe20003f24070 */
[----:B-1----:R-:W0:-:S12]  /*0510*/  MUFU.RCP R6, R6 ;  /* 0x0000000600067308 */ /* 0x002e180000001000 */
[----:B------:R-:W-:Y:S02]  /*0520*/  @!P1 IMAD.IADD R4, R4, 0x1, -R11 ;  /* 0x0000000104049824 */ /* 0x000fe400078e0a0b */
[----:B------:R-:W-:Y:S01]  /*0530*/  @!P1 VIADD R8, R8, 0x1 ;  /* 0x0000000108089836 */ /* 0x000fe20000000000 */
[----:B------:R-:W-:Y:S02]  /*0540*/  ISETP.NE.AND P1, PT, R5, RZ, PT ;  /* 0x000000ff0500720c */ /* 0x000fe40003f25270 */
[----:B------:R-:W-:Y:S02]  /*0550*/  ISETP.GE.U32.AND P0, PT, R4, R11, PT ;  /* 0x0000000b0400720c */ /* 0x000fe40003f06070 */
[----:B------:R-:W-:Y:S01]  /*0560*/  LOP3.LUT R4, R2, R5, RZ, 0x3c, !PT ;  /* 0x0000000502047212 */ /* 0x000fe200078e3cff */
[----:B0-----:R-:W-:Y:S02]  /*0570*/  VIADD R10, R6, 0xffffffe ;  /* 0x0ffffffe060a7836 */ /* 0x001fe40000000000 */
[----:B------:R-:W0:Y:S01]  /*0580*/  I2F.RP R6, R9 ;  /* 0x0000000900067306 */ /* 0x000e220000209400 */
[----:B------:R-:W-:-:S07]  /*0590*/  ISETP.GE.AND P2, PT, R4, RZ, PT ;  /* 0x000000ff0400720c */ /* 0x000fce0003f46270 */
[----:B------:R1:W3:Y:S01]  /*05a0*/  F2I.FTZ.U32.TRUNC.NTZ R11, R10 ;  /* 0x0000000a000b7305 */ /* 0x0002e2000021f000 */
[----:B------:R-:W-:-:S05]  /*05b0*/  @P0 IADD3 R8, PT, PT, R8, 0x1, RZ ;  /* 0x0000000108080810 */ /* 0x000fca0007ffe0ff */
[----:B------:R-:W-:Y:S01]  /*05c0*/  @!P2 IMAD.MOV R8, RZ, RZ, -R8 ;  /* 0x000000ffff08a224 */ /* 0x000fe200078e0a08 */
[----:B------:R-:W-:Y:S01]  /*05d0*/  @!P1 LOP3.LUT R8, RZ, R5, RZ, 0x33, !PT ;  /* 0x00000005ff089212 */ /* 0x000fe200078e33ff */
[----:B0-----:R-:W0:Y:S01]  /*05e0*/  MUFU.RCP R6, R6 ;  /* 0x0000000600067308 */ /* 0x001e220000001000 */
[----:B-1----:R-:W-:Y:S02]  /*05f0*/  IMAD.MOV.U32 R10, RZ, RZ, RZ ;  /* 0x000000ffff0a7224 */ /* 0x002fe400078e00ff */
[----:B---3--:R-:W-:-:S04]  /*0600*/  IMAD.MOV R4, RZ, RZ, -R11 ;  /* 0x000000ffff047224 */ /* 0x008fc800078e0a0b */
[----:B------:R-:W-:Y:S01]  /*0610*/  IMAD R15, R4, R13, RZ ;  /* 0x0000000d040f7224 */ /* 0x000fe200078e02ff */
[----:B------:R-:W-:-:S03]  /*0620*/  IABS R4, R8 ;  /* 0x0000000800047213 */ /* 0x000fc60000000000 */
[----:B------:R-:W-:Y:S02]  /*0630*/  IMAD.HI.U32 R10, R11, R15, R10 ;  /* 0x0000000f0b0a7227 */ /* 0x000fe400078e000a */
[----:B------:R-:W1:Y:S04]  /*0640*/  LDC R15, c[0x0][0x3bc] ;  /* 0x0000ef00ff0f7b82 */ /* 0x000e680000000800 */
[----:B------:R-:W-:-:S04]  /*0650*/  IMAD.HI.U32 R18, R10, R4, RZ ;  /* 0x000000040a127227 */ /* 0x000fc800078e00ff */
[----:B------:R-:W-:-:S04]  /*0660*/  IMAD.MOV R10, RZ, RZ, -R18 ;  /* 0x000000ffff0a7224 */ /* 0x000fc800078e0a12 */
[----:B------:R-:W-:Y:S02]  /*0670*/  IMAD R4, R13, R10, R4 ;  /* 0x0000000a0d047224 */ /* 0x000fe400078e0204 */
[----:B0-----:R-:W-:-:S03]  /*0680*/  VIADD R10, R6, 0xffffffe ;  /* 0x0ffffffe060a7836 */ /* 0x001fc60000000000 */
[----:B------:R-:W-:Y:S01]  /*0690*/  ISETP.GT.U32.AND P1, PT, R13, R4, PT ;  /* 0x000000040d00720c */ /* 0x000fe20003f24070 */
[----:B------:R0:W3:Y:S02]  /*06a0*/  F2I.FTZ.U32.TRUNC.NTZ R11, R10 ;  /* 0x0000000a000b7305 */ /* 0x0000e4000021f000 */
[----:B0-----:R-:W-:-:S10]  /*06b0*/  IMAD.MOV.U32 R10, RZ, RZ, RZ ;  /* 0x000000ffff0a7224 */ /* 0x001fd400078e00ff */
[----:B------:R-:W-:Y:S02]  /*06c0*/  @!P1 IMAD.IADD R4, R4, 0x1, -R13 ;  /* 0x0000000104049824 */ /* 0x000fe400078e0a0d */
[----:B------:R-:W-:Y:S01]  /*06d0*/  @!P1 VIADD R18, R18, 0x1 ;  /* 0x0000000112129836 */ /* 0x000fe20000000000 */
[----:B------:R-:W-:Y:S02]  /*06e0*/  ISETP.NE.AND P1, PT, R7, RZ, PT ;  /* 0x000000ff0700720c */ /* 0x000fe40003f25270 */
[----:B------:R-:W-:Y:S02]  /*06f0*/  ISETP.GE.U32.AND P0, PT, R4, R13, PT ;  /* 0x0000000d0400720c */ /* 0x000fe40003f06070 */
[----:B------:R-:W-:Y:S02]  /*0700*/  LOP3.LUT R4, R8, R7, RZ, 0x3c, !PT ;  /* 0x0000000708047212 */ /* 0x000fe400078e3cff */
[----:B-1----:R-:W-:Y:S02]  /*0710*/  IABS R13, R15 ;  /* 0x0000000f000d7213 */ /* 0x002fe40000000000 */
[----:B------:R-:W-:Y:S01]  /*0720*/  ISETP.GE.AND P2, PT, R4, RZ, PT ;  /* 0x000000ff0400720c */ /* 0x000fe20003f46270 */
[----:B---3--:R-:W-:Y:S01]  /*0730*/  IMAD.MOV R4, RZ, RZ, -R11 ;  /* 0x000000ffff047224 */ /* 0x008fe200078e0a0b */
[----:B------:R-:W0:Y:S03]  /*0740*/  I2F.RP R23, R13 ;  /* 0x0000000d00177306 */ /* 0x000e260000209400 */
[----:B------:R-:W-:-:S02]  /*0750*/  IMAD R19, R4, R9, RZ ;  /* 0x0000000904137224 */ /* 0x000fc400078e02ff */
[----:B------:R-:W-:Y:S02]  /*0760*/  @P0 VIADD R18, R18, 0x1 ;  /* 0x0000000112120836 */ /* 0x000fe40000000000 */
[----:B------:R-:W-:Y:S02]  /*0770*/  IMAD.HI.U32 R10, R11, R19, R10 ;  /* 0x000000130b0a7227 */ /* 0x000fe400078e000a */
[----:B------:R-:W1:Y:S02]  /*0780*/  F2I.FTZ.U32.TRUNC.NTZ R11, R14 ;  /* 0x0000000e000b7305 */ /* 0x000e64000021f000 */
[----:B------:R-:W-:Y:S01]  /*0790*/  @!P2 IADD3 R18, PT, PT, -R18, RZ, RZ ;  /* 0x000000ff1212a210 */ /* 0x000fe20007ffe1ff */
[----:B------:R-:W-:Y:S01]  /*07a0*/  IMAD.MOV R4, RZ, RZ, -R8 ;  /* 0x000000ffff047224 */ /* 0x000fe200078e0a08 */
[----:B------:R-:W-:-:S03]  /*07b0*/  @!P1 LOP3.LUT R18, RZ, R7, RZ, 0x33, !PT ;  /* 0x00000007ff129212 */ /* 0x000fc600078e33ff */
[----:B------:R-:W-:Y:S01]  /*07c0*/  IMAD R4, R5, R4, R2 ;  /* 0x0000000405047224 */ /* 0x000fe200078e0202 */
[----:B------:R-:W-:Y:S01]  /*07d0*/  IABS R22, R18 ;  /* 0x0000001200167213 */ /* 0x000fe20000000000 */
[----:B------:R-:W3:Y:S02]  /*07e0*/  I2F.RP R19, R16 ;  /* 0x0000001000137306 */ /* 0x000ee40000209400 */
[----:B------:R-:W-:Y:S01]  /*07f0*/  VIADD R5, R4, UR5 ;  /* 0x0000000504057c36 */ /* 0x000fe20008000000 */
[----:B------:R-:W4:Y:S01]  /*0800*/  LDCU UR5, c[0x0][0x42c] ;  /* 0x00008580ff0577ac */ /* 0x000f220008000800 */
[----:B------:R-:W-:-:S04]  /*0810*/  IMAD.HI.U32 R20, R10, R22, RZ ;  /* 0x000000160a147227 */ /* 0x000fc800078e00ff */
[----:B------:R-:W-:Y:S01]  /*0820*/  IMAD.MOV R6, RZ, RZ, -R20 ;  /* 0x000000ffff067224 */ /* 0x000fe200078e0a14 */
[----:B0-----:R0:W5:Y:S01]  /*0830*/  MUFU.RCP R14, R23 ;  /* 0x00000017000e7308 */ /* 0x0011620000001000 */
[--C-:B-1----:R-:W-:Y:S02]  /*0840*/  IMAD.MOV R21, RZ, RZ, -R11.reuse ;  /* 0x000000ffff157224 */ /* 0x102fe400078e0a0b */
[----:B------:R-:W-:Y:S01]  /*0850*/  IMAD R22, R9, R6, R22 ;  /* 0x0000000609167224 */ /* 0x000fe200078e0216 */
[----:B------:R-:W-:Y:S01]  /*0860*/  LOP3.LUT R6, R5, R24, RZ, 0x3c, !PT ;  /* 0x0000001805067212 */ /* 0x000fe200078e3cff */
[----:B------:R-:W-:Y:S02]  /*0870*/  IMAD R21, R21, R12, RZ ;  /* 0x0000000c15157224 */ /* 0x000fe400078e02ff */
[----:B------:R-:W-:Y:S01]  /*0880*/  IMAD.MOV.U32 R10, RZ, RZ, RZ ;  /* 0x000000ffff0a7224 */ /* 0x000fe200078e00ff */
[----:B------:R-:W-:Y:S01]  /*0890*/  ISETP.GT.U32.AND P4, PT, R9, R22, PT ;  /* 0x000000160900720c */ /* 0x000fe20003f84070 */
[----:B---3--:R-:W1:Y:S01]  /*08a0*/  MUFU.RCP R19, R19 ;  /* 0x0000001300137308 */ /* 0x008e620000001000 */
[----:B------:R-:W-:Y:S01]  /*08b0*/  ISETP.GE.AND P2, PT, R6, RZ, PT ;  /* 0x000000ff0600720c */ /* 0x000fe20003f46270 */
[----:B--2---:R-:W-:Y:S01]  /*08c0*/  VIADD R6, R5, -UR8 ;  /* 0x8000000805067c36 */ /* 0x004fe20008000000 */
[----:B0-----:R-:W-:Y:S01]  /*08d0*/  IABS R23, R5 ;  /* 0x0000000500177213 */ /* 0x001fe20000000000 */
[----:B------:R-:W-:-:S03]  /*08e0*/  IMAD.HI.U32 R21, R11, R21, R10 ;  /* 0x000000150b157227 */ /* 0x000fc600078e000a */
[----:B------:R-:W-:Y:S01]  /*08f0*/  IABS R25, R6 ;  /* 0x0000000600197213 */ /* 0x000fe20000000000 */
[----:B------:R-:W-:Y:S02]  /*0900*/  IMAD R10, RZ, RZ, -UR8 ;  /* 0x80000008ff0a7e24 */ /* 0x000fe4000f8e02ff */
[----:B-----5:R-:W-:Y:S02]  /*0910*/  VIADD R11, R14, 0xffffffe ;  /* 0x0ffffffe0e0b7836 */ /* 0x020fe40000000000 */
[----:B------:R-:W-:Y:S01]  /*0920*/  @!P4 IADD3 R22, PT, PT, R22, -R9, RZ ;  /* 0x800000091616c210 */ /* 0x000fe20007ffe0ff */
[----:B------:R-:W-:-:S03]  /*0930*/  IMAD.HI.U32 R14, R21, R23, RZ ;  /* 0x00000017150e7227 */ /* 0x000fc600078e00ff */
[----:B------:R-:W-:Y:S01]  /*0940*/  ISETP.GE.U32.AND P3, PT, R22, R9, PT ;  /* 0x000000091600720c */ /* 0x000fe20003f66070 */
[----:B------:R-:W-:Y:S01]  /*0950*/  IMAD R27, R10, 0x2, R5 ;  /* 0x000000020a1b7824 */ /* 0x000fe200078e0205 */
[----:B------:R-:W-:Y:S01]  /*0960*/  LOP3.LUT R9, R6, R24, RZ, 0x3c, !PT ;  /* 0x0000001806097212 */ /* 0x000fe200078e3cff */
[----:B------:R-:W0:Y:S01]  /*0970*/  F2I.FTZ.U32.TRUNC.NTZ R11, R11 ;  /* 0x0000000b000b7305 */ /* 0x000e22000021f000 */
[----:B------:R-:W-:Y:S02]  /*0980*/  IMAD.MOV R22, RZ, RZ, -R14 ;  /* 0x000000ffff167224 */ /* 0x000fe400078e0a0e */
[----:B------:R-:W-:Y:S01]  /*0990*/  ISETP.GE.AND P1, PT, R9, RZ, PT ;  /* 0x000000ff0900720c */ /* 0x000fe20003f26270 */
[----:B------:R-:W-:Y:S01]  /*09a0*/  @!P4 VIADD R20, R20, 0x1 ;  /* 0x000000011414c836 */ /* 0x000fe20000000000 */
[----:B------:R-:W-:Y:S01]  /*09b0*/  LOP3.LUT R9, R18, R17, RZ, 0x3c, !PT ;  /* 0x0000001112097212 */ /* 0x000fe200078e3cff */
[----:B------:R-:W-:Y:S01]  /*09c0*/  IMAD R23, R12, R22, R23 ;  /* 0x000000160c177224 */ /* 0x000fe200078e0217 */
[----:B------:R-:W-:-:S02]  /*09d0*/  LOP3.LUT R10, R27, R24, RZ, 0x3c, !PT ;  /* 0x000000181b0a7212 */ /* 0x000fc400078e3cff */
[----:B------:R-:W-:Y:S01]  /*09e0*/  ISETP.GE.AND P5, PT, R9, RZ, PT ;  /* 0x000000ff0900720c */ /* 0x000fe20003fa6270 */
[----:B-1----:R-:W-:Y:S01]  /*09f0*/  VIADD R9, R19, 0xffffffe ;  /* 0x0ffffffe13097836 */ /* 0x002fe20000000000 */
[----:B------:R-:W-:Y:S01]  /*0a00*/  ISETP.GE.AND P0, PT, R10, RZ, PT ;  /* 0x000000ff0a00720c */ /* 0x000fe20003f06270 */
[----:B------:R-:W-:Y:S01]  /*0a10*/  IMAD.HI.U32 R19, R21, R25, RZ ;  /* 0x0000001915137227 */ /* 0x000fe200078e00ff */
[----:B------:R-:W-:Y:S02]  /*0a20*/  ISETP.NE.AND P4, PT, R17, RZ, PT ;  /* 0x000000ff1100720c */ /* 0x000fe40003f85270 */
[----:B------:R-:W-:Y:S01]  /*0a30*/  IABS R27, R27 ;  /* 0x0000001b001b7213 */ /* 0x000fe20000000000 */
[----:B------:R-:W-:Y:S01]  /*0a40*/  @P3 VIADD R20, R20, 0x1 ;  /* 0x0000000114143836 */ /* 0x000fe20000000000 */
[----:B------:R-:W1:Y:S01]  /*0a50*/  F2I.FTZ.U32.TRUNC.NTZ R9, R9 ;  /* 0x0000000900097305 */ /* 0x000e62000021f000 */
[----:B------:R-:W-:Y:S02]  /*0a60*/  IMAD.MOV R10, RZ, RZ, -R19 ;  /* 0x000000ffff0a7224 */ /* 0x000fe400078e0a13 */
[----:B0-----:R-:W-:-:S02]  /*0a70*/  IMAD.MOV R22, RZ, RZ, -R11 ;  /* 0x000000ffff167224 */ /* 0x001fc400078e0a0b */
[----:B------:R-:W-:Y:S01]  /*0a80*/  @!P5 IMAD.MOV R20, RZ, RZ, -R20 ;  /* 0x000000ffff14d224 */ /* 0x000fe200078e0a14 */
[C---:B------:R-:W-:Y:S01]  /*0a90*/  ISETP.GT.U32.AND P5, PT, R12.reuse, R23, PT ;  /* 0x000000170c00720c */ /* 0x040fe20003fa4070 */
[----:B------:R-:W-:Y:S02]  /*0aa0*/  IMAD R25, R12, R10, R25 ;  /* 0x0000000a0c197224 */ /* 0x000fe400078e0219 */
[----:B------:R-:W-:Y:S02]  /*0ab0*/  HFMA2 R10, -RZ, RZ, 0, 0 ;  /* 0x00000000ff0a7431 */ /* 0x000fe400000001ff */
[----:B------:R-:W-:Y:S01]  /*0ac0*/  IMAD R29, R22, R13, RZ ;  /* 0x0000000d161d7224 */ /* 0x000fe200078e02ff */
[----:B------:R-:W-:Y:S01]  /*0ad0*/  @!P4 LOP3.LUT R20, RZ, R17, RZ, 0x33, !PT ;  /* 0x00000011ff14c212 */ /* 0x000fe200078e33ff */
[----:B------:R-:W-:Y:S01]  /*0ae0*/  IMAD.HI.U32 R21, R21, R27, RZ ;  /* 0x0000001b15157227 */ /* 0x000fe200078e00ff */
[----:B------:R-:W-:Y:S02]  /*0af0*/  ISETP.GT.U32.AND P4, PT, R12, R25, PT ;  /* 0x000000190c00720c */ /* 0x000fe40003f84070 */
[----:B------:R-:W-:Y:S01]  /*0b00*/  IABS R22, R20 ;  /* 0x0000001400167213 */ /* 0x000fe20000000000 */
[----:B-1----:R-:W-:-:S02]  /*0b10*/  IMAD.MOV R26, RZ, RZ, -R9 ;  /* 0x000000ffff1a7224 */ /* 0x002fc400078e0a09 */
[----:B------:R-:W-:-:S04]  /*0b20*/  IMAD.HI.U32 R29, R11, R29, R10 ;  /* 0x0000001d0b1d7227 */ /* 0x000fc800078e000a */
[----:B------:R-:W-:Y:S02]  /*0b30*/  @!P5 IMAD.IADD R23, R23, 0x1, -R12 ;  /* 0x000000011717d824 */ /* 0x000fe400078e0a0c */
[----:B------:R-:W-:Y:S02]  /*0b40*/  IMAD.MOV R11, RZ, RZ, -R21 ;  /* 0x000000ffff0b7224 */ /* 0x000fe400078e0a15 */
[----:B------:R-:W-:Y:S01]  /*0b50*/  IMAD.MOV R10, RZ, RZ, -R18 ;  /* 0x000000ffff0a7224 */ /* 0x000fe200078e0a12 */
[----:B------:R-:W-:Y:S01]  /*0b60*/  ISETP.GE.U32.AND P6, PT, R23, R12, PT ;  /* 0x0000000c1700720c */ /* 0x000fe20003fc6070 */
[----:B------:R-:W-:Y:S02]  /*0b70*/  IMAD R27, R12, R11, R27 ;  /* 0x0000000b0c1b7224 */ /* 0x000fe400078e021b */
[----:B------:R-:W-:-:S03]  /*0b80*/  IMAD.HI.U32 R11, R29, R22, RZ ;  /* 0x000000161d0b7227 */ /* 0x000fc600078e00ff */
[----:B------:R-:W-:Y:S01]  /*0b90*/  ISETP.GT.U32.AND P3, PT, R12, R27, PT ;  /* 0x0000001b0c00720c */ /* 0x000fe20003f64070 */
[----:B------:R-:W-:Y:S02]  /*0ba0*/  IMAD R7, R7, R10, R8 ;  /* 0x0000000a07077224 */ /* 0x000fe400078e0208 */
[----:B------:R-:W-:Y:S02]  /*0bb0*/  IMAD.MOV R8, RZ, RZ, -R11 ;  /* 0x000000ffff087224 */ /* 0x000fe400078e0a0b */
[----:B------:R-:W-:Y:S02]  /*0bc0*/  @!P5 VIADD R14, R14, 0x1 ;  /* 0x000000010e0ed836 */ /* 0x000fe40000000000 */
[----:B------:R-:W-:Y:S02]  /*0bd0*/  IMAD R22, R13, R8, R22 ;  /* 0x000000080d167224 */ /* 0x000fe400078e0216 */
[----:B------:R-:W-:Y:S02]  /*0be0*/  IMAD.MOV.U32 R29, RZ, RZ, R26 ;  /* 0x000000ffff1d7224 */ /* 0x000fe400078e001a */
[----:B------:R-:W-:-:S02]  /*0bf0*/  @!P4 IMAD.IADD R25, R25, 0x1, -R12 ;  /* 0x000000011919c824 */ /* 0x000fc400078e0a0c */
[----:B------:R-:W-:Y:S01]  /*0c00*/  @P6 VIADD R14, R14, 0x1 ;  /* 0x000000010e0e6836 */ /* 0x000fe20000000000 */
[----:B------:R-:W-:Y:S01]  /*0c10*/  ISETP.GT.U32.AND P6, PT, R13, R22, PT ;  /* 0x000000160d00720c */ /* 0x000fe20003fc4070 */
[----:B------:R-:W-:Y:S01]  /*0c20*/  IMAD R23, R29, R16, RZ ;  /* 0x000000101d177224 */ /* 0x000fe200078e02ff */
[----:B------:R-:W-:Y:S01]  /*0c30*/  ISETP.GE.U32.AND P5, PT, R25, R12, PT ;  /* 0x0000000c1900720c */ /* 0x000fe20003fa6070 */
[----:B------:R-:W-:Y:S02]  /*0c40*/  IMAD.MOV.U32 R8, RZ, RZ, RZ ;  /* 0x000000ffff087224 */ /* 0x000fe400078e00ff */
[----:B------:R-:W-:Y:S02]  /*0c50*/  @!P4 VIADD R19, R19, 0x1 ;  /* 0x000000011313c836 */ /* 0x000fe40000000000 */
[----:B------:R-:W-:Y:S01]  /*0c60*/  IMAD.HI.U32 R25, R9, R23, R8 ;  /* 0x0000001709197227 */ /* 0x000fe200078e0008 */
[----:B------:R-:W-:Y:S01]  /*0c70*/  IADD3 R8, PT, PT, R7, UR4, RZ ;  /* 0x0000000407087c10 */ /* 0x000fe2000fffe0ff */
[----:B------:R-:W0:Y:S02]  /*0c80*/  LDCU UR4, c[0x0][0x3fc] ;  /* 0x00007f80ff0477ac */ /* 0x000e240008000800 */
[----:B----4-:R-:W-:Y:S01]  /*0c90*/  IMAD R23, RZ, RZ, -UR5 ;  /* 0x80000005ff177e24 */ /* 0x010fe2000f8e02ff */
[----:B------:R-:W-:Y:S01]  /*0ca0*/  IABS R29, R8 ;  /* 0x00000008001d7213 */ /* 0x000fe20000000000 */
[----:B------:R-:W-:-:S02]  /*0cb0*/  VIADD R9, R8, -UR5 ;  /* 0x8000000508097c36 */ /* 0x000fc40008000000 */
[----:B------:R-:W-:Y:S01]  /*0cc0*/  IMAD R10, R23, 0x2, R8 ;  /* 0x00000002170a7824 */ /* 0x000fe200078e0208 */
[----:B------:R-:W-:Y:S01]  /*0cd0*/  LOP3.LUT R23, R20, R15, RZ, 0x3c, !PT ;  /* 0x0000000f14177212 */ /* 0x000fe200078e3cff */
[----:B------:R-:W-:Y:S01]  /*0ce0*/  @!P6 IMAD.IADD R22, R22, 0x1, -R13 ;  /* 0x000000011616e824 */ /* 0x000fe200078e0a0d */
[----:B------:R-:W-:Y:S01]  /*0cf0*/  IABS R33, R9 ;  /* 0x0000000900217213 */ /* 0x000fe20000000000 */
[----:B------:R-:W-:Y:S01]  /*0d00*/  @!P3 IMAD.IADD R27, R27, 0x1, -R12 ;  /* 0x000000011b1bb824 */ /* 0x000fe200078e0a0c */
[----:B------:R-:W-:Y:S01]  /*0d10*/  IABS R35, R10 ;  /* 0x0000000a00237213 */ /* 0x000fe20000000000 */
[----:B------:R-:W-:Y:S01]  /*0d20*/  @P5 VIADD R19, R19, 0x1 ;  /* 0x0000000113135836 */ /* 0x000fe20000000000 */
[----:B------:R-:W-:Y:S01]  /*0d30*/  ISETP.GE.U32.AND P5, PT, R22, R13, PT ;  /* 0x0000000d1600720c */ /* 0x000fe20003fa6070 */
[----:B------:R-:W-:Y:S01]  /*0d40*/  IMAD.HI.U32 R26, R25, R33, RZ ;  /* 0x00000021191a7227 */ /* 0x000fe200078e00ff */
[----:B------:R-:W-:-:S03]  /*0d50*/  ISETP.GE.U32.AND P4, PT, R27, R12, PT ;  /* 0x0000000c1b00720c */ /* 0x000fc60003f86070 */
[----:B------:R-:W-:Y:S01]  /*0d60*/  @!P3 VIADD R21, R21, 0x1 ;  /* 0x000000011515b836 */ /* 0x000fe20000000000 */
[----:B------:R-:W-:Y:S01]  /*0d70*/  ISETP.GE.AND P3, PT, R23, RZ, PT ;  /* 0x000000ff1700720c */ /* 0x000fe20003f66270 */
[----:B------:R-:W-:Y:S01]  /*0d80*/  IMAD.HI.U32 R27, R25, R29, RZ ;  /* 0x0000001d191b7227 */ /* 0x000fe200078e00ff */
[----:B------:R-:W-:-:S03]  /*0d90*/  IADD3 R13, PT, PT, -R26, RZ, RZ ;  /* 0x000000ff1a0d7210 */ /* 0x000fc60007ffe1ff */
[----:B------:R-:W-:-:S04]  /*0da0*/  IMAD.HI.U32 R25, R25, R35, RZ ;  /* 0x0000002319197227 */ /* 0x000fc800078e00ff */
[----:B------:R-:W-:Y:S02]  /*0db0*/  IMAD.MOV R12, RZ, RZ, -R27 ;  /* 0x000000ffff0c7224 */ /* 0x000fe400078e0a1b */
[----:B------:R-:W-:Y:S02]  /*0dc0*/  IMAD.MOV R22, RZ, RZ, -R25 ;  /* 0x000000ffff167224 */ /* 0x000fe400078e0a19 */
[----:B------:R-:W-:Y:S01]  /*0dd0*/  @!P6 VIADD R11, R11, 0x1 ;  /* 0x000000010b0be836 */ /* 0x000fe20000000000 */
[----:B------:R-:W-:Y:S01]  /*0de0*/  ISETP.NE.AND P6, PT, R15, RZ, PT ;  /* 0x000000ff0f00720c */ /* 0x000fe20003fc5270 */
[C---:B------:R-:W-:Y:S02]  /*0df0*/  IMAD R29, R16.reuse, R12, R29 ;  /* 0x0000000c101d7224 */ /* 0x040fe400078e021d */
[C---:B------:R-:W-:Y:S02]  /*0e00*/  IMAD R33, R16.reuse, R13, R33 ;  /* 0x0000000d10217224 */ /* 0x040fe400078e0221 */
[----:B------:R-:W-:-:S02]  /*0e10*/  IMAD R35, R16, R22, R35 ;  /* 0x0000001610237224 */ /* 0x000fc400078e0223 */
[----:B------:R-:W-:Y:S01]  /*0e20*/  @P5 VIADD R11, R11, 0x1 ;  /* 0x000000010b0b5836 */ /* 0x000fe20000000000 */
[C---:B------:R-:W-:Y:S01]  /*0e30*/  ISETP.GT.U32.AND P5, PT, R16.reuse, R29, PT ;  /* 0x0000001d1000720c */ /* 0x040fe20003fa4070 */
[----:B------:R-:W-:Y:S01]  /*0e40*/  @!P2 IMAD.MOV R14, RZ, RZ, -R14 ;  /* 0x000000ffff0ea224 */ /* 0x000fe200078e0a0e */
[C---:B------:R-:W-:Y:S01]  /*0e50*/  ISETP.GT.U32.AND P2, PT, R16.reuse, R35, PT ;  /* 0x000000231000720c */ /* 0x040fe20003f44070 */
[----:B------:R-:W-:Y:S01]  /*0e60*/  @!P3 IMAD.MOV R11, RZ, RZ, -R11 ;  /* 0x000000ffff0bb224 */ /* 0x000fe200078e0a0b */
[----:B------:R-:W-:Y:S01]  /*0e70*/  ISETP.GT.U32.AND P3, PT, R16, R33, PT ;  /* 0x000000211000720c */ /* 0x000fe20003f64070 */
[----:B------:R-:W-:Y:S01]  /*0e80*/  @P4 VIADD R21, R21, 0x1 ;  /* 0x0000000115154836 */ /* 0x000fe20000000000 */
[----:B------:R-:W1:Y:S01]  /*0e90*/  LDC.64 R22, c[0x0][0x3e0] ;  /* 0x0000f800ff167b82 */ /* 0x000e620000000a00 */
[----:B------:R-:W-:Y:S01]  /*0ea0*/  IMAD.MOV.U32 R28, RZ, RZ, R19 ;  /* 0x000000ffff1c7224 */ /* 0x000fe200078e0013 */
[----:B------:R-:W-:Y:S02]  /*0eb0*/  ISETP.NE.AND P4, PT, R24, RZ, PT ;  /* 0x000000ff1800720c */ /* 0x000fe40003f85270 */
[----:B------:R-:W-:Y:S01]  /*0ec0*/  LOP3.LUT R19, RZ, R24, RZ, 0x33, !PT ;  /* 0x00000018ff137212 */ /* 0x000fe200078e33ff */
[----:B------:R-:W-:Y:S01]  /*0ed0*/  @!P1 IMAD.MOV R28, RZ, RZ, -R28 ;  /* 0x000000ffff1c9224 */ /* 0x000fe200078e0a1c */
[----:B------:R-:W-:Y:S01]  /*0ee0*/  @!P6 LOP3.LUT R11, RZ, R15, RZ, 0x33, !PT ;  /* 0x0000000fff0be212 */ /* 0x000fe200078e33ff */
[--C-:B------:R-:W-:Y:S01]  /*0ef0*/  @!P5 IMAD.IADD R29, R29, 0x1, -R16.reuse ;  /* 0x000000011d1dd824 */ /* 0x100fe200078e0a10 */
[----:B------:R-:W-:Y:S01]  /*0f00*/  @!P0 IADD3 R21, PT, PT, -R21, RZ, RZ ;  /* 0x000000ff15158210 */ /* 0x000fe20007ffe1ff */
[--C-:B------:R-:W-:Y:S01]  /*0f10*/  @!P2 IMAD.IADD R35, R35, 0x1, -R16.reuse ;  /* 0x000000012323a824 */ /* 0x100fe200078e0a10 */
[----:B------:R-:W-:Y:S01]  /*0f20*/  SEL R12, R19, R14, !P4 ;  /* 0x0000000e130c7207 */ /* 0x000fe20006000000 */
[----:B------:R-:W-:Y:S01]  /*0f30*/  @!P3 IMAD.IADD R33, R33, 0x1, -R16 ;  /* 0x000000012121b824 */ /* 0x000fe200078e0a10 */
[C---:B------:R-:W-:Y:S01]  /*0f40*/  SEL R13, R19.reuse, R28, !P4 ;  /* 0x0000001c130d7207 */ /* 0x040fe20006000000 */
[----:B------:R-:W-:Y:S01]  /*0f50*/  IMAD.MOV R30, RZ, RZ, -R11 ;  /* 0x000000ffff1e7224 */ /* 0x000fe200078e0a0b */
[----:B------:R-:W-:Y:S01]  /*0f60*/  SEL R14, R19, R21, !P4 ;  /* 0x00000015130e7207 */ /* 0x000fe20006000000 */
[----:B------:R-:W-:Y:S01]  /*0f70*/  @!P5 VIADD R27, R27, 0x1 ;  /* 0x000000011b1bd836 */ /* 0x000fe20000000000 */
[----:B------:R-:W-:Y:S01]  /*0f80*/  LOP3.LUT R19, R8, R31, RZ, 0x3c, !PT ;  /* 0x0000001f08137212 */ /* 0x000fe200078e3cff */
[----:B------:R-:W-:Y:S01]  /*0f90*/  IMAD R15, R15, R30, R20 ;  /* 0x0000001e0f0f7224 */ /* 0x000fe200078e0214 */
[-C--:B------:R-:W-:Y:S01]  /*0fa0*/  ISETP.GE.U32.AND P6, PT, R29, R16.reuse, PT ;  /* 0x000000101d00720c */ /* 0x080fe20003fc6070 */
[----:B------:R-:W-:Y:S01]  /*0fb0*/  @!P3 VIADD R26, R26, 0x1 ;  /* 0x000000011a1ab836 */ /* 0x000fe20000000000 */
[-C--:B------:R-:W-:Y:S01]  /*0fc0*/  ISETP.GE.U32.AND P0, PT, R33, R16.reuse, PT ;  /* 0x000000102100720c */ /* 0x080fe20003f06070 */
[----:B------:R-:W-:Y:S01]  /*0fd0*/  @!P2 VIADD R25, R25, 0x1 ;  /* 0x000000011919a836 */ /* 0x000fe20000000000 */
[----:B------:R-:W-:Y:S01]  /*0fe0*/  ISETP.GE.U32.AND P4, PT, R35, R16, PT ;  /* 0x000000102300720c */ /* 0x000fe20003f86070 */
[----:B------:R-:W-:Y:S01]  /*0ff0*/  IMAD R16, R3, R15, RZ ;  /* 0x0000000f03107224 */ /* 0x000fe200078e02ff */
[----:B------:R-:W-:-:S02]  /*1000*/  LOP3.LUT R21, R9, R31, RZ, 0x3c, !PT ;  /* 0x0000001f09157212 */ /* 0x000fc400078e3cff */
[----:B------:R-:W-:Y:S02]  /*1010*/  LOP3.LUT R28, R10, R31, RZ, 0x3c, !PT ;  /* 0x0000001f0a1c7212 */ /* 0x000fe400078e3cff */
[----:B------:R-:W-:Y:S01]  /*1020*/  ISETP.GE.AND P1, PT, R19, RZ, PT ;  /* 0x000000ff1300720c */ /* 0x000fe20003f26270 */
[----:B0-----:R-:W-:Y:S01]  /*1030*/  IMAD R19, R16, UR4, RZ ;  /* 0x0000000410137c24 */ /* 0x001fe2000f8e02ff */
[----:B------:R-:W-:Y:S01]  /*1040*/  ISETP.GE.AND P5, PT, R21, RZ, PT ;  /* 0x000000ff1500720c */ /* 0x000fe20003fa6270 */
[----:B------:R-:W-:Y:S01]  /*1050*/  @P6 VIADD R27, R27, 0x1 ;  /* 0x000000011b1b6836 */ /* 0x000fe20000000000 */
[----:B------:R-:W-:Y:S01]  /*1060*/  ISETP.GE.AND P3, PT, R28, RZ, PT ;  /* 0x000000ff1c00720c */ /* 0x000fe20003f66270 */
[----:B------:R-:W-:Y:S01]  /*1070*/  @P0 VIADD R26, R26, 0x1 ;  /* 0x000000011a1a0836 */ /* 0x000fe20000000000 */
[----:B------:R-:W-:Y:S01]  /*1080*/  ISETP.NE.AND P2, PT, R31, RZ, PT ;  /* 0x000000ff1f00720c */ /* 0x000fe20003f45270 */
[----:B-1----:R-:W-:Y:S01]  /*1090*/  IMAD.WIDE R22, R19, 0x4, R22 ;  /* 0x0000000413167825 */ /* 0x002fe200078e0216 */
[----:B------:R-:W-:-:S03]  /*10a0*/  @P4 IADD3 R25, PT, PT, R25, 0x1, RZ ;  /* 0x0000000119194810 */ /* 0x000fc60007ffe0ff */
[----:B------:R-:W-:Y:S01]  /*10b0*/  IMAD.MOV R19, RZ, RZ, -R20 ;  /* 0x000000ffff137224 */ /* 0x000fe200078e0a14 */
[----:B------:R-:W-:Y:S01]  /*10c0*/  LOP3.LUT R20, RZ, R31, RZ, 0x33, !PT ;  /* 0x0000001fff147212 */ /* 0x000fe200078e33ff */
[----:B------:R-:W-:Y:S02]  /*10d0*/  @!P1 IMAD.MOV R27, RZ, RZ, -R27 ;  /* 0x000000ffff1b9224 */ /* 0x000fe400078e0a1b */
[----:B------:R-:W-:Y:S02]  /*10e0*/  @!P5 IMAD.MOV R26, RZ, RZ, -R26 ;  /* 0x000000ffff1ad224 */ /* 0x000fe400078e0a1a */
[----:B------:R-:W-:Y:S02]  /*10f0*/  @!P3 IMAD.MOV R25, RZ, RZ, -R25 ;  /* 0x000000ffff19b224 */ /* 0x000fe400078e0a19 */
[----:B------:R-:W-:Y:S01]  /*1100*/  IMAD R17, R17, R19, R18 ;  /* 0x0000001311117224 */ /* 0x000fe200078e0212 */
[C---:B------:R-:W-:Y:S01]  /*1110*/  SEL R18, R20.reuse, R27, !P2 ;  /* 0x0000001b14127207 */ /* 0x040fe20005000000 */
[----:B------:R-:W-:Y:S01]  /*1120*/  IMAD.MOV.U32 R21, RZ, RZ, R22 ;  /* 0x000000ffff157224 */ /* 0x000fe200078e0016 */
[C---:B------:R-:W-:Y:S01]  /*1130*/  SEL R19, R20.reuse, R26, !P2 ;  /* 0x0000001a14137207 */ /* 0x040fe20005000000 */
[----:B------:R-:W-:Y:S01]  /*1140*/  IMAD.MOV.U32 R22, RZ, RZ, R23 ;  /* 0x000000ffff167224 */ /* 0x000fe200078e0017 */
[----:B------:R-:W-:Y:S01]  /*1150*/  SEL R20, R20, R25, !P2 ;  /* 0x0000001914147207 */ /* 0x000fe20005000000 */
[----:B------:R-:W-:-:S02]  /*1160*/  IMAD R23, R12, R24, RZ ;  /* 0x000000180c177224 */ /* 0x000fc400078e02ff */
[-C--:B------:R-:W-:Y:S02]  /*1170*/  IMAD R25, R18, R31.reuse, RZ ;  /* 0x0000001f12197224 */ /* 0x080fe400078e02ff */
[-C--:B------:R-:W-:Y:S02]  /*1180*/  IMAD R30, R19, R31.reuse, RZ ;  /* 0x0000001f131e7224 */ /* 0x080fe400078e02ff */
[----:B------:R-:W-:Y:S02]  /*1190*/  IMAD R24, R13, R24, RZ ;  /* 0x000000180d187224 */ /* 0x000fe400078e02ff */
[----:B------:R-:W-:-:S07]  /*11a0*/  IMAD R31, R20, R31, RZ ;  /* 0x0000001f141f7224 */ /* 0x000fce00078e02ff */
.L_x_399:
[----:B------:R-:W0:Y:S01]  /*11b0*/  LDC R26, c[0x0][0x410] ;  /* 0x00010400ff1a7b82 */ /* 0x000e220000000800 */
[----:B------:R-:W1:Y:S01]  /*11c0*/  LDCU UR12, c[0x0][0x39c] ;  /* 0x00007380ff0c77ac */ /* 0x000e620008000800 */
[----:B------:R-:W-:Y:S02]  /*11d0*/  IMAD.MOV.U32 R38, RZ, RZ, RZ ;  /* 0x000000ffff267224 */ /* 0x000fe400078e00ff */
[----:B------:R-:W-:Y:S01]  /*11e0*/  IMAD.MOV.U32 R48, RZ, RZ, R21 ;  /* 0x000000ffff307224 */ /* 0x000fe200078e0015 */
[----:B------:R-:W2:Y:S01]  /*11f0*/  LDCU UR4, c[0x0][0x3a0] ;  /* 0x00007400ff0477ac */ /* 0x000ea20008000800 */
[----:B------:R-:W-:Y:S01]  /*1200*/  IMAD.MOV.U32 R47, RZ, RZ, R22 ;  /* 0x000000ffff2f7224 */ /* 0x000fe200078e0016 */
[----:B------:R-:W3:Y:S01]  /*1210*/  LDCU UR8, c[0x0][0x430] ;  /* 0x00008600ff0877ac */ /* 0x000ee20008000800 */
[----:B------:R-:W4:Y:S01]  /*1220*/  LDCU UR13, c[0x0][0x418] ;  /* 0x00008300ff0d77ac */ /* 0x000f220008000800 */
[----:B------:R-:W5:Y:S01]  /*1230*/  LDCU UR5, c[0x0][0x394] ;  /* 0x00007280ff0577ac */ /* 0x000f620008000800 */
[----:B-1----:R-:W-:Y:S01]  /*1240*/  IMAD R33, R11, UR12, RZ ;  /* 0x0000000c0b217c24 */ /* 0x002fe2000f8e02ff */
[----:B------:R-:W1:Y:S01]  /*1250*/  LDCU UR12, c[0x0][0x41c] ;  /* 0x00008380ff0c77ac */ /* 0x000e620008000800 */
[C---:B--2---:R-:W-:Y:S01]  /*1260*/  IMAD R34, R16.reuse, UR4, RZ ;  /* 0x0000000410227c24 */ /* 0x044fe2000f8e02ff */
[----:B0-----:R-:W-:Y:S01]  /*1270*/  IABS R32, R26 ;  /* 0x0000001a00207213 */ /* 0x001fe20000000000 */
[----:B------:R-:W0:Y:S01]  /*1280*/  LDCU UR4, c[0x0][0x398] ;  /* 0x00007300ff0477ac */ /* 0x000e220008000800 */
[----:B------:R-:W-:Y:S01]  /*1290*/  SHF.R.S32.HI R29, RZ, 0x1f, R33 ;  /* 0x0000001fff1d7819 */ /* 0x000fe20000011421 */
[----:B------:R-:W-:Y:S01]  /*12a0*/  VIADD R16, R16, 0x1 ;  /* 0x0000000110107836 */ /* 0x000fe20000000000 */
[----:B------:R-:W2:Y:S01]  /*12b0*/  I2F.RP R28, R32 ;  /* 0x00000020001c7306 */ /* 0x000ea20000209400 */
[----:B------:R-:W-:Y:S01]  /*12c0*/  IADD3 R33, P0, PT, R33, R34, RZ ;  /* 0x0000002221217210 */ /* 0x000fe20007f1e0ff */
[----:B---3--:R-:W-:-:S02]  /*12d0*/  IMAD R36, RZ, RZ, -UR8 ;  /* 0x80000008ff247e24 */ /* 0x008fc4000f8e02ff */
[----:B----4-:R-:W-:Y:S01]  /*12e0*/  IMAD R35, R14, UR13, RZ ;  /* 0x0000000d0e237c24 */ /* 0x010fe2000f8e02ff */
[----:B------:R-:W-:Y:S01]  /*12f0*/  LEA.HI.X.SX32 R34, R34, R29, 0x1, P0 ;  /* 0x0000001d22227211 */ /* 0x000fe200000f0eff */
[----:B------:R-:W-:Y:S01]  /*1300*/  IMAD R36, R36, 0x2, R5 ;  /* 0x0000000224247824 */ /* 0x000fe200078e0205 */
[----:B-----5:R-:W-:Y:S01]  /*1310*/  ISETP.GE.AND P0, PT, R18, UR5, PT ;  /* 0x0000000512007c0c */ /* 0x020fe2000bf06270 */
[----:B-1----:R-:W-:Y:S01]  /*1320*/  VIADD R39, R17, UR12 ;  /* 0x0000000c11277c36 */ /* 0x002fe20008000000 */
[----:B--2---:R-:W1:Y:S02]  /*1330*/  MUFU.RCP R28, R28 ;  /* 0x0000001c001c7308 */ /* 0x004e640000001000 */
[----:B0-----:R-:W-:-:S04]  /*1340*/  ISETP.GE.OR P2, PT, R12, UR4, P0 ;  /* 0x000000040c007c0c */ /* 0x001fc80008746670 */
[----:B------:R-:W-:Y:S01]  /*1350*/  P2R R42, PR, RZ, 0x4 ;  /* 0x00000004ff2a7803 */ /* 0x000fe20000000000 */
[----:B-1----:R-:W-:Y:S02]  /*1360*/  VIADD R26, R28, 0xffffffe ;  /* 0x0ffffffe1c1a7836 */ /* 0x002fe40000000000 */
[C---:B------:R-:W-:Y:S02]  /*1370*/  IMAD R28, R3.reuse, R15, RZ ;  /* 0x0000000f031c7224 */ /* 0x040fe400078e02ff */
[----:B------:R0:W1:Y:S03]  /*1380*/  F2I.FTZ.U32.TRUNC.NTZ R27, R26 ;  /* 0x0000001a001b7305 */ /* 0x000066000021f000 */
[----:B------:R-:W-:-:S04]  /*1390*/  IADD3 R29, PT, PT, R3, R28, RZ ;  /* 0x0000001c031d7210 */ /* 0x000fc80007ffe0ff */
[----:B------:R-:W-:Y:S01]  /*13a0*/  ISETP.GE.AND P1, PT, R16, R29, PT ;  /* 0x0000001d1000720c */ /* 0x000fe20003f26270 */
[----:B0-----:R-:W-:-:S03]  /*13b0*/  IMAD.MOV.U32 R26, RZ, RZ, RZ ;  /* 0x000000ffff1a7224 */ /* 0x001fc600078e00ff */
[----:B------:R-:W-:Y:S02]  /*13c0*/  P2R R43, PR, RZ, 0x2 ;  /* 0x00000002ff2b7803 */ /* 0x000fe40000000000 */
[----:B------:R-:W-:Y:S01]  /*13d0*/  ISETP.NE.AND P1, PT, R35, R36, PT ;  /* 0x000000242300720c */ /* 0x000fe20003f25270 */
[----:B-1----:R-:W-:-:S03]  /*13e0*/  IMAD.MOV R37, RZ, RZ, -R27 ;  /* 0x000000ffff257224 */ /* 0x002fc600078e0a1b */
[----:B------:R-:W-:Y:S01]  /*13f0*/  P2R R41, PR, RZ, 0x2 ;  /* 0x00000002ff297803 */ /* 0x000fe20000000000 */
[----:B------:R-:W-:-:S04]  /*1400*/  IMAD R37, R37, R32, RZ ;  /* 0x0000002025257224 */ /* 0x000fc800078e02ff */
[----:B------:R-:W-:-:S07]  /*1410*/  IMAD.HI.U32 R37, R27, R37, R26 ;  /* 0x000000251b257227 */ /* 0x000fce00078e001a */
.L_x_398:
[----:B------:R-:W0:Y:S01]  /*1420*/  LDC R45, c[0x0][0x410] ;  /* 0x00010400ff2d7b82 */ /* 0x000e220000000800 */
[----:B------:R-:W-:Y:S02]  /*1430*/  IABS R26, R39 ;  /* 0x00000027001a7213 */ /* 0x000fe40000000000 */
[----:B------:R-:W-:-:S03]  /*1440*/  ISETP.NE.AND P4, PT, R42, RZ, PT ;  /* 0x000000ff2a00720c */ /* 0x000fc60003f85270 */
[----:B------:R-:W-:-:S04]  /*1450*/  IMAD.HI.U32 R44, R37, R26, RZ ;  /* 0x0000001a252c7227 */ /* 0x000fc800078e00ff */
[----:B------:R-:W-:Y:S01]  /*1460*/  IMAD.MOV R27, RZ, RZ, -R44 ;  /* 0x000000ffff1b7224 */ /* 0x000fe200078e0a2c */
[----:B0-----:R-:W-:-:S05]  /*1470*/  IABS R28, R45 ;  /* 0x0000002d001c7213 */ /* 0x001fca0000000000 */
[----:B------:R-:W-:Y:S01]  /*1480*/  IMAD R27, R28, R27, R26 ;  /* 0x0000001b1c1b7224 */ /* 0x000fe200078e021a */
[----:B------:R-:W-:-:S04]  /*1490*/  LOP3.LUT R26, R39, R45, RZ, 0x3c, !PT ;  /* 0x0000002d271a7212 */ /* 0x000fc800078e3cff */
[----:B------:R-:W-:Y:S02]  /*14a0*/  ISETP.GT.U32.AND P3, PT, R32, R27, PT ;  /* 0x0000001b2000720c */ /* 0x000fe40003f64070 */
[----:B------:R-:W-:-:S11]  /*14b0*/  ISETP.GE.AND P2, PT, R26, RZ, PT ;  /* 0x000000ff1a00720c */ /* 0x000fd60003f46270 */
[----:B------:R-:W-:Y:S01]  /*14c0*/  @!P3 IADD3 R27, PT, PT, R27, -R28, RZ ;  /* 0x8000001c1b1bb210 */ /* 0x000fe20007ffe0ff */
[----:B------:R-:W-:Y:S01]  /*14d0*/  @!P3 VIADD R44, R44, 0x1 ;  /* 0x000000012c2cb836 */ /* 0x000fe20000000000 */
[----:B------:R-:W-:Y:S02]  /*14e0*/  ISETP.NE.AND P3, PT, R45, RZ, PT ;  /* 0x000000ff2d00720c */ /* 0x000fe40003f65270 */
[----:B------:R-:W-:-:S13]  /*14f0*/  ISETP.GE.U32.AND P1, PT, R27, R32, PT ;  /* 0x000000201b00720c */ /* 0x000fda0003f26070 */
[----:B------:R-:W-:-:S04]  /*1500*/  @P1 VIADD R44, R44, 0x1 ;  /* 0x000000012c2c1836 */ /* 0x000fc80000000000 */
[----:B------:R-:W-:Y:S01]  /*1510*/  @!P2 IMAD.MOV R44, RZ, RZ, -R44 ;  /* 0x000000ffff2ca224 */ /* 0x000fe200078e0a2c */
[----:B------:R-:W-:Y:S02]  /*1520*/  @!P3 LOP3.LUT R44, RZ, R45, RZ, 0x33, !PT ;  /* 0x0000002dff2cb212 */ /* 0x000fe400078e33ff */
[----:B------:R-:W-:Y:S02]  /*1530*/  ISETP.GE.OR P3, PT, R13, UR18, P0 ;  /* 0x000000120d007c0c */ /* 0x000fe40008766670 */
[C-C-:B------:R-:W-:Y:S01]  /*1540*/  LOP3.LUT R26, R44.reuse, R12, R18.reuse, 0xfe, !PT ;  /* 0x0000000c2c1a7212 */ /* 0x140fe200078efe12 */
[C-C-:B------:R-:W-:Y:S01]  /*1550*/  IMAD R50, R44.reuse, UR11, R18.reuse ;  /* 0x0000000b2c327c24 */ /* 0x140fe2000f8e0212 */
[----:B------:R-:W-:Y:S02]  /*1560*/  LOP3.LUT R49, R44, R13, R18, 0xfe, !PT ;  /* 0x0000000d2c317212 */ /* 0x000fe400078efe12 */
[----:B------:R-:W-:Y:S02]  /*1570*/  ISETP.LT.OR P2, PT, R26, RZ, P4 ;  /* 0x000000ff1a00720c */ /* 0x000fe40002741670 */
[----:B------:R-:W-:Y:S01]  /*1580*/  ISETP.LT.OR P3, PT, R49, RZ, P3 ;  /* 0x000000ff3100720c */ /* 0x000fe20001f61670 */
[----:B------:R-:W-:Y:S01]  /*1590*/  IMAD.MOV.U32 R49, RZ, RZ, RZ ;  /* 0x000000ffff317224 */ /* 0x000fe200078e00ff */
[----:B------:R-:W-:-:S02]  /*15a0*/  ISETP.GE.OR P2, PT, R44, UR10, P2 ;  /* 0x0000000a2c007c0c */ /* 0x000fc40009746670 */
[----:B------:R-:W-:-:S11]  /*15b0*/  ISETP.GE.OR P3, PT, R44, UR10, P3 ;  /* 0x0000000a2c007c0c */ /* 0x000fd60009f66670 */
[----:B------:R-:W0:Y:S01]  /*15c0*/  @!P2 LDC.64 R26, c[0x0][0x380] ;  /* 0x0000e000ff1aab82 */ /* 0x000e220000000a00 */
[----:B------:R-:W-:-:S05]  /*15d0*/  @!P2 IMAD R28, R50, UR18, R12 ;  /* 0x00000012321cac24 */ /* 0x000fca000f8e020c */
[----:B------:R-:W-:-:S04]  /*15e0*/  @!P2 IADD3 R29, P1, PT, R28, R33, RZ ;  /* 0x000000211c1da210 */ /* 0x000fc80007f3e0ff */
[----:B------:R-:W-:Y:S02]  /*15f0*/  @!P2 LEA.HI.X.SX32 R52, R28, R34, 0x1, P1 ;  /* 0x000000221c34a211 */ /* 0x000fe400008f0eff */
[C---:B0-----:R-:W-:Y:S02]  /*1600*/  @!P2 LEA R28, P1, R29.reuse, R26, 0x2 ;  /* 0x0000001a1d1ca211 */ /* 0x041fe400078210ff */
[----:B------:R-:W-:Y:S02]  /*1610*/  LOP3.LUT R26, R44, R14, R18, 0xfe, !PT ;  /* 0x0000000e2c1a7212 */ /* 0x000fe400078efe12 */
[----:B------:R-:W-:Y:S02]  /*1620*/  @!P2 LEA.HI.X R29, R29, R27, R52, 0x2, P1 ;  /* 0x0000001b1d1da211 */ /* 0x000fe400008f1434 */
[----:B------:R-:W-:Y:S01]  /*1630*/  ISETP.GE.AND P1, PT, R18, UR11, PT ;  /* 0x0000000b12007c0c */ /* 0x000fe2000bf26270 */
[----:B------:R-:W-:Y:S02]  /*1640*/  @!P3 IMAD R52, R50, UR18, R13 ;  /* 0x000000123234bc24 */ /* 0x000fe4000f8e020d */
[----:B------:R0:W2:Y:S01]  /*1650*/  @!P2 LDG.E R49, desc[UR6][R28.64] ;  /* 0x000000061c31a981 */ /* 0x0000a2000c1e1900 */
[----:B------:R-:W-:-:S04]  /*1660*/  ISETP.GE.OR P1, PT, R14, UR18, P1 ;  /* 0x000000120e007c0c */ /* 0x000fc80008f26670 */
[----:B------:R-:W-:Y:S02]  /*1670*/  ISETP.LT.OR P1, PT, R26, RZ, P1 ;  /* 0x000000ff1a00720c */ /* 0x000fe40000f21670 */
[----:B------:R-:W1:Y:S02]  /*1680*/  @!P3 LDC.64 R26, c[0x0][0x380] ;  /* 0x0000e000ff1abb82 */ /* 0x000e640000000a00 */
[----:B------:R-:W-:Y:S02]  /*1690*/  ISETP.GE.OR P1, PT, R44, UR10, P1 ;  /* 0x0000000a2c007c0c */ /* 0x000fe40008f26670 */
[----:B------:R-:W-:-:S11]  /*16a0*/  @!P3 IADD3 R51, P2, PT, R52, R33, RZ ;  /* 0x000000213433b210 */ /* 0x000fd60007f5e0ff */
[----:B0-----:R-:W0:Y:S01]  /*16b0*/  @!P1 LDC.64 R28, c[0x0][0x380] ;  /* 0x0000e000ff1c9b82 */ /* 0x001e220000000a00 */
[----:B------:R-:W-:Y:S02]  /*16c0*/  @!P3 LEA.HI.X.SX32 R52, R52, R34, 0x1, P2 ;  /* 0x000000223434b211 */ /* 0x000fe400010f0eff */
[----:B-1----:R-:W-:-:S04]  /*16d0*/  @!P3 LEA R26, P2, R51, R26, 0x2 ;  /* 0x0000001a331ab211 */ /* 0x002fc800078410ff */
[----:B------:R-:W-:Y:S01]  /*16e0*/  @!P3 LEA.HI.X R27, R51, R27, R52, 0x2, P2 ;  /* 0x0000001b331bb211 */ /* 0x000fe200010f1434 */
[----:B------:R-:W-:Y:S02]  /*16f0*/  @!P1 IMAD R51, R50, UR18, R14 ;  /* 0x0000001232339c24 */ /* 0x000fe4000f8e020e */
[----:B------:R-:W-:-:S03]  /*1700*/  IMAD.MOV.U32 R50, RZ, RZ, RZ ;  /* 0x000000ffff327224 */ /* 0x000fc600078e00ff */
[----:B------:R-:W-:-:S03]  /*1710*/  @!P1 IADD3 R53, P2, PT, R51, R33, RZ ;  /* 0x0000002133359210 */ /* 0x000fc60007f5e0ff */
[----:B------:R1:W3:Y:S01]  /*1720*/  @!P3 LDG.E R50, desc[UR6][R26.64] ;  /* 0x000000061a32b981 */ /* 0x0002e2000c1e1900 */
[----:B------:R-:W-:Y:S02]  /*1730*/  @!P1 LEA.HI.X.SX32 R51, R51, R34, 0x1, P2 ;  /* 0x0000002233339211 */ /* 0x000fe400010f0eff */
[----:B0-----:R-:W-:Y:S02]  /*1740*/  @!P1 LEA R52, P3, R53, R28, 0x2 ;  /* 0x0000001c35349211 */ /* 0x001fe400078610ff */
[----:B------:R-:W-:Y:S02]  /*1750*/  ISETP.GE.AND P2, PT, R19, UR11, PT ;  /* 0x0000000b13007c0c */ /* 0x000fe4000bf46270 */
[----:B------:R-:W-:Y:S02]  /*1760*/  @!P1 LEA.HI.X R53, R53, R29, R51, 0x2, P3 ;  /* 0x0000001d35359211 */ /* 0x000fe400018f1433 */
[----:B------:R-:W-:Y:S02]  /*1770*/  ISETP.GE.OR P3, PT, R12, UR18, P2 ;  /* 0x000000120c007c0c */ /* 0x000fe40009766670 */
[----:B------:R-:W-:-:S04]  /*1780*/  LOP3.LUT R28, R44, R12, R19, 0xfe, !PT ;  /* 0x0000000c2c1c7212 */ /* 0x000fc800078efe13 */
[----:B------:R-:W-:-:S04]  /*1790*/  ISETP.LT.OR P3, PT, R28, RZ, P3 ;  /* 0x000000ff1c00720c */ /* 0x000fc80001f61670 */
[C---:B------:R-:W-:Y:S01]  /*17a0*/  ISETP.GE.OR P3, PT, R44.reuse, UR10, P3 ;  /* 0x0000000a2c007c0c */ /* 0x040fe20009f66670 */
[----:B------:R-:W-:-:S12]  /*17b0*/  IMAD R28, R44, UR11, R19 ;  /* 0x0000000b2c1c7c24 */ /* 0x000fd8000f8e0213 */
[----:B-1----:R-:W0:Y:S01]  /*17c0*/  @!P3 LDC.64 R26, c[0x0][0x380] ;  /* 0x0000e000ff1abb82 */ /* 0x002e220000000a00 */
[----:B------:R-:W-:Y:S02]  /*17d0*/  IMAD.MOV.U32 R29, RZ, RZ, RZ ;  /* 0x000000ffff1d7224 */ /* 0x000fe400078e00ff */
[----:B------:R-:W-:-:S04]  /*17e0*/  @!P3 IMAD R51, R28, UR18, R12 ;  /* 0x000000121c33bc24 */ /* 0x000fc8000f8e020c */
[----:B------:R1:W4:Y:S02]  /*17f0*/  @!P1 LDG.E R29, desc[UR6][R52.64] ;  /* 0x00000006341d9981 */ /* 0x000324000c1e1900 */
[----:B-1----:R-:W-:-:S04]  /*1800*/  @!P3 IADD3 R53, P1, PT, R51, R33, RZ ;  /* 0x000000213335b210 */ /* 0x002fc80007f3e0ff */
[----:B------:R-:W-:Y:S02]  /*1810*/  @!P3 LEA.HI.X.SX32 R51, R51, R34, 0x1, P1 ;  /* 0x000000223333b211 */ /* 0x000fe400008f0eff */
[C---:B0-----:R-:W-:Y:S02]  /*1820*/  @!P3 LEA R52, P1, R53.reuse, R26, 0x2 ;  /* 0x0000001a3534b211 */ /* 0x041fe400078210ff */
[----:B------:R-:W-:Y:S02]  /*1830*/  LOP3.LUT R26, R44, R13, R19, 0xfe, !PT ;  /* 0x0000000d2c1a7212 */ /* 0x000fe400078efe13 */
[----:B------:R-:W-:Y:S02]  /*1840*/  @!P3 LEA.HI.X R53, R53, R27, R51, 0x2, P1 ;  /* 0x0000001b3535b211 */ /* 0x000fe400008f1433 */
[----:B------:R-:W-:-:S04]  /*1850*/  ISETP.GE.OR P1, PT, R13, UR18, P2 ;  /* 0x000000120d007c0c */ /* 0x000fc80009726670 */
[----:B------:R-:W-:-:S04]  /*1860*/  ISETP.LT.OR P1, PT, R26, RZ, P1 ;  /* 0x000000ff1a00720c */ /* 0x000fc80000f21670 */
[----:B------:R-:W-:Y:S01]  /*1870*/  ISETP.GE.OR P1, PT, R44, UR10, P1 ;  /* 0x0000000a2c007c0c */ /* 0x000fe20008f26670 */
[----:B------:R-:W-:-:S06]  /*1880*/  IMAD.MOV.U32 R51, RZ, RZ, RZ ;  /* 0x000000ffff337224 */ /* 0x000fcc00078e00ff */
[----:B------:R0:W5:Y:S06]  /*1890*/  @!P3 LDG.E R51, desc[UR6][R52.64] ;  /* 0x000000063433b981 */ /* 0x00016c000c1e1900 */
[----:B------:R-:W1:Y:S01]  /*18a0*/  @!P1 LDC.64 R26, c[0x0][0x380] ;  /* 0x0000e000ff1a9b82 */ /* 0x000e620000000a00 */
[----:B0-----:R-:W-:-:S05]  /*18b0*/  @!P1 IMAD R53, R28, UR18, R13 ;  /* 0x000000121c359c24 */ /* 0x001fca000f8e020d */
[----:B------:R-:W-:-:S04]  /*18c0*/  @!P1 IADD3 R52, P3, PT, R53, R33, RZ ;  /* 0x0000002135349210 */ /* 0x000fc80007f7e0ff */
[----:B------:R-:W-:Y:S02]  /*18d0*/  @!P1 LEA.HI.X.SX32 R53, R53, R34, 0x1, P3 ;  /* 0x0000002235359211 */ /* 0x000fe400018f0eff */
[----:B-1----:R-:W-:-:S04]  /*18e0*/  @!P1 LEA R26, P3, R52, R26, 0x2 ;  /* 0x0000001a341a9211 */ /* 0x002fc800078610ff */
[----:B------:R-:W-:Y:S01]  /*18f0*/  @!P1 LEA.HI.X R27, R52, R27, R53, 0x2, P3 ;  /* 0x0000001b341b9211 */ /* 0x000fe200018f1435 */
[----:B------:R-:W-:Y:S02]  /*1900*/  IMAD.MOV.U32 R52, RZ, RZ, R48 ;  /* 0x000000ffff347224 */ /* 0x000fe400078e0030 */
[----:B------:R-:W-:-:S05]  /*1910*/  IMAD.MOV.U32 R53, RZ, RZ, R47 ;  /* 0x000000ffff357224 */ /* 0x000fca00078e002f */
[----:B------:R-:W2:Y:S01]  /*1920*/  LDG.E R47, desc[UR6][R52.64] ;  /* 0x00000006342f7981 */ /* 0x000ea2000c1e1900 */
[----:B------:R-:W-:Y:S02]  /*1930*/  MOV R48, RZ ;  /* 0x000000ff00307202 */ /* 0x000fe40000000f00 */
[----:B------:R-:W-:-:S04]  /*1940*/  ISETP.GE.OR P2, PT, R14, UR18, P2 ;  /* 0x000000120e007c0c */ /* 0x000fc80009746670 */
[----:B------:R0:W5:Y:S02]  /*1950*/  @!P1 LDG.E R48, desc[UR6][R26.64] ;  /* 0x000000061a309981 */ /* 0x000164000c1e1900 */
[----:B0-----:R-:W-:-:S04]  /*1960*/  LOP3.LUT R26, R44, R14, R19, 0xfe, !PT ;  /* 0x0000000e2c1a7212 */ /* 0x001fc800078efe13 */
[----:B------:R-:W-:-:S04]  /*1970*/  ISETP.LT.OR P2, PT, R26, RZ, P2 ;  /* 0x000000ff1a00720c */ /* 0x000fc80001741670 */
[C---:B------:R-:W-:Y:S01]  /*1980*/  ISETP.GE.OR P3, PT, R44.reuse, UR10, P2 ;  /* 0x0000000a2c007c0c */ /* 0x040fe20009766670 */
[----:B------:R-:W-:Y:S01]  /*1990*/  IMAD R45, R44, R45, RZ ;  /* 0x0000002d2c2d7224 */ /* 0x000fe200078e02ff */
[----:B------:R-:W-:-:S04]  /*19a0*/  ISETP.NE.AND P2, PT, R23, R5, PT ;  /* 0x000000051700720c */ /* 0x000fc80003f45270 */
[----:B------:R-:W-:-:S07]  /*19b0*/  ISETP.NE.AND P4, PT, R39, R45, PT ;  /* 0x0000002d2700720c */ /* 0x000fce0003f85270 */
[----:B------:R-:W0:Y:S01]  /*19c0*/  @!P3 LDC.64 R26, c[0x0][0x380] ;  /* 0x0000e000ff1abb82 */ /* 0x000e220000000a00 */
[----:B------:R-:W-:Y:S01]  /*19d0*/  ISETP.NE.AND P5, PT, R25, R8, PT ;  /* 0x000000081900720c */ /* 0x000fe20003fa5270 */
[----:B------:R-:W-:Y:S02]  /*19e0*/  @!P3 IMAD R28, R28, UR18, R14 ;  /* 0x000000121c1cbc24 */ /* 0x000fe4000f8e020e */
[----:B--2---:R-:W-:-:S05]  /*19f0*/  FFMA.FTZ R47, R47, R49, R46 ;  /* 0x000000312f2f7223 */ /* 0x004fca000001002e */
[----:B------:R-:W-:-:S04]  /*1a00*/  FSEL R47, R47, R46, !P2 ;  /* 0x0000002e2f2f7208 */ /* 0x000fc80005000000 */
[----:B------:R-:W-:Y:S02]  /*1a10*/  @!P4 FSEL R46, R47, R46, !P5 ;  /* 0x0000002e2f2ec208 */ /* 0x000fe40006800000 */
[----:B------:R-:W3:Y:S01]  /*1a20*/  LDG.E R47, desc[UR6][R52.64+0x4] ;  /* 0x00000406342f7981 */ /* 0x000ee2000c1e1900 */
[----:B------:R-:W-:-:S04]  /*1a30*/  @!P3 IADD3 R49, P1, PT, R28, R33, RZ ;  /* 0x000000211c31b210 */ /* 0x000fc80007f3e0ff */
[----:B------:R-:W-:Y:S02]  /*1a40*/  @!P3 LEA.HI.X.SX32 R28, R28, R34, 0x1, P1 ;  /* 0x000000221c1cb211 */ /* 0x000fe400008f0eff */
[----:B0-----:R-:W-:-:S04]  /*1a50*/  @!P3 LEA R26, P1, R49, R26, 0x2 ;  /* 0x0000001a311ab211 */ /* 0x001fc800078210ff */
[----:B------:R-:W-:Y:S02]  /*1a60*/  @!P3 LEA.HI.X R27, R49, R27, R28, 0x2, P1 ;  /* 0x0000001b311bb211 */ /* 0x000fe400008f141c */
[----:B------:R-:W4:Y:S01]  /*1a70*/  LDG.E R49, desc[UR6][R52.64+0x8] ;  /* 0x0000080634317981 */ /* 0x000f22000c1e1900 */
[----:B------:R-:W-:Y:S02]  /*1a80*/  ISETP.NE.AND P1, PT, R24, R6, PT ;  /* 0x000000061800720c */ /* 0x000fe40003f25270 */
[----:B------:R-:W-:Y:S01]  /*1a90*/  ISETP.NE.AND P6, PT, R35, R36, PT ;  /* 0x000000242300720c */ /* 0x000fe20003fc5270 */
[----:B------:R-:W-:-:S06]  /*1aa0*/  IMAD.MOV.U32 R28, RZ, RZ, RZ ;  /* 0x000000ffff1c7224 */ /* 0x000fcc00078e00ff */
[----:B------:R0:W2:Y:S01]  /*1ab0*/  @!P3 LDG.E R28, desc[UR6][R26.64] ;  /* 0x000000061a1cb981 */ /* 0x0000a2000c1e1900 */
[----:B---3--:R-:W-:-:S03]  /*1ac0*/  FFMA.FTZ R47, R47, R50, R46 ;  /* 0x000000322f2f7223 */ /* 0x008fc6000001002e */
[----:B------:R-:W2:Y:S02]  /*1ad0*/  LDG.E R50, desc[UR6][R52.64+0x14] ;  /* 0x0000140634327981 */ /* 0x000ea4000c1e1900 */
[----:B------:R-:W-:-:S04]  /*1ae0*/  FSEL R47, R47, R46, !P1 ;  /* 0x0000002e2f2f7208 */ /* 0x000fc80004800000 */
[----:B------:R-:W-:-:S05]  /*1af0*/  @!P4 FSEL R46, R47, R46, !P5 ;  /* 0x0000002e2f2ec208 */ /* 0x000fca0006800000 */
[----:B----4-:R-:W-:Y:S02]  /*1b00*/  FFMA.FTZ R29, R49, R29, R46 ;  /* 0x0000001d311d7223 */ /* 0x010fe4000001002e */
[----:B------:R-:W3:Y:S03]  /*1b10*/  LDG.E R49, desc[UR6][R52.64+0x10] ;  /* 0x0000100634317981 */ /* 0x000ee6000c1e1900 */
[----:B------:R-:W-:-:S04]  /*1b20*/  FSEL R29, R29, R46, !P6 ;  /* 0x0000002e1d1d7208 */ /* 0x000fc80007000000 */
[----:B------:R-:W-:Y:S02]  /*1b30*/  @!P4 FSEL R46, R29, R46, !P5 ;  /* 0x0000002e1d2ec208 */ /* 0x000fe40006800000 */
[----:B------:R-:W5:Y:S01]  /*1b40*/  LDG.E R29, desc[UR6][R52.64+0xc] ;  /* 0x00000c06341d7981 */ /* 0x000f62000c1e1900 */
[----:B------:R-:W-:Y:S02]  /*1b50*/  ISETP.NE.AND P3, PT, R30, R9, PT ;  /* 0x000000091e00720c */ /* 0x000fe40003f65270 */
[----:B0-----:R-:W-:Y:S01]  /*1b60*/  LOP3.LUT R26, R44, R12, R20, 0xfe, !PT ;  /* 0x0000000c2c1a7212 */ /* 0x001fe200078efe14 */
[----:B-----5:R-:W-:-:S05]  /*1b70*/  FFMA.FTZ R51, R29, R51, R46 ;  /* 0x000000331d337223 */ /* 0x020fca000001002e */
[----:B------:R-:W-:-:S04]  /*1b80*/  FSEL R51, R51, R46, !P2 ;  /* 0x0000002e33337208 */ /* 0x000fc80005000000 */
[----:B------:R-:W-:-:S05]  /*1b90*/  @!P4 FSEL R46, R51, R46, !P3 ;  /* 0x0000002e332ec208 */ /* 0x000fca0005800000 */
[----:B------:R-:W-:-:S04]  /*1ba0*/  IMAD.MOV.U32 R47, RZ, RZ, R46 ;  /* 0x000000ffff2f7224 */ /* 0x000fc800078e002e */
[----:B---3--:R-:W-:-:S05]  /*1bb0*/  FFMA.FTZ R48, R49, R48, R47 ;  /* 0x0000003031307223 */ /* 0x008fca000001002f */
[----:B------:R-:W-:-:S04]  /*1bc0*/  FSEL R48, R48, R47, !P1 ;  /* 0x0000002f30307208 */ /* 0x000fc80004800000 */
[----:B------:R-:W-:-:S05]  /*1bd0*/  @!P4 FSEL R47, R48, R47, !P3 ;  /* 0x0000002f302fc208 */ /* 0x000fca0005800000 */
[----:B--2---:R-:W-:-:S05]  /*1be0*/  FFMA.FTZ R28, R50, R28, R47 ;  /* 0x0000001c321c7223 */ /* 0x004fca000001002f */
[----:B------:R-:W-:-:S04]  /*1bf0*/  FSEL R28, R28, R47, !P6 ;  /* 0x0000002f1c1c7208 */ /* 0x000fc80007000000 */
[----:B------:R-:W-:Y:S02]  /*1c00*/  @!P4 FSEL R47, R28, R47, !P3 ;  /* 0x0000002f1c2fc208 */ /* 0x000fe40005800000 */
[----:B------:R-:W-:-:S04]  /*1c10*/  ISETP.GE.AND P4, PT, R20, UR11, PT ;  /* 0x0000000b14007c0c */ /* 0x000fc8000bf86270 */
        /* <DEDUP_REMOVED lines=8> */
[----:B0-----:R-:W-:Y:S02]  /*1ca0*/  @!P5 LEA R48, P3, R28, R26, 0x2 ;  /* 0x0000001a1c30d211 */ /* 0x001fe400078610ff */
[----:B------:R-:W-:Y:S02]  /*1cb0*/  LOP3.LUT R26, R44, R13, R20, 0xfe, !PT ;  /* 0x0000000d2c1a7212 */ /* 0x000fe400078efe14 */
[----:B------:R-:W-:Y:S02]  /*1cc0*/  @!P5 LEA.HI.X R49, R28, R27, R29, 0x2, P3 ;  /* 0x0000001b1c31d211 */ /* 0x000fe400018f141d */
[----:B------:R-:W-:-:S04]  /*1cd0*/  ISETP.GE.OR P3, PT, R13, UR18, P4 ;  /* 0x000000120d007c0c */ /* 0x000fc8000a766670 */
[----:B------:R-:W-:-:S04]  /*1ce0*/  ISETP.LT.OR P3, PT, R26, RZ, P3 ;  /* 0x000000ff1a00720c */ /* 0x000fc80001f61670 */
[----:B------:R-:W-:-:S13]  /*1cf0*/  ISETP.GE.OR P3, PT, R44, UR10, P3 ;  /* 0x0000000a2c007c0c */ /* 0x000fda0009f66670 */
[----:B------:R-:W-:-:S05]  /*1d00*/  @!P3 IMAD R26, R46, UR18, R13 ;  /* 0x000000122e1abc24 */ /* 0x000fca000f8e020d */
[----:B------:R-:W-:-:S04]  /*1d10*/  @!P3 IADD3 R29, P6, PT, R26, R33, RZ ;  /* 0x000000211a1db210 */ /* 0x000fc80007fde0ff */
[----:B------:R-:W-:Y:S02]  /*1d20*/  @!P3 LEA.HI.X.SX32 R50, R26, R34, 0x1, P6 ;  /* 0x000000221a32b211 */ /* 0x000fe400030f0eff */
[----:B------:R-:W0:Y:S02]  /*1d30*/  @!P3 LDC.64 R26, c[0x0][0x380] ;  /* 0x0000e000ff1abb82 */ /* 0x000e240000000a00 */
[----:B0-----:R-:W-:Y:S01]  /*1d40*/  @!P3 LEA R28, P6, R29, R26, 0x2 ;  /* 0x0000001a1d1cb211 */ /* 0x001fe200078c10ff */
[----:B------:R-:W-:-:S03]  /*1d50*/  IMAD.MOV.U32 R26, RZ, RZ, RZ ;  /* 0x000000ffff1a7224 */ /* 0x000fc600078e00ff */
[----:B------:R-:W-:Y:S02]  /*1d60*/  @!P3 LEA.HI.X R29, R29, R27, R50, 0x2, P6 ;  /* 0x0000001b1d1db211 */ /* 0x000fe400030f1432 */
[----:B------:R-:W2:Y:S04]  /*1d70*/  LDG.E R50, desc[UR6][R52.64+0x18] ;  /* 0x0000180634327981 */ /* 0x000ea8000c1e1900 */
[----:B------:R0:W2:Y:S01]  /*1d80*/  @!P5 LDG.E R26, desc[UR6][R48.64] ;  /* 0x00000006301ad981 */ /* 0x0000a2000c1e1900 */
[----:B------:R-:W-:Y:S01]  /*1d90*/  ISETP.GE.OR P4, PT, R14, UR18, P4 ;  /* 0x000000120e007c0c */ /* 0x000fe2000a786670 */
[----:B0-----:R-:W-:Y:S02]  /*1da0*/  IMAD.MOV.U32 R49, RZ, RZ, RZ ;  /* 0x000000ffff317224 */ /* 0x001fe400078e00ff */
[----:B--2---:R-:W-:-:S05]  /*1db0*/  FFMA.FTZ R26, R50, R26, R47 ;  /* 0x0000001a321a7223 */ /* 0x004fca000001002f */
[----:B------:R-:W-:Y:S02]  /*1dc0*/  FSEL R50, R26, R47, !P2 ;  /* 0x0000002f1a327208 */ /* 0x000fe40005000000 */
[----:B------:R-:W-:-:S04]  /*1dd0*/  LOP3.LUT R26, R44, R14, R20, 0xfe, !PT ;  /* 0x0000000e2c1a7212 */ /* 0x000fc800078efe14 */
[----:B------:R-:W-:-:S04]  /*1de0*/  ISETP.LT.OR P4, PT, R26, RZ, P4 ;  /* 0x000000ff1a00720c */ /* 0x000fc80002781670 */
[----:B------:R-:W-:-:S13]  /*1df0*/  ISETP.GE.OR P4, PT, R44, UR10, P4 ;  /* 0x0000000a2c007c0c */ /* 0x000fda000a786670 */
[----:B------:R-:W0:Y:S01]  /*1e00*/  @!P4 LDC.64 R26, c[0x0][0x380] ;  /* 0x0000e000ff1acb82 */ /* 0x000e220000000a00 */
[----:B------:R-:W-:-:S05]  /*1e10*/  @!P4 IMAD R46, R46, UR18, R14 ;  /* 0x000000122e2ecc24 */ /* 0x000fca000f8e020e */
[----:B------:R-:W-:Y:S01]  /*1e20*/  @!P4 IADD3 R48, P2, PT, R46, R33, RZ ;  /* 0x000000212e30c210 */ /* 0x000fe20007f5e0ff */
[----:B------:R-:W-:-:S03]  /*1e30*/  IMAD.MOV.U32 R44, RZ, RZ, RZ ;  /* 0x000000ffff2c7224 */ /* 0x000fc600078e00ff */
[----:B------:R-:W-:-:S03]  /*1e40*/  @!P4 LEA.HI.X.SX32 R46, R46, R34, 0x1, P2 ;  /* 0x000000222e2ec211 */ /* 0x000fc600010f0eff */
[----:B------:R-:W2:Y:S04]  /*1e50*/  @!P3 LDG.E R44, desc[UR6][R28.64] ;  /* 0x000000061c2cb981 */ /* 0x000ea8000c1e1900 */
[----:B------:R-:W3:Y:S01]  /*1e60*/  LDG.E R29, desc[UR6][R52.64+0x20] ;  /* 0x00002006341d7981 */ /* 0x000ee2000c1e1900 */
[----:B0-----:R-:W-:-:S04]  /*1e70*/  @!P4 LEA R26, P2, R48, R26, 0x2 ;  /* 0x0000001a301ac211 */ /* 0x001fc800078410ff */
[----:B------:R-:W-:Y:S02]  /*1e80*/  @!P4 LEA.HI.X R27, R48, R27, R46, 0x2, P2 ;  /* 0x0000001b301bc211 */ /* 0x000fe400010f142e */
[----:B------:R-:W2:Y:S04]  /*1e90*/  LDG.E R46, desc[UR6][R52.64+0x1c] ;  /* 0x00001c06342e7981 */ /* 0x000ea8000c1e1900 */
[----:B------:R-:W3:Y:S01]  /*1ea0*/  @!P4 LDG.E R49, desc[UR6][R26.64] ;  /* 0x000000061a31c981 */ /* 0x000ee2000c1e1900 */
[----:B------:R-:W-:Y:S02]  /*1eb0*/  ISETP.NE.AND P3, PT, R39, R45, PT ;  /* 0x0000002d2700720c */ /* 0x000fe40003f65270 */
[----:B------:R-:W-:Y:S01]  /*1ec0*/  ISETP.NE.AND P2, PT, R31, R10, PT ;  /* 0x0000000a1f00720c */ /* 0x000fe20003f45270 */
[----:B------:R-:W-:-:S10]  /*1ed0*/  VIADD R38, R38, 0x1 ;  /* 0x0000000126267836 */ /* 0x000fd40000000000 */
[----:B------:R-:W-:Y:S02]  /*1ee0*/  @!P3 FSEL R47, R50, R47, !P2 ;  /* 0x0000002f322fb208 */ /* 0x000fe40005000000 */
[----:B------:R-:W-:Y:S02]  /*1ef0*/  ISETP.EQ.AND P2, PT, R39, R45, !P2 ;  /* 0x0000002d2700720c */ /* 0x000fe40005742270 */
[----:B------:R-:W-:Y:S02]  /*1f00*/  IADD3 R48, P3, PT, R52, 0x24, RZ ;  /* 0x0000002434307810 */ /* 0x000fe40007f7e0ff */
[----:B------:R-:W-:Y:S01]  /*1f10*/  ISETP.NE.AND P6, PT, R41, RZ, PT ;  /* 0x000000ff2900720c */ /* 0x000fe20003fc5270 */
[----:B------:R-:W-:Y:S02]  /*1f20*/  VIADD R39, R39, -UR9 ;  /* 0x8000000927277c36 */ /* 0x000fe40008000000 */
[----:B--2---:R-:W-:-:S06]  /*1f30*/  FFMA.FTZ R44, R46, R44, R47 ;  /* 0x0000002c2e2c7223 */ /* 0x004fcc000001002f */
[----:B------:R-:W-:Y:S02]  /*1f40*/  @P2 FSEL R47, R44, R47, !P1 ;  /* 0x0000002f2c2f2208 */ /* 0x000fe40004800000 */
[----:B------:R-:W-:-:S03]  /*1f50*/  ISETP.NE.AND P1, PT, R38, 0x3, PT ;  /* 0x000000032600780c */ /* 0x000fc60003f25270 */
[----:B------:R-:W-:-:S04]  /*1f60*/  IMAD.MOV.U32 R46, RZ, RZ, R47 ;  /* 0x000000ffff2e7224 */ /* 0x000fc800078e002f */
[----:B---3--:R-:W-:Y:S01]  /*1f70*/  FFMA.FTZ R49, R29, R49, R46 ;  /* 0x000000311d317223 */ /* 0x008fe2000001002e */
[----:B------:R-:W-:-:S04]  /*1f80*/  IMAD.X R47, RZ, RZ, R53, P3 ;  /* 0x000000ffff2f7224 */ /* 0x000fc800018e0635 */
[----:B------:R-:W-:Y:S01]  /*1f90*/  @P2 FSEL R46, R49, R46, !P6 ;  /* 0x0000002e312e2208 */ /* 0x000fe20007000000 */
[----:B------:R-:W-:Y:S06]  /*1fa0*/  @P1 BRA `(.L_x_398) ;  /* 0xfffffff4001c1947 */ /* 0x000fec000383ffff */
[----:B------:R-:W-:Y:S02]  /*1fb0*/  ISETP.NE.AND P6, PT, R43, RZ, PT ;  /* 0x000000ff2b00720c */ /* 0x000fe40003fc5270 */
[----:B------:R-:W-:-:S04]  /*1fc0*/  IADD3 R21, P0, PT, R21, 0x6c, RZ ;  /* 0x0000006c15157810 */ /* 0x000fc80007f1e0ff */
[----:B------:R-:W-:-:S07]  /*1fd0*/  IADD3.X R22, PT, PT, RZ, R22, RZ, P0, !PT ;  /* 0x00000016ff167210 */ /* 0x000fce00007fe4ff */
[----:B------:R-:W-:Y:S05]  /*1fe0*/  @!P6 BRA `(.L_x_399) ;  /* 0xfffffff00070e947 */ /* 0x000fea000383ffff */
[----:B------:R-:W-:Y:S05]  /*1ff0*/  BSYNC.RECONVERGENT B0 ;  /* 0x0000000000007941 */ /* 0x000fea0003800200 */
.L_x_397:
        /* <DEDUP_REMOVED lines=30> */
.L_x_396:
        /* <DEDUP_REMOVED lines=8> */
[C---:B------:R-:W-:Y:S02]  /*2260*/  ISETP.GE.U32.AND P0, PT, R3.reuse, UR4, PT ;  /* 0x0000000403007c0c */ /* 0x040fe4000bf06070 */
        /* <DEDUP_REMOVED lines=20> */
[----:B------:R-:W-:Y:S02]  /*23b0*/  IMAD R5, R40, R9, R5 ;  /* 0x0000000928057224 */ /* 0x000fe400078e0205 */
[----:B------:R-:W-:-:S03]  /*23c0*/  HFMA2 R9, -RZ, RZ, 0, 0 ;  /* 0x00000000ff097431 */ /* 0x000fc600000001ff */
[----:B------:R-:W-:-:S13]  /*23d0*/  ISETP.GE.U32.AND P0, PT, R5, R40, PT ;  /* 0x000000280500720c */ /* 0x000fda0003f06070 */
[----:B------:R-:W-:Y:S02]  /*23e0*/  @P0 IMAD.IADD R5, R5, 0x1, -R40 ;  /* 0x0000000105050824 */ /* 0x000fe400078e0a28 */
[----:B------:R-:W-:-:S03]  /*23f0*/  @P0 VIADD R8, R8, 0x1 ;  /* 0x0000000108080836 */ /* 0x000fc60000000000 */
[----:B------:R-:W-:-:S13]  /*2400*/  ISETP.GE.U32.AND P1, PT, R5, R40, PT ;  /* 0x000000280500720c */ /* 0x000fda0003f26070 */
[----:B------:R-:W-:Y:S01]  /*2410*/  @P1 VIADD R8, R8, 0x1 ;  /* 0x0000000108081836 */ /* 0x000fe20000000000 */
[----:B------:R-:W-:Y:S01]  /*2420*/  @!P2 LOP3.LUT R8, RZ, R40, RZ, 0x33, !PT ;  /* 0x00000028ff08a212 */ /* 0x000fe200078e33ff */
[----:B------:R-:W-:Y:S06]  /*2430*/  BRA `(.L_x_403) ;  /* 0x0000000000107947 */ /* 0x000fec0003800000 */
.L_x_402:
[----:B------:R-:W-:-:S07]  /*2440*/  MOV R8, 0x2460 ;  /* 0x0000246000087802 */ /* 0x000fce0000000f00 */
[----:B---34-:R-:W-:Y:S05]  /*2450*/  CALL.REL.NOINC `($__internal_11_$__cuda_sm20_div_u64) ;  /* 0x0000001400dc7944 */ /* 0x018fea0003c00000 */
[----:B------:R-:W-:Y:S02]  /*2460*/  IMAD.MOV.U32 R8, RZ, RZ, R5 ;  /* 0x000000ffff087224 */ /* 0x000fe400078e0005 */
[----:B------:R-:W-:-:S07]  /*2470*/  IMAD.MOV.U32 R9, RZ, RZ, R10 ;  /* 0x000000ffff097224 */ /* 0x000fce00078e000a */
.L_x_403:
[----:B---34-:R-:W-:Y:S05]  /*2480*/  BSYNC.RECONVERGENT B0 ;  /* 0x0000000000007941 */ /* 0x018fea0003800200 */
.L_x_401:
        /* <DEDUP_REMOVED lines=24> */
[----:B------:R-:W-:Y:S02]  /*2610*/  IMAD.MOV.U32 R8, RZ, RZ, R10 ;  /* 0x000000ffff087224 */ /* 0x000fe400078e000a */
[----:B------:R-:W-:Y:S01]  /*2620*/  IMAD.HI.U32 R7, R7, R13, R6 ;  /* 0x0000000d07077227 */ /* 0x000fe200078e0006 */
[----:B------:R-:W0:Y:S05]  /*2630*/  I2F.RP R10, R12 ;  /* 0x0000000c000a7306 */ /* 0x000e2a0000209400 */
[----:B------:R-:W-:-:S04]  /*2640*/  IMAD.HI.U32 R7, R7, R8, RZ ;  /* 0x0000000807077227 */ /* 0x000fc800078e00ff */
[----:B------:R-:W-:-:S04]  /*2650*/  IMAD.MOV R9, RZ, RZ, -R7 ;  /* 0x000000ffff097224 */ /* 0x000fc800078e0a07 */
[C---:B------:R-:W-:Y:S01]  /*2660*/  IMAD R6, R11.reuse, R9, R8 ;  /* 0x000000090b067224 */ /* 0x040fe200078e0208 */
[----:B------:R-:W-:Y:S01]  /*2670*/  LOP3.LUT R8, R2, R5, RZ, 0x3c, !PT ;  /* 0x0000000502087212 */ /* 0x000fe200078e3cff */
[----:B0-----:R-:W0:Y:S03]  /*2680*/  MUFU.RCP R10, R10 ;  /* 0x0000000a000a7308 */ /* 0x001e260000001000 */
[----:B------:R-:W-:Y:S02]  /*2690*/  ISETP.GT.U32.AND P2, PT, R11, R6, PT ;  /* 0x000000060b00720c */ /* 0x000fe40003f44070 */
[----:B------:R-:W-:Y:S01]  /*26a0*/  ISETP.GE.AND P3, PT, R8, RZ, PT ;  /* 0x000000ff0800720c */ /* 0x000fe20003f66270 */
[----:B------:R-:W-:-:S10]  /*26b0*/  IMAD.MOV.U32 R8, RZ, RZ, RZ ;  /* 0x000000ffff087224 */ /* 0x000fd400078e00ff */
[----:B------:R-:W-:Y:S01]  /*26c0*/  @!P2 IMAD.IADD R6, R6, 0x1, -R11 ;  /* 0x000000010606a824 */ /* 0x000fe200078e0a0b */
[----:B0-----:R-:W-:Y:S01]  /*26d0*/  IADD3 R9, PT, PT, R10, 0xffffffe, RZ ;  /* 0x0ffffffe0a097810 */ /* 0x001fe20007ffe0ff */
[----:B------:R-:W-:Y:S01]  /*26e0*/  @!P2 VIADD R7, R7, 0x1 ;  /* 0x000000010707a836 */ /* 0x000fe20000000000 */
[----:B------:R-:W-:Y:S02]  /*26f0*/  ISETP.NE.AND P2, PT, R5, RZ, PT ;  /* 0x000000ff0500720c */ /* 0x000fe40003f45270 */
[----:B------:R-:W-:Y:S02]  /*2700*/  ISETP.GE.U32.AND P1, PT, R6, R11, PT ;  /* 0x0000000b0600720c */ /* 0x000fe40003f26070 */
[----:B------:R-:W0:Y:S01]  /*2710*/  F2I.FTZ.U32.TRUNC.NTZ R9, R9 ;  /* 0x0000000900097305 */ /* 0x000e22000021f000 */
[----:B------:R-:W3:Y:S10]  /*2720*/  LDC R6, c[0x0][0x3c0] ;  /* 0x0000f000ff067b82 */ /* 0x000ef40000000800 */
[----:B------:R-:W-:-:S02]  /*2730*/  @P1 VIADD R7, R7, 0x1 ;  /* 0x0000000107071836 */ /* 0x000fc40000000000 */
[----:B0-----:R-:W-:Y:S02]  /*2740*/  IMAD.MOV R11, RZ, RZ, -R9 ;  /* 0x000000ffff0b7224 */ /* 0x001fe400078e0a09 */
[----:B------:R-:W-:Y:S01]  /*2750*/  @!P3 IMAD.MOV R7, RZ, RZ, -R7 ;  /* 0x000000ffff07b224 */ /* 0x000fe200078e0a07 */
[----:B------:R-:W-:Y:S01]  /*2760*/  @!P2 LOP3.LUT R7, RZ, R5, RZ, 0x33, !PT ;  /* 0x00000005ff07a212 */ /* 0x000fe200078e33ff */
[----:B------:R-:W-:-:S03]  /*2770*/  IMAD R11, R11, R12, RZ ;  /* 0x0000000c0b0b7224 */ /* 0x000fc600078e02ff */
[----:B------:R-:W-:Y:S01]  /*2780*/  IABS R10, R7 ;  /* 0x00000007000a7213 */ /* 0x000fe20000000000 */
[----:B------:R-:W-:Y:S01]  /*2790*/  IMAD.HI.U32 R8, R9, R11, R8 ;  /* 0x0000000b09087227 */ /* 0x000fe200078e0008 */
[----:B---3--:R-:W-:-:S03]  /*27a0*/  IABS R14, R6 ;  /* 0x00000006000e7213 */ /* 0x008fc60000000000 */
[----:B------:R-:W-:Y:S01]  /*27b0*/  IMAD.MOV.U32 R9, RZ, RZ, R10 ;  /* 0x000000ffff097224 */ /* 0x000fe200078e000a */
[----:B------:R-:W0:Y:S03]  /*27c0*/  I2F.RP R11, R14 ;  /* 0x0000000e000b7306 */ /* 0x000e260000209400 */
        /* <DEDUP_REMOVED lines=8> */
[----:B------:R-:W-:Y:S02]  /*2850*/  @!P2 IADD3 R8, PT, PT, R8, 0x1, RZ ;  /* 0x000000010808a810 */ /* 0x000fe40007ffe0ff */
[----:B------:R-:W-:Y:S02]  /*2860*/  ISETP.NE.AND P2, PT, R0, RZ, PT ;  /* 0x000000ff0000720c */ /* 0x000fe40003f45270 */
[----:B------:R-:W-:Y:S01]  /*2870*/  ISETP.GE.U32.AND P1, PT, R9, R12, PT ;  /* 0x0000000c0900720c */ /* 0x000fe20003f26070 */
[----:B0-----:R-:W-:Y:S01]  /*2880*/  VIADD R15, R11, 0xffffffe ;  /* 0x0ffffffe0b0f7836 */ /* 0x001fe20000000000 */
[----:B----4-:R-:W-:-:S03]  /*2890*/  IABS R12, R16 ;  /* 0x00000010000c7213 */ /* 0x010fc60000000000 */
[----:B------:R-:W0:Y:S08]  /*28a0*/  F2I.FTZ.U32.TRUNC.NTZ R9, R15 ;  /* 0x0000000f00097305 */ /* 0x000e30000021f000 */
[----:B------:R-:W-:-:S04]  /*28b0*/  @P1 VIADD R8, R8, 0x1 ;  /* 0x0000000108081836 */ /* 0x000fc80000000000 */
[----:B------:R-:W-:Y:S02]  /*28c0*/  IMAD.MOV.U32 R13, RZ, RZ, R8 ;  /* 0x000000ffff0d7224 */ /* 0x000fe400078e0008 */
[----:B------:R-:W-:Y:S02]  /*28d0*/  IMAD.MOV.U32 R8, RZ, RZ, RZ ;  /* 0x000000ffff087224 */ /* 0x000fe400078e00ff */
[----:B0-----:R-:W-:Y:S02]  /*28e0*/  IMAD.MOV R11, RZ, RZ, -R9 ;  /* 0x000000ffff0b7224 */ /* 0x001fe400078e0a09 */
        /* <DEDUP_REMOVED lines=19> */
[----:B------:R-:W0:Y:S11]  /*2a20*/  F2I.FTZ.U32.TRUNC.NTZ R9, R17 ;  /* 0x0000001100097305 */ /* 0x000e36000021f000 */
        /* <DEDUP_REMOVED lines=12> */
[----:B------:R-:W-:-:S04]  /*2af0*/  IMAD.MOV R10, RZ, RZ, -R8 ;  /* 0x000000ffff0a7224 */ /* 0x000fc800078e0a08 */
        /* <DEDUP_REMOVED lines=13> */
[----:B------:R-:W-:Y:S02]  /*2bd0*/  IMAD R2, R6, R11, R13 ;  /* 0x0000000b06027224 */ /* 0x000fe400078e020d */
[----:B-1----:R-:W-:-:S02]  /*2be0*/  IMAD R6, R9, UR11, RZ ;  /* 0x0000000b09067c24 */ /* 0x002fc4000f8e02ff */
[----:B------:R-:W-:Y:S01]  /*2bf0*/  IMAD R7, R7, UR10, RZ ;  /* 0x0000000a07077c24 */ /* 0x000fe2000f8e02ff */
[----:B------:R-:W0:Y:S01]  /*2c00*/  LDCU.64 UR10, c[0x0][0x3b0] ;  /* 0x00007600ff0a77ac */ /* 0x000e220008000a00 */
        /* <DEDUP_REMOVED lines=15> */
[----:B------:R-:W-:Y:S01]  /*2d00*/  IADD3.X R5, PT, PT, R8, R2, R5, P1, P2 ;  /* 0x0000000208057210 */ /* 0x000fe20000fe4405 */
[----:B------:R-:W-:Y:S01]  /*2d10*/  IMAD.MOV.U32 R2, RZ, RZ, R3 ;  /* 0x000000ffff027224 */ /* 0x000fe200078e0003 */
[----:B0-----:R-:W-:-:S04]  /*2d20*/  LEA R6, P1, R0, UR10, 0x2 ;  /* 0x0000000a00067c11 */ /* 0x001fc8000f8210ff */
[----:B------:R-:W-:Y:S01]  /*2d30*/  LEA.HI.X R7, R0, UR11, R5, 0x2, P1 ;  /* 0x0000000b00077c11 */ /* 0x000fe200088f1405 */
[----:B------:R-:W-:-:S04]  /*2d40*/  IMAD.MOV.U32 R0, RZ, RZ, R4 ;  /* 0x000000ffff007224 */ /* 0x000fc800078e0004 */
[----:B------:R0:W-:Y:S04]  /*2d50*/  STG.E desc[UR6][R6.64], RZ ;  /* 0x000000ff06007986 */ /* 0x0001e8000c101906 */
.L_x_405:
[----:B------:R-:W-:Y:S05]  /*2d60*/  BSYNC.RECONVERGENT B0 ;  /* 0x0000000000007941 */ /* 0x000fea0003800200 */
.L_x_404:
        /* <DEDUP_REMOVED lines=11> */
[----:B------:R-:W-:Y:S01]  /*2e20*/  IMAD R7, R4, R3, RZ ;  /* 0x0000000304077224 */ /* 0x000fe200078e02ff */
[----:B------:R-:W-:-:S05]  /*2e30*/  MOV R4, RZ ;  /* 0x000000ff00047202 */ /* 0x000fca0000000f00 */
[----:B--234-:R-:W-:-:S07]  /*2e40*/  IMAD.HI.U32 R4, R5, R7, R4 ;  /* 0x0000000705047227 */ /* 0x01cfce00078e0004 */
.L_x_406:
        /* <DEDUP_REMOVED lines=16> */
[----:B------:R-:W-:Y:S02]  /*2f50*/  IMAD.MOV.U32 R3, RZ, RZ, R13 ;  /* 0x000000ffff037224 */ /* 0x000fe400078e000d */
[----:B0-----:R-:W-:Y:S01]  /*2f60*/  VIADD R8, R14, 0xffffffe ;  /* 0x0ffffffe0e087836 */ /* 0x001fe20000000000 */
[----:B------:R-:W-:-:S03]  /*2f70*/  IABS R14, R5 ;  /* 0x00000005000e7213 */ /* 0x000fc60000000000 */
[----:B------:R0:W1:Y:S06]  /*2f80*/  F2I.FTZ.U32.TRUNC.NTZ R9, R8 ;  /* 0x0000000800097305 */ /* 0x00006c000021f000 */
[----:B------:R-:W-:Y:S01]  /*2f90*/  @P3 VIADD R10, R10, 0x1 ;  /* 0x000000010a0a3836 */ /* 0x000fe20000000000 */
[----:B------:R-:W-:Y:S01]  /*2fa0*/  ISETP.NE.AND P3, PT, R7, RZ, PT ;  /* 0x000000ff0700720c */ /* 0x000fe20003f65270 */
[----:B0-----:R-:W-:Y:S02]  /*2fb0*/  IMAD.MOV.U32 R8, RZ, RZ, RZ ;  /* 0x000000ffff087224 */ /* 0x001fe400078e00ff */
[----:B-1----:R-:W-:-:S04]  /*2fc0*/  IMAD.MOV R4, RZ, RZ, -R9 ;  /* 0x000000ffff047224 */ /* 0x002fc800078e0a09 */
[----:B------:R-:W-:-:S04]  /*2fd0*/  IMAD R11, R4, R13, RZ ;  /* 0x0000000d040b7224 */ /* 0x000fc800078e02ff */
[----:B------:R-:W-:-:S04]  /*2fe0*/  IMAD.HI.U32 R4, R9, R11, R8 ;  /* 0x0000000b09047227 */ /* 0x000fc800078e0008 */
[----:B------:R-:W-:Y:S02]  /*2ff0*/  IMAD.MOV.U32 R9, RZ, RZ, R14 ;  /* 0x000000ffff097224 */ /* 0x000fe400078e000e */
[----:B------:R-:W0:Y:S02]  /*3000*/  I2F.RP R14, R21 ;  /* 0x00000015000e7306 */ /* 0x000e240000209400 */
[----:B------:R-:W-:-:S04]  /*3010*/  IMAD.HI.U32 R11, R4, R9, RZ ;  /* 0x00000009040b7227 */ /* 0x000fc800078e00ff */
[----:B------:R-:W-:-:S04]  /*3020*/  IMAD.MOV R8, RZ, RZ, -R11 ;  /* 0x000000ffff087224 */ /* 0x000fc800078e0a0b */
[----:B------:R-:W-:Y:S01]  /*3030*/  IMAD R12, R13, R8, R9 ;  /* 0x000000080d0c7224 */ /* 0x000fe200078e0209 */
[----:B------:R-:W-:Y:S01]  /*3040*/  LOP3.LUT R9, R2, R7, RZ, 0x3c, !PT ;  /* 0x0000000702097212 */ /* 0x000fe200078e3cff */
[----:B------:R-:W1:Y:S03]  /*3050*/  LDC R8, c[0x0][0x3c0] ;  /* 0x0000f000ff087b82 */ /* 0x000e660000000800 */
[----:B------:R-:W-:Y:S01]  /*3060*/  ISETP.GT.U32.AND P6, PT, R3, R12, PT ;  /* 0x0000000c0300720c */ /* 0x000fe20003fc4070 */
[----:B0-----:R-:W0:Y:S01]  /*3070*/  MUFU.RCP R14, R14 ;  /* 0x0000000e000e7308 */ /* 0x001e220000001000 */
[----:B------:R-:W-:-:S11]  /*3080*/  ISETP.GE.AND P2, PT, R9, RZ, PT ;  /* 0x000000ff0900720c */ /* 0x000fd60003f46270 */
[----:B------:R-:W-:Y:S02]  /*3090*/  @!P6 IMAD.IADD R12, R12, 0x1, -R13 ;  /* 0x000000010c0ce824 */ /* 0x000fe400078e0a0d */
[----:B------:R-:W-:Y:S02]  /*30a0*/  @!P6 VIADD R11, R11, 0x1 ;  /* 0x000000010b0be836 */ /* 0x000fe40000000000 */
[----:B------:R-:W-:Y:S01]  /*30b0*/  @!P2 IMAD.MOV R10, RZ, RZ, -R10 ;  /* 0x000000ffff0aa224 */ /* 0x000fe200078e0a0a */
[----:B------:R-:W-:Y:S02]  /*30c0*/  ISETP.GE.U32.AND P4, PT, R12, R3, PT ;  /* 0x000000030c00720c */ /* 0x000fe40003f86070 */
[----:B0-----:R-:W-:Y:S02]  /*30d0*/  IADD3 R13, PT, PT, R14, 0xffffffe, RZ ;  /* 0x0ffffffe0e0d7810 */ /* 0x001fe40007ffe0ff */
[----:B------:R-:W-:Y:S02]  /*30e0*/  LOP3.LUT R12, R5, R7, RZ, 0x3c, !PT ;  /* 0x00000007050c7212 */ /* 0x000fe400078e3cff */
[----:B-1----:R-:W-:-:S02]  /*30f0*/  IABS R16, R8 ;  /* 0x0000000800107213 */ /* 0x002fc40000000000 */
[----:B------:R-:W0:Y:S01]  /*3100*/  F2I.FTZ.U32.TRUNC.NTZ R13, R13 ;  /* 0x0000000d000d7305 */ /* 0x000e22000021f000 */
[----:B------:R-:W-:Y:S02]  /*3110*/  ISETP.GE.AND P1, PT, R12, RZ, PT ;  /* 0x000000ff0c00720c */ /* 0x000fe40003f26270 */
[----:B------:R-:W-:Y:S02]  /*3120*/  LOP3.LUT R12, RZ, R7, RZ, 0x33, !PT ;  /* 0x00000007ff0c7212 */ /* 0x000fe400078e33ff */
[----:B------:R-:W-:-:S04]  /*3130*/  @P4 VIADD R11, R11, 0x1 ;  /* 0x000000010b0b4836 */ /* 0x000fc80000000000 */
[----:B------:R-:W-:Y:S01]  /*3140*/  IMAD.MOV.U32 R9, RZ, RZ, R11 ;  /* 0x000000ffff097224 */ /* 0x000fe200078e000b */
[----:B------:R-:W-:-:S04]  /*3150*/  SEL R11, R12, R10, !P3 ;  /* 0x0000000a0c0b7207 */ /* 0x000fc80005800000 */
[----:B------:R-:W-:Y:S01]  /*3160*/  @!P1 IMAD.MOV R9, RZ, RZ, -R9 ;  /* 0x000000ffff099224 */ /* 0x000fe200078e0a09 */
[----:B------:R-:W-:Y:S01]  /*3170*/  IABS R10, R11 ;  /* 0x0000000b000a7213 */ /* 0x000fe20000000000 */
[----:B0-----:R-:W-:-:S03]  /*3180*/  IMAD.MOV R14, RZ, RZ, -R13 ;  /* 0x000000ffff0e7224 */ /* 0x001fc600078e0a0d */
[----:B------:R-:W-:Y:S01]  /*3190*/  SEL R9, R12, R9, !P3 ;  /* 0x000000090c097207 */ /* 0x000fe20005800000 */
[----:B------:R-:W-:Y:S02]  /*31a0*/  IMAD R15, R14, R21, RZ ;  /* 0x000000150e0f7224 */ /* 0x000fe400078e02ff */
[----:B------:R-:W-:Y:S01]  /*31b0*/  IMAD.MOV.U32 R12, RZ, RZ, RZ ;  /* 0x000000ffff0c7224 */ /* 0x000fe200078e00ff */
[----:B------:R-:W-:-:S03]  /*31c0*/  IABS R14, R9 ;  /* 0x00000009000e7213 */ /* 0x000fc60000000000 */
[----:B------:R-:W-:Y:S01]  /*31d0*/  IMAD.HI.U32 R15, R13, R15, R12 ;  /* 0x0000000f0d0f7227 */ /* 0x000fe200078e000c */
[----:B------:R-:W-:Y:S02]  /*31e0*/  MOV R12, R16 ;  /* 0x00000010000c7202 */ /* 0x000fe40000000f00 */
[----:B------:R-:W-:Y:S02]  /*31f0*/  LOP3.LUT R16, R9, R6, RZ, 0x3c, !PT ;  /* 0x0000000609107212 */ /* 0x000fe400078e3cff */
        /* <DEDUP_REMOVED lines=36> */
[----:B-1----:R-:W-:Y:S01]  /*3440*/  IABS R22, R10 ;  /* 0x0000000a00167213 */ /* 0x002fe20000000000 */
[----:B------:R-:W-:Y:S02]  /*3450*/  IMAD.MOV.U32 R19, RZ, RZ, R18 ;  /* 0x000000ffff137224 */ /* 0x000fe400078e0012 */
        /* <DEDUP_REMOVED lines=8> */
[C---:B------:R-:W-:Y:S01]  /*34e0*/  IMAD R19, R12.reuse, R20, R19 ;  /* 0x000000140c137224 */ /* 0x040fe200078e0213 */
[----:B------:R-:W-:Y:S02]  /*34f0*/  LOP3.LUT R18, R15, R8, RZ, 0x3c, !PT ;  /* 0x000000080f127212 */ /* 0x000fe400078e3cff */
[C---:B------:R-:W-:Y:S02]  /*3500*/  ISETP.GT.U32.AND P5, PT, R12.reuse, R17, PT ;  /* 0x000000110c00720c */ /* 0x040fe40003fa4070 */
[----:B------:R-:W-:-:S02]  /*3510*/  ISETP.GT.U32.AND P6, PT, R12, R19, PT ;  /* 0x000000130c00720c */ /* 0x000fc40003fc4070 */
[----:B------:R-:W-:-:S09]  /*3520*/  ISETP.GE.AND P1, PT, R18, RZ, PT ;  /* 0x000000ff1200720c */ /* 0x000fd20003f26270 */
[----:B------:R-:W-:Y:S02]  /*3530*/  @!P5 IMAD.IADD R17, R17, 0x1, -R12 ;  /* 0x000000011111d824 */ /* 0x000fe400078e0a0c */
[----:B------:R-:W-:Y:S01]  /*3540*/  @!P6 IADD3 R19, PT, PT, R19, -R12, RZ ;  /* 0x8000000c1313e210 */ /* 0x000fe20007ffe0ff */
[----:B0-----:R-:W-:Y:S01]  /*3550*/  VIADD R20, R21, 0xffffffe ;  /* 0x0ffffffe15147836 */ /* 0x001fe20000000000 */
[----:B------:R-:W-:Y:S01]  /*3560*/  LOP3.LUT R21, RZ, R8, RZ, 0x33, !PT ;  /* 0x00000008ff157212 */ /* 0x000fe200078e33ff */
[----:B------:R-:W-:Y:S01]  /*3570*/  @!P5 VIADD R14, R14, 0x1 ;  /* 0x000000010e0ed836 */ /* 0x000fe20000000000 */
[-C--:B------:R-:W-:Y:S01]  /*3580*/  ISETP.GE.U32.AND P3, PT, R17, R12.reuse, PT ;  /* 0x0000000c1100720c */ /* 0x080fe20003f66070 */
[----:B------:R-:W-:Y:S01]  /*3590*/  @!P6 VIADD R16, R16, 0x1 ;  /* 0x000000011010e836 */ /* 0x000fe20000000000 */
[----:B------:R-:W-:Y:S01]  /*35a0*/  ISETP.GE.U32.AND P4, PT, R19, R12, PT ;  /* 0x0000000c1300720c */ /* 0x000fe20003f86070 */
[----:B------:R-:W0:Y:S01]  /*35b0*/  F2I.FTZ.U32.TRUNC.NTZ R17, R20 ;  /* 0x0000001400117305 */ /* 0x000e22000021f000 */
[----:B------:R-:W-:-:S04]  /*35c0*/  LOP3.LUT R12, R13, R8, RZ, 0x3c, !PT ;  /* 0x000000080d0c7212 */ /* 0x000fc800078e3cff */
[----:B------:R-:W-:-:S05]  /*35d0*/  ISETP.GE.AND P2, PT, R12, RZ, PT ;  /* 0x000000ff0c00720c */ /* 0x000fca0003f46270 */
[----:B------:R-:W-:Y:S01]  /*35e0*/  @P3 VIADD R14, R14, 0x1 ;  /* 0x000000010e0e3836 */ /* 0x000fe20000000000 */
[----:B------:R-:W-:Y:S01]  /*35f0*/  ISETP.NE.AND P3, PT, R8, RZ, PT ;  /* 0x000000ff0800720c */ /* 0x000fe20003f65270 */
[----:B------:R-:W-:Y:S02]  /*3600*/  @P4 VIADD R16, R16, 0x1 ;  /* 0x0000000110104836 */ /* 0x000fe40000000000 */
[----:B0-----:R-:W-:Y:S02]  /*3610*/  IMAD.MOV R23, RZ, RZ, -R17 ;  /* 0x000000ffff177224 */ /* 0x001fe400078e0a11 */
[----:B------:R-:W-:Y:S02]  /*3620*/  @!P1 IMAD.MOV R16, RZ, RZ, -R16 ;  /* 0x000000ffff109224 */ /* 0x000fe400078e0a10 */
[----:B------:R-:W-:Y:S02]  /*3630*/  @!P2 IMAD.MOV R14, RZ, RZ, -R14 ;  /* 0x000000ffff0ea224 */ /* 0x000fe400078e0a0e */
[----:B------:R-:W-:-:S03]  /*3640*/  IMAD R23, R23, R22, RZ ;  /* 0x0000001617177224 */ /* 0x000fc600078e02ff */
[C---:B------:R-:W-:Y:S02]  /*3650*/  SEL R19, R21.reuse, R14, !P3 ;  /* 0x0000000e15137207 */ /* 0x040fe40005800000 */
[----:B------:R-:W-:Y:S01]  /*3660*/  SEL R21, R21, R16, !P3 ;  /* 0x0000001015157207 */ /* 0x000fe20005800000 */
[----:B------:R-:W-:Y:S01]  /*3670*/  HFMA2 R16, -RZ, RZ, 0, 0 ;  /* 0x00000000ff107431 */ /* 0x000fe200000001ff */
[----:B------:R-:W-:Y:S02]  /*3680*/  IABS R14, R19 ;  /* 0x00000013000e7213 */ /* 0x000fe40000000000 */
[----:B------:R-:W-:Y:S02]  /*3690*/  IABS R18, R21 ;  /* 0x0000001500127213 */ /* 0x000fe40000000000 */
[----:B------:R-:W-:-:S06]  /*36a0*/  IMAD.HI.U32 R23, R17, R23, R16 ;  /* 0x0000001711177227 */ /* 0x000fcc00078e0010 */
        /* <DEDUP_REMOVED lines=14> */
[----:B------:R-:W-:Y:S01]  /*3790*/  ISETP.GE.AND P2, PT, R14, RZ, PT ;  /* 0x000000ff0e00720c */ /* 0x000fe20003f46270 */
[----:B------:R-:W-:Y:S01]  /*37a0*/  IMAD.MOV R14, RZ, RZ, -R11 ;  /* 0x000000ffff0e7224 */ /* 0x000fe200078e0a0b */
[----:B------:R-:W-:Y:S02]  /*37b0*/  ISETP.GE.U32.AND P4, PT, R17, R22, PT ;  /* 0x000000161100720c */ /* 0x000fe40003f86070 */
[----:B------:R-:W-:Y:S01]  /*37c0*/  LOP3.LUT R17, R21, R10, RZ, 0x3c, !PT ;  /* 0x0000000a15117212 */ /* 0x000fe200078e3cff */
[----:B------:R-:W-:Y:S02]  /*37d0*/  IMAD R18, R7, R14, R2 ;  /* 0x0000000e07127224 */ /* 0x000fe400078e0202 */
[----:B------:R-:W-:Y:S01]  /*37e0*/  @P3 VIADD R12, R12, 0x1 ;  /* 0x000000010c0c3836 */ /* 0x000fe20000000000 */
[----:B------:R-:W-:Y:S01]  /*37f0*/  ISETP.GE.AND P1, PT, R17, RZ, PT ;  /* 0x000000ff1100720c */ /* 0x000fe20003f26270 */
[----:B------:R-:W-:Y:S01]  /*3800*/  IMAD.MOV R2, RZ, RZ, -R13 ;  /* 0x000000ffff027224 */ /* 0x000fe200078e0a0d */
[----:B------:R-:W-:Y:S01]  /*3810*/  ISETP.NE.AND P3, PT, R10, RZ, PT ;  /* 0x000000ff0a00720c */ /* 0x000fe20003f65270 */
[----:B------:R-:W-:Y:S01]  /*3820*/  IMAD.MOV R14, RZ, RZ, -R9 ;  /* 0x000000ffff0e7224 */ /* 0x000fe200078e0a09 */
[----:B------:R-:W-:Y:S01]  /*3830*/  LOP3.LUT R17, RZ, R10, RZ, 0x33, !PT ;  /* 0x0000000aff117212 */ /* 0x000fe200078e33ff */
[----:B------:R-:W-:-:S02]  /*3840*/  @!P2 IMAD.MOV R12, RZ, RZ, -R12 ;  /* 0x000000ffff0ca224 */ /* 0x000fc400078e0a0c */
[----:B------:R-:W-:Y:S01]  /*3850*/  @P4 IADD3 R16, PT, PT, R16, 0x1, RZ ;  /* 0x0000000110104810 */ /* 0x000fe20007ffe0ff */
[----:B------:R-:W-:Y:S02]  /*3860*/  IMAD R20, R6, R2, R11 ;  /* 0x0000000206147224 */ /* 0x000fe400078e020b */
[----:B------:R-:W-:Y:S01]  /*3870*/  SEL R12, R17, R12, !P3 ;  /* 0x0000000c110c7207 */ /* 0x000fe20005800000 */
[----:B------:R-:W-:Y:S02]  /*3880*/  IMAD.MOV R2, RZ, RZ, -R19 ;  /* 0x000000ffff027224 */ /* 0x000fe400078e0a13 */
[----:B------:R-:W-:Y:S02]  /*3890*/  @!P1 IMAD.MOV R16, RZ, RZ, -R16 ;  /* 0x000000ffff109224 */ /* 0x000fe400078e0a10 */
[----:B------:R-:W-:Y:S02]  /*38a0*/  IMAD R22, R7, R14, R5 ;  /* 0x0000000e07167224 */ /* 0x000fe400078e0205 */
[----:B------:R-:W-:Y:S01]  /*38b0*/  IMAD.MOV R11, RZ, RZ, -R15 ;  /* 0x000000ffff0b7224 */ /* 0x000fe200078e0a0f */
[----:B------:R-:W-:Y:S01]  /*38c0*/  SEL R16, R17, R16, !P3 ;  /* 0x0000001011107207 */ /* 0x000fe20005800000 */
[----:B------:R-:W-:-:S02]  /*38d0*/  IMAD.MOV R7, RZ, RZ, -R12 ;  /* 0x000000ffff077224 */ /* 0x000fc400078e0a0c */
[----:B------:R-:W-:Y:S01]  /*38e0*/  IMAD R2, R8, R2, R13 ;  /* 0x0000000208027224 */ /* 0x000fe200078e020d */
[----:B------:R-:W-:Y:S01]  /*38f0*/  IADD3 R17, PT, PT, -R16, RZ, RZ ;  /* 0x000000ff10117210 */ /* 0x000fe20007ffe1ff */
[----:B------:R-:W-:Y:S02]  /*3900*/  IMAD.MOV R14, RZ, RZ, -R21 ;  /* 0x000000ffff0e7224 */ /* 0x000fe400078e0a15 */
[----:B------:R-:W-:Y:S02]  /*3910*/  IMAD R9, R6, R11, R9 ;  /* 0x0000000b06097224 */ /* 0x000fe400078e0209 */
[----:B------:R-:W-:Y:S02]  /*3920*/  IMAD R19, R10, R7, R19 ;  /* 0x000000070a137224 */ /* 0x000fe400078e0213 */
[----:B------:R-:W-:Y:S02]  /*3930*/  IMAD R6, R18, UR11, RZ ;  /* 0x0000000b12067c24 */ /* 0x000fe4000f8e02ff */
[----:B------:R-:W-:-:S02]  /*3940*/  IMAD R7, R20, UR10, RZ ;  /* 0x0000000a14077c24 */ /* 0x000fc4000f8e02ff */
        /* <DEDUP_REMOVED lines=19> */
[--C-:B------:R-:W-:Y:S02]  /*3a80*/  IADD3 R10, P1, P2, R12, R6, R19.reuse ;  /* 0x000000060c0a7210 */ /* 0x100fe40007a3e013 */
        /* <DEDUP_REMOVED lines=20> */
        .weak           $__internal_11_$__cuda_sm20_div_u64
        .type           $__internal_11_$__cuda_sm20_div_u64,@function
        .size           $__internal_11_$__cuda_sm20_div_u64,(.L_x_854 - $__internal_11_$__cuda_sm20_div_u64)
$__internal_11_$__cuda_sm20_div_u64:
        /* <DEDUP_REMOVED lines=20> */
[----:B------:R-:W-:-:S04]  /*3d10*/  IMAD R10, R9, R40, R11 ;  /* 0x00000028090a7224 */ /* 0x000fc800078e020b */
[----:B------:R-:W-:-:S04]  /*3d20*/  IMAD.HI.U32 R12, R13, R15, RZ ;  /* 0x0000000f0d0c7227 */ /* 0x000fc800078e00ff */
[----:B------:R-:W-:-:S04]  /*3d30*/  IMAD.X R10, RZ, RZ, ~R10, P0 ;  /* 0x000000ffff0a7224 */ /* 0x000fc800000e0e0a */
[----:B------:R-:W-:-:S04]  /*3d40*/  IMAD.WIDE.U32 R12, P0, R13, R10, R12 ;  /* 0x0000000a0d0c7225 */ /* 0x000fc8000780000c */
[C---:B------:R-:W-:Y:S02]  /*3d50*/  IMAD R11, R9.reuse, R10, RZ ;  /* 0x0000000a090b7224 */ /* 0x040fe400078e02ff */
[----:B------:R-:W-:-:S04]  /*3d60*/  IMAD.HI.U32 R12, P1, R9, R15, R12 ;  /* 0x0000000f090c7227 */ /* 0x000fc8000782000c */
[----:B------:R-:W-:Y:S01]  /*3d70*/  IMAD.HI.U32 R10, R9, R10, RZ ;  /* 0x0000000a090a7227 */ /* 0x000fe200078e00ff */
[----:B------:R-:W-:-:S03]  /*3d80*/  IADD3 R12, P2, PT, R11, R12, RZ ;  /* 0x0000000c0b0c7210 */ /* 0x000fc60007f5e0ff */
[----:B------:R-:W-:Y:S01]  /*3d90*/  IMAD.MOV.U32 R11, RZ, RZ, RZ ;  /* 0x000000ffff0b7224 */ /* 0x000fe200078e00ff */
[----:B------:R-:W-:Y:S01]  /*3da0*/  IADD3.X R9, PT, PT, R10, R9, RZ, P0, !PT ;  /* 0x000000090a097210 */ /* 0x000fe200007fe4ff */
        /* <DEDUP_REMOVED lines=9> */
[----:B------:R-:W-:-:S04]  /*3e40*/  IMAD.X R9, RZ, RZ, R9, P1 ;  /* 0x000000ffff097224 */ /* 0x000fc800008e0609 */
[----:B------:R-:W-:Y:S01]  /*3e50*/  IMAD R12, R9, R40, R11 ;  /* 0x00000028090c7224 */ /* 0x000fe200078e020b */
[----:B------:R-:W-:-:S04]  /*3e60*/  IADD3 R11, P0, PT, -R10, R5, RZ ;  /* 0x000000050a0b7210 */ /* 0x000fc80007f1e1ff */
[-C--:B------:R-:W-:Y:S01]  /*3e70*/  IADD3 R5, P1, PT, -R40, R11.reuse, RZ ;  /* 0x0000000b28057210 */ /* 0x080fe20007f3e1ff */
[----:B------:R-:W-:Y:S01]  /*3e80*/  IMAD.X R14, R7, 0x1, ~R12, P0 ;  /* 0x00000001070e7824 */ /* 0x000fe200000e0e0c */
[----:B------:R-:W-:Y:S02]  /*3e90*/  ISETP.GE.U32.AND P0, PT, R11, R40, PT ;  /* 0x000000280b00720c */ /* 0x000fe40003f06070 */
[----:B------:R-:W-:Y:S02]  /*3ea0*/  IADD3 R12, P2, PT, R13, 0x1, RZ ;  /* 0x000000010d0c7810 */ /* 0x000fe40007f5e0ff */
[C---:B------:R-:W-:Y:S02]  /*3eb0*/  ISETP.GE.U32.AND.EX P0, PT, R14.reuse, RZ, PT, P0 ;  /* 0x000000ff0e00720c */ /* 0x040fe40003f06100 */
[----:B------:R-:W-:Y:S01]  /*3ec0*/  IADD3.X R7, PT, PT, R14, -0x1, RZ, P1, !PT ;  /* 0xffffffff0e077810 */ /* 0x000fe20000ffe4ff */
[----:B------:R-:W-:Y:S01]  /*3ed0*/  IMAD.X R10, RZ, RZ, R9, P2 ;  /* 0x000000ffff0a7224 */ /* 0x000fe200010e0609 */
[----:B------:R-:W-:-:S02]  /*3ee0*/  SEL R5, R5, R11, P0 ;  /* 0x0000000b05057207 */ /* 0x000fc40000000000 */
[----:B------:R-:W-:Y:S02]  /*3ef0*/  SEL R12, R12, R13, P0 ;  /* 0x0000000d0c0c7207 */ /* 0x000fe40000000000 */
[----:B------:R-:W-:Y:S02]  /*3f00*/  SEL R7, R7, R14, P0 ;  /* 0x0000000e07077207 */ /* 0x000fe40000000000 */
[----:B------:R-:W-:Y:S02]  /*3f10*/  SEL R9, R10, R9, P0 ;  /* 0x000000090a097207 */ /* 0x000fe40000000000 */
[----:B------:R-:W-:Y:S02]  /*3f20*/  ISETP.GE.U32.AND P0, PT, R5, R40, PT ;  /* 0x000000280500720c */ /* 0x000fe40003f06070 */
[----:B------:R-:W-:Y:S02]  /*3f30*/  IADD3 R5, P2, PT, R12, 0x1, RZ ;  /* 0x000000010c057810 */ /* 0x000fe40007f5e0ff */
[----:B------:R-:W-:-:S02]  /*3f40*/  ISETP.GE.U32.AND.EX P0, PT, R7, RZ, PT, P0 ;  /* 0x000000ff0700720c */ /* 0x000fc40003f06100 */
[----:B------:R-:W-:Y:S01]  /*3f50*/  ISETP.NE.U32.AND P1, PT, R40, RZ, PT ;  /* 0x000000ff2800720c */ /* 0x000fe20003f25070 */
[----:B------:R-:W-:Y:S01]  /*3f60*/  IMAD.X R10, RZ, RZ, R9, P2 ;  /* 0x000000ffff0a7224 */ /* 0x000fe200010e0609 */
[----:B------:R-:W-:Y:S02]  /*3f70*/  SEL R5, R5, R12, P0 ;  /* 0x0000000c05057207 */ /* 0x000fe40000000000 */
[----:B------:R-:W-:Y:S02]  /*3f80*/  ISETP.NE.AND.EX P1, PT, RZ, RZ, PT, P1 ;  /* 0x000000ffff00720c */ /* 0x000fe40003f25310 */
[----:B------:R-:W-:Y:S01]  /*3f90*/  SEL R10, R10, R9, P0 ;  /* 0x000000090a0a7207 */ /* 0x000fe20000000000 */
[----:B------:R-:W-:Y:S01]  /*3fa0*/  IMAD.MOV.U32 R9, RZ, RZ, 0x0 ;  /* 0x00000000ff097424 */ /* 0x000fe200078e00ff */
[----:B------:R-:W-:Y:S02]  /*3fb0*/  SEL R5, R5, 0xffffffff, P1 ;  /* 0xffffffff05057807 */ /* 0x000fe40000800000 */
[----:B------:R-:W-:Y:S01]  /*3fc0*/  SEL R10, R10, 0xffffffff, P1 ;  /* 0xffffffff0a0a7807 */ /* 0x000fe20000800000 */
[----:B------:R-:W-:Y:S06]  /*3fd0*/  RET.REL.NODEC R8 `(_ZN2at6native51_GLOBAL__N__11011a27_18_DepthwiseConv3d_cu_35e0c7b543conv_depthwise3d_cuda_backward_input_kernelIffLi3ELi3ELi3ELin1ELin1ELin1ELin1ELin1ELin1EEEvNS_27GenericPackedTensorAccessorIKT_Lm5ENS_16DefaultPtrTraitsEiEENS3_IS4_Lm5ES6_iEES7_iiiiiiiii) ;  /* 0xffffffc008087950 */ /* 0x000fec0003c3ffff */
.L_x_407:
        /* <DEDUP_REMOVED lines=10> */
.L_x_854:


//--------------------- .text._ZN2at6native51_GLOBAL__N__11011a27_18_DepthwiseConv3d_cu_35e0c7b543conv_depthwise3d_cuda_backward_input_kernelIffLi3ELi3ELi3ELin1ELin1ELin1ELi1ELi1ELi1EEEvNS_27GenericPackedTensorAccessorIKT_Lm5ENS_16DefaultPtrTraitsEiEENS3_IS4_Lm5ES6_iEES7_iiiiiiiii --------------------------
	.section	.text._ZN2at6native51_GLOBAL__N__11011a27_18_DepthwiseConv3d_cu_35e0c7b543conv_depthwise3d_cuda_backward_input_kernelIffLi3ELi3ELi3ELin1ELin1ELin1ELi1ELi1ELi1EEEvNS_27GenericPackedTensorAccessorIKT_Lm5ENS_16DefaultPtrTraitsEiEENS3_IS4_Lm5ES6_iEES7_iiiiiiiii,"ax",@progbits
	.align	128
.text._ZN2at6native51_GLOBAL__N__11011a27_18_DepthwiseConv3d_cu_35e0c7b543conv_depthwise3d_cuda_backward_input_kernelIffLi3ELi3ELi3ELin1ELin1ELin1ELi1ELi1ELi1EEEvNS_27GenericPackedTensorAccessorIKT_Lm5ENS_16DefaultPtrTraitsEiEENS3_IS4_Lm5ES6_iEES7_iiiiiiiii:
        .type           _ZN2at6native51_GLOBAL__N__11011a27_18_DepthwiseConv3d_cu_35e0c7b543conv_depthwise3d_cuda_backward_input_kernelIffLi3ELi3ELi3ELin1ELin1ELin1ELi1ELi1ELi1EEEvNS_27GenericPackedTensorAccessorIKT_Lm5ENS_16DefaultPtrTraitsEiEENS3_IS4_Lm5ES6_iEES7_iiiiiiiii,@function
        .size           _ZN2at6native51_GLOBAL__N__11011a27_18_DepthwiseConv3d_cu_35e0c7b543conv_depthwise3d_cuda_backward_input_kernelIffLi3ELi3ELi3ELin1ELin1ELin1ELi1ELi1ELi1EEEvNS_27GenericPackedTensorAccessorIKT_Lm5ENS_16DefaultPtrTraitsEiEENS3_IS4_Lm5ES6_iEES7_iiiiiiiii,(.L_x_856 - _ZN2at6native51_GLOBAL__N__11011a27_18_DepthwiseConv3d_cu_35e0c7b543conv_depthwise3d_cuda_backward_input_kernelIffLi3ELi3ELi3ELin1ELin1ELin1ELi1ELi1ELi1EEEvNS_27GenericPackedTensorAccessorIKT_Lm5ENS_16DefaultPtrTraitsEiEENS3_IS4_Lm5ES6_iEES7_iiiiiiiii)
        .other          _ZN2at6native51_GLOBAL__N__11011a27_18_DepthwiseConv3d_cu_35e0c7b543conv_depthwise3d_cuda_backward_input_kernelIffLi3ELi3ELi3ELin1ELin1ELin1ELi1ELi1ELi1EEEvNS_27GenericPackedTensorAccessorIKT_Lm5ENS_16DefaultPtrTraitsEiEENS3_IS4_Lm5ES6_iEES7_iiiiiiiii,@"STO_CUDA_ENTRY STV_DEFAULT"
_ZN2at6native51_GLOBAL__N__11011a27_18_DepthwiseConv3d_cu_35e0c7b543conv_depthwise3d_cuda_backward_input_kernelIffLi3ELi3ELi3ELin1ELin1ELin1ELi1ELi1ELi1EEEvNS_27GenericPackedTensorAccessorIKT_Lm5ENS_16DefaultPtrTraitsEiEENS3_IS4_Lm5ES6_iEES7_iiiiiiiii:
        /* <DEDUP_REMOVED lines=25> */
[----:B------:R-:W-:Y:S01]  /*0190*/  @!P2 IMAD.IADD R0, R0, 0x1, -R5 ;  /* 0x000000010000a824 */ /* 0x000fe200078e0a05 */
[----:B------:R-:W-:Y:S01]  /*01a0*/  @!P2 IADD3 R33, PT, PT, R33, 0x1, RZ ;  /* 0x000000012121a810 */ /* 0x000fe20007ffe0ff */
[----:B---3--:R-:W-:Y:S01]  /*01b0*/  IMAD.WIDE.U32 R30, R41, UR6, R2 ;  /* 0x00000006291e7c25 */ /* 0x008fe2000f8e0002 */
[----:B------:R-:W-:Y:S02]  /*01c0*/  ISETP.NE.AND P2, PT, R4, RZ, PT ;  /* 0x000000ff0400720c */ /* 0x000fe40003f45270 */
[----:B------:R-:W-:Y:S02]  /*01d0*/  ISETP.GE.U32.AND P1, PT, R0, R5, PT ;  /* 0x000000050000720c */ /* 0x000fe40003f26070 */
[----:B------:R-:W-:Y:S02]  /*01e0*/  ISETP.GE.U32.AND P0, PT, R30, UR4, PT ;  /* 0x000000041e007c0c */ /* 0x000fe4000bf06070 */
[----:B------:R-:W-:Y:S02]  /*01f0*/  LOP3.LUT R0, R9, R4, RZ, 0x3c, !PT ;  /* 0x0000000409007212 */ /* 0x000fe400078e3cff */
[----:B------:R-:W-:-:S02]  /*0200*/  ISETP.GE.AND.EX P0, PT, R31, UR5, PT, P0 ;  /* 0x000000051f007c0c */ /* 0x000fc4000bf06300 */
[----:B------:R-:W-:-:S05]  /*0210*/  ISETP.GE.AND P3, PT, R0, RZ, PT ;  /* 0x000000ff0000720c */ /* 0x000fca0003f66270 */
[----:B------:R-:W-:-:S06]  /*0220*/  @P1 VIADD R33, R33, 0x1 ;  /* 0x0000000121211836 */ /* 0x000fcc0000000000 */
[----:B------:R-:W-:Y:S05]  /*0230*/  @P0 EXIT ;  /* 0x000000000000094d */ /* 0x000fea0003800000 */
[----:B------:R-:W0:Y:S01]  /*0240*/  LDCU UR4, c[0x0][0x370] ;  /* 0x00006e00ff0477ac */ /* 0x000e220008000800 */
[----:B------:R-:W-:Y:S01]  /*0250*/  @!P3 IMAD.MOV R33, RZ, RZ, -R33 ;  /* 0x000000ffff21b224 */ /* 0x000fe200078e0a21 */
[----:B------:R-:W-:Y:S01]  /*0260*/  @!P2 LOP3.LUT R33, RZ, R4, RZ, 0x33, !PT ;  /* 0x00000004ff21a212 */ /* 0x000fe200078e33ff */
[----:B------:R-:W1:Y:S03]  /*0270*/  LDCU.64 UR8, c[0x0][0x358] ;  /* 0x00006b00ff0877ac */ /* 0x000e660008000a00 */
        /* <DEDUP_REMOVED lines=10> */
.L_x_412:
        /* <DEDUP_REMOVED lines=10> */
[----:B------:R-:W1:Y:S01]  /*03c0*/  LDCU.64 UR12, c[0x0][0x420] ;  /* 0x00008400ff0c77ac */ /* 0x000e620008000a00 */
[----:B------:R-:W1:Y:S01]  /*03d0*/  LDCU UR6, c[0x0][0x394] ;  /* 0x00007280ff0677ac */ /* 0x000e620008000800 */
[----:B0-----:R-:W-:-:S05]  /*03e0*/  IABS R5, R27 ;  /* 0x0000001b00057213 */ /* 0x001fca0000000000 */
[----:B------:R-:W0:Y:S01]  /*03f0*/  LDC.64 R20, c[0x0][0x3e0] ;  /* 0x0000f800ff147b82 */ /* 0x000e220000000a00 */
[----:B------:R-:W1:Y:S01]  /*0400*/  I2F.RP R0, R5 ;  /* 0x0000000500007306 */ /* 0x000e620000209400 */
[----:B---3--:R-:W-:Y:S01]  /*0410*/  IMAD R18, RZ, RZ, -UR16 ;  /* 0x80000010ff127e24 */ /* 0x008fe2000f8e02ff */
[----:B--2---:R-:W-:-:S05]  /*0420*/  IABS R8, R25 ;  /* 0x0000001900087213 */ /* 0x004fca0000000000 */
[----:B------:R-:W2:Y:S01]  /*0430*/  LDC R12, c[0x0][0x42c] ;  /* 0x00010b00ff0c7b82 */ /* 0x000ea20000000800 */
[----:B----4-:R-:W-:Y:S02]  /*0440*/  LEA R18, R18, UR15, 0x1 ;  /* 0x0000000f12127c11 */ /* 0x010fe4000f8e08ff */
[----:B-----5:R-:W-:-:S05]  /*0450*/  IABS R10, R23 ;  /* 0x00000017000a7213 */ /* 0x020fca0000000000 */
[----:B------:R-:W3:Y:S01]  /*0460*/  LDC R14, c[0x0][0x430] ;  /* 0x00010c00ff0e7b82 */ /* 0x000ee20000000800 */
[----:B-1----:R-:W1:Y:S02]  /*0470*/  MUFU.RCP R0, R0 ;  /* 0x0000000000007308 */ /* 0x002e640000001000 */
[----:B-1----:R-:W-:-:S06]  /*0480*/  VIADD R2, R0, 0xffffffe ;  /* 0x0ffffffe00027836 */ /* 0x002fcc0000000000 */
[----:B------:R1:W4:Y:S01]  /*0490*/  F2I.FTZ.U32.TRUNC.NTZ R3, R2 ;  /* 0x0000000200037305 */ /* 0x000322000021f000 */
[----:B---3--:R-:W-:Y:S01]  /*04a0*/  IADD3 R17, PT, PT, -R14, RZ, RZ ;  /* 0x000000ff0e117210 */ /* 0x008fe20007ffe1ff */
[----:B-1----:R-:W-:Y:S02]  /*04b0*/  IMAD.MOV.U32 R2, RZ, RZ, RZ ;  /* 0x000000ffff027224 */ /* 0x002fe400078e00ff */
[----:B----4-:R-:W-:-:S04]  /*04c0*/  IMAD.MOV R4, RZ, RZ, -R3 ;  /* 0x000000ffff047224 */ /* 0x010fc800078e0a03 */
[----:B------:R-:W-:Y:S02]  /*04d0*/  IMAD R7, R4, R5, RZ ;  /* 0x0000000504077224 */ /* 0x000fe400078e02ff */
[----:B------:R-:W1:Y:S02]  /*04e0*/  I2F.RP R4, R8 ;  /* 0x0000000800047306 */ /* 0x000e640000209400 */
[----:B------:R-:W-:-:S06]  /*04f0*/  IMAD.HI.U32 R3, R3, R7, R2 ;  /* 0x0000000703037227 */ /* 0x000fcc00078e0002 */
[----:B------:R-:W-:-:S04]  /*0500*/  IMAD.HI.U32 R0, R3, R6, RZ ;  /* 0x0000000603007227 */ /* 0x000fc800078e00ff */
[----:B------:R-:W-:Y:S01]  /*0510*/  IMAD.MOV R2, RZ, RZ, -R0 ;  /* 0x000000ffff027224 */ /* 0x000fe200078e0a00 */
[----:B-1----:R-:W1:Y:S03]  /*0520*/  MUFU.RCP R4, R4 ;  /* 0x0000000400047308 */ /* 0x002e660000001000 */
[----:B------:R-:W-:-:S05]  /*0530*/  IMAD R2, R5, R2, R6 ;  /* 0x0000000205027224 */ /* 0x000fca00078e0206 */
[----:B------:R-:W-:Y:S01]  /*0540*/  ISETP.GT.U32.AND P1, PT, R5, R2, PT ;  /* 0x000000020500720c */ /* 0x000fe20003f24070 */
[----:B------:R-:W3:Y:S01]  /*0550*/  I2F.RP R6, R10 ;  /* 0x0000000a00067306 */ /* 0x000ee20000209400 */
[----:B-1----:R-:W-:-:S11]  /*0560*/  VIADD R3, R4, 0xffffffe ;  /* 0x0ffffffe04037836 */ /* 0x002fd60000000000 */
[-C--:B------:R-:W-:Y:S01]  /*0570*/  @!P1 IADD3 R2, PT, PT, R2, -R5.reuse, RZ ;  /* 0x8000000502029210 */ /* 0x080fe20007ffe0ff */
[----:B------:R-:W-:Y:S01]  /*0580*/  @!P1 VIADD R0, R0, 0x1 ;  /* 0x0000000100009836 */ /* 0x000fe20000000000 */
[----:B------:R-:W-:Y:S02]  /*0590*/  ISETP.NE.AND P1, PT, R27, RZ, PT ;  /* 0x000000ff1b00720c */ /* 0x000fe40003f25270 */
[----:B------:R-:W-:Y:S01]  /*05a0*/  ISETP.GE.U32.AND P0, PT, R2, R5, PT ;  /* 0x000000050200720c */ /* 0x000fe20003f06070 */
[----:B------:R-:W1:Y:S01]  /*05b0*/  F2I.FTZ.U32.TRUNC.NTZ R3, R3 ;  /* 0x0000000300037305 */ /* 0x000e62000021f000 */
[----:B------:R-:W-:-:S04]  /*05c0*/  LOP3.LUT R2, R30, R27, RZ, 0x3c, !PT ;  /* 0x0000001b1e027212 */ /* 0x000fc800078e3cff */
[----:B------:R-:W-:Y:S01]  /*05d0*/  ISETP.GE.AND P2, PT, R2, RZ, PT ;  /* 0x000000ff0200720c */ /* 0x000fe20003f46270 */
[----:B------:R-:W-:Y:S02]  /*05e0*/  IMAD.MOV.U32 R2, RZ, RZ, RZ ;  /* 0x000000ffff027224 */ /* 0x000fe400078e00ff */
[----:B---3--:R-:W3:Y:S04]  /*05f0*/  MUFU.RCP R6, R6 ;  /* 0x0000000600067308 */ /* 0x008ee80000001000 */
[----:B------:R-:W-:Y:S02]  /*0600*/  @P0 VIADD R0, R0, 0x1 ;  /* 0x0000000100000836 */ /* 0x000fe40000000000 */
[----:B-1----:R-:W-:-:S04]  /*0610*/  IMAD.MOV R5, RZ, RZ, -R3 ;  /* 0x000000ffff057224 */ /* 0x002fc800078e0a03 */
[----:B------:R-:W-:Y:S01]  /*0620*/  @!P2 IMAD.MOV R0, RZ, RZ, -R0 ;  /* 0x000000ffff00a224 */ /* 0x000fe200078e0a00 */
[----:B------:R-:W-:Y:S01]  /*0630*/  @!P1 LOP3.LUT R0, RZ, R27, RZ, 0x33, !PT ;  /* 0x0000001bff009212 */ /* 0x000fe200078e33ff */
[----:B------:R-:W-:-:S03]  /*0640*/  IMAD R5, R5, R8, RZ ;  /* 0x0000000805057224 */ /* 0x000fc600078e02ff */
[----:B------:R-:W-:Y:S01]  /*0650*/  IABS R4, R0 ;  /* 0x0000000000047213 */ /* 0x000fe20000000000 */
[----:B------:R-:W-:-:S03]  /*0660*/  IMAD.HI.U32 R2, R3, R5, R2 ;  /* 0x0000000503027227 */ /* 0x000fc600078e0002 */
[----:B------:R-:W-:-:S05]  /*0670*/  MOV R3, R4 ;  /* 0x0000000400037202 */ /* 0x000fca0000000f00 */
[----:B------:R-:W-:-:S04]  /*0680*/  IMAD.HI.U32 R2, R2, R3, RZ ;  /* 0x0000000302027227 */ /* 0x000fc800078e00ff */
[----:B------:R-:W-:-:S04]  /*0690*/  IMAD.MOV R4, RZ, RZ, -R2 ;  /* 0x000000ffff047224 */ /* 0x000fc800078e0a02 */
[----:B------:R-:W-:Y:S02]  /*06a0*/  IMAD R3, R8, R4, R3 ;  /* 0x0000000408037224 */ /* 0x000fe400078e0203 */
[----:B---3--:R-:W-:-:S03]  /*06b0*/  VIADD R4, R6, 0xffffffe ;  /* 0x0ffffffe06047836 */ /* 0x008fc60000000000 */
[----:B------:R-:W-:Y:S01]  /*06c0*/  ISETP.GT.U32.AND P1, PT, R8, R3, PT ;  /* 0x000000030800720c */ /* 0x000fe20003f24070 */
[----:B------:R1:W3:Y:S02]  /*06d0*/  F2I.FTZ.U32.TRUNC.NTZ R5, R4 ;  /* 0x0000000400057305 */ /* 0x0002e4000021f000 */
[----:B-1----:R-:W-:-:S10]  /*06e0*/  IMAD.MOV.U32 R4, RZ, RZ, RZ ;  /* 0x000000ffff047224 */ /* 0x002fd400078e00ff */
[----:B------:R-:W-:Y:S02]  /*06f0*/  @!P1 IMAD.IADD R3, R3, 0x1, -R8 ;  /* 0x0000000103039824 */ /* 0x000fe400078e0a08 */
[----:B------:R-:W-:Y:S01]  /*0700*/  @!P1 VIADD R2, R2, 0x1 ;  /* 0x0000000102029836 */ /* 0x000fe20000000000 */
[----:B------:R-:W-:Y:S02]  /*0710*/  ISETP.NE.AND P1, PT, R25, RZ, PT ;  /* 0x000000ff1900720c */ /* 0x000fe40003f25270 */
[----:B------:R-:W-:Y:S02]  /*0720*/  ISETP.GE.U32.AND P0, PT, R3, R8, PT ;  /* 0x000000080300720c */ /* 0x000fe40003f06070 */
[----:B------:R-:W-:Y:S01]  /*0730*/  LOP3.LUT R3, R0, R25, RZ, 0x3c, !PT ;  /* 0x0000001900037212 */ /* 0x000fe200078e3cff */
[----:B------:R-:W1:Y:S03]  /*0740*/  LDC R8, c[0x0][0x3bc] ;  /* 0x0000ef00ff087b82 */ /* 0x000e660000000800 */
[----:B------:R-:W-:Y:S01]  /*0750*/  ISETP.GE.AND P2, PT, R3, RZ, PT ;  /* 0x000000ff0300720c */ /* 0x000fe20003f46270 */
[----:B---3--:R-:W-:-:S04]  /*0760*/  IMAD.MOV R3, RZ, RZ, -R5 ;  /* 0x000000ffff037224 */ /* 0x008fc800078e0a05 */
[----:B------:R-:W-:Y:S02]  /*0770*/  IMAD R3, R3, R10, RZ ;  /* 0x0000000a03037224 */ /* 0x000fe400078e02ff */
[----:B------:R-:W-:Y:S02]  /*0780*/  @P0 VIADD R2, R2, 0x1 ;  /* 0x0000000102020836 */ /* 0x000fe40000000000 */
[----:B------:R-:W-:-:S04]  /*0790*/  IMAD.HI.U32 R4, R5, R3, R4 ;  /* 0x0000000305047227 */ /* 0x000fc800078e0004 */
[----:B------:R-:W-:Y:S02]  /*07a0*/  @!P2 IADD3 R2, PT, PT, -R2, RZ, RZ ;  /* 0x000000ff0202a210 */ /* 0x000fe40007ffe1ff */
[----:B------:R-:W-:-:S04]  /*07b0*/  @!P1 LOP3.LUT R2, RZ, R25, RZ, 0x33, !PT ;  /* 0x00000019ff029212 */ /* 0x000fc800078e33ff */
[----:B------:R-:W-:Y:S02]  /*07c0*/  IABS R7, R2 ;  /* 0x0000000200077213 */ /* 0x000fe40000000000 */
[----:B-1----:R-:W-:-:S03]  /*07d0*/  IABS R6, R8 ;  /* 0x0000000800067213 */ /* 0x002fc60000000000 */
[----:B------:R-:W-:Y:S02]  /*07e0*/  IMAD.MOV.U32 R3, RZ, RZ, R7 ;  /* 0x000000ffff037224 */ /* 0x000fe400078e0007 */
[----:B------:R-:W1:Y:S02]  /*07f0*/  I2F.RP R7, R6 ;  /* 0x0000000600077306 */ /* 0x000e640000209400 */
[----:B------:R-:W-:-:S04]  /*0800*/  IMAD.HI.U32 R4, R4, R3, RZ ;  /* 0x0000000304047227 */ /* 0x000fc800078e00ff */
[----:B------:R-:W-:-:S04]  /*0810*/  IMAD.MOV R5, RZ, RZ, -R4 ;  /* 0x000000ffff057224 */ /* 0x000fc800078e0a04 */
[----:B------:R-:W-:-:S05]  /*0820*/  IMAD R3, R10, R5, R3 ;  /* 0x000000050a037224 */ /* 0x000fca00078e0203 */
[----:B------:R-:W-:Y:S01]  /*0830*/  ISETP.GT.U32.AND P1, PT, R10, R3, PT ;  /* 0x000000030a00720c */ /* 0x000fe20003f24070 */
[----:B-1----:R-:W1:-:S12]  /*0840*/  MUFU.RCP R7, R7 ;  /* 0x0000000700077308 */ /* 0x002e580000001000 */
[----:B------:R-:W-:Y:S02]  /*0850*/  @!P1 IMAD.IADD R3, R3, 0x1, -R10 ;  /* 0x0000000103039824 */ /* 0x000fe400078e0a0a */
[----:B------:R-:W-:Y:S01]  /*0860*/  @!P1 VIADD R4, R4, 0x1 ;  /* 0x0000000104049836 */ /* 0x000fe20000000000 */
[----:B------:R-:W-:Y:S02]  /*0870*/  ISETP.NE.AND P1, PT, R23, RZ, PT ;  /* 0x000000ff1700720c */ /* 0x000fe40003f25270 */
[----:B------:R-:W-:Y:S01]  /*0880*/  ISETP.GE.U32.AND P0, PT, R3, R10, PT ;  /* 0x0000000a0300720c */ /* 0x000fe20003f06070 */
[----:B-1----:R-:W-:Y:S01]  /*0890*/  VIADD R5, R7, 0xffffffe ;  /* 0x0ffffffe07057836 */ /* 0x002fe20000000000 */
[----:B------:R-:W-:-:S04]  /*08a0*/  LOP3.LUT R3, R2, R23, RZ, 0x3c, !PT ;  /* 0x0000001702037212 */ /* 0x000fc800078e3cff */
[----:B------:R-:W-:Y:S01]  /*08b0*/  ISETP.GE.AND P2, PT, R3, RZ, PT ;  /* 0x000000ff0300720c */ /* 0x000fe20003f46270 */
[----:B------:R-:W1:Y:S06]  /*08c0*/  F2I.FTZ.U32.TRUNC.NTZ R5, R5 ;  /* 0x0000000500057305 */ /* 0x000e6c000021f000 */
[----:B------:R-:W-:-:S05]  /*08d0*/  @P0 IADD3 R4, PT, PT, R4, 0x1, RZ ;  /* 0x0000000104040810 */ /* 0x000fca0007ffe0ff */
[----:B------:R-:W-:Y:S02]  /*08e0*/  IMAD.MOV.U32 R7, RZ, RZ, R4 ;  /* 0x000000ffff077224 */ /* 0x000fe400078e0004 */
[----:B------:R-:W-:Y:S02]  /*08f0*/  IMAD.MOV.U32 R4, RZ, RZ, RZ ;  /* 0x000000ffff047224 */ /* 0x000fe400078e00ff */
[----:B-1----:R-:W-:Y:S02]  /*0900*/  IMAD.MOV R3, RZ, RZ, -R5 ;  /* 0x000000ffff037224 */ /* 0x002fe400078e0a05 */
        /* <DEDUP_REMOVED lines=8> */
[----:B------:R-:W-:Y:S02]  /*0990*/  IMAD.MOV R4, RZ, RZ, -R26 ;  /* 0x000000ffff047224 */ /* 0x000fe400078e0a1a */
[--C-:B------:R-:W-:Y:S02]  /*09a0*/  IMAD R25, R25, R5, R0.reuse ;  /* 0x0000000519197224 */ /* 0x100fe400078e0200 */
[C---:B------:R-:W-:Y:S02]  /*09b0*/  IMAD R3, R6.reuse, R4, R3 ;  /* 0x0000000406037224 */ /* 0x040fe400078e0203 */
[----:B------:R-:W-:Y:S02]  /*09c0*/  IMAD.MOV R4, RZ, RZ, -R0 ;  /* 0x000000ffff047224 */ /* 0x000fe400078e0a00 */
[----:B------:R-:W-:Y:S01]  /*09d0*/  IMAD R0, RZ, RZ, -UR11 ;  /* 0x8000000bff007e24 */ /* 0x000fe2000f8e02ff */
[----:B------:R-:W-:Y:S01]  /*09e0*/  ISETP.GT.U32.AND P1, PT, R6, R3, PT ;  /* 0x000000030600720c */ /* 0x000fe20003f24070 */
[----:B------:R-:W1:Y:S01]  /*09f0*/  LDCU UR11, c[0x0][0x398] ;  /* 0x00007300ff0b77ac */ /* 0x000e620008000800 */
[----:B------:R-:W-:-:S02]  /*0a00*/  IMAD R27, R27, R4, R30 ;  /* 0x000000041b1b7224 */ /* 0x000fc400078e021e */
[----:B------:R-:W-:Y:S02]  /*0a10*/  VIADD R19, R25, UR12 ;  /* 0x0000000c19137c36 */ /* 0x000fe40008000000 */
[C---:B------:R-:W-:Y:S01]  /*0a20*/  VIADD R16, R27.reuse, UR13 ;  /* 0x0000000d1b107c36 */ /* 0x040fe20008000000 */
[----:B------:R-:W-:Y:S01]  /*0a30*/  IADD3 R9, PT, PT, R27, UR13, -R14 ;  /* 0x0000000d1b097c10 */ /* 0x000fe2000fffe80e */
[--C-:B--2---:R-:W-:Y:S02]  /*0a40*/  IMAD.MOV R4, RZ, RZ, -R12.reuse ;  /* 0x000000ffff047224 */ /* 0x104fe400078e0a0c */
[----:B------:R-:W-:Y:S01]  /*0a50*/  IMAD.IADD R13, R19, 0x1, -R12 ;  /* 0x00000001130d7824 */ /* 0x000fe200078e0a0c */
[----:B------:R-:W-:Y:S01]  /*0a60*/  IADD3 R14, PT, PT, R16, -R14, RZ ;  /* 0x8000000e100e7210 */ /* 0x000fe20007ffe0ff */
[----:B------:R-:W-:Y:S01]  /*0a70*/  IMAD R15, R4, 0x2, R19 ;  /* 0x00000002040f7824 */ /* 0x000fe200078e0213 */
[-C--:B------:R-:W-:Y:S01]  /*0a80*/  @!P1 IADD3 R3, PT, PT, R3, -R6.reuse, RZ ;  /* 0x8000000603039210 */ /* 0x080fe20007ffe0ff */
[----:B------:R-:W-:Y:S01]  /*0a90*/  @!P1 VIADD R26, R26, 0x1 ;  /* 0x000000011a1a9836 */ /* 0x000fe20000000000 */
[----:B------:R-:W-:Y:S01]  /*0aa0*/  ISETP.NE.AND P1, PT, R8, RZ, PT ;  /* 0x000000ff0800720c */ /* 0x000fe20003f25270 */
[----:B------:R-:W-:Y:S01]  /*0ab0*/  IMAD R17, R17, 0x2, R16 ;  /* 0x0000000211117824 */ /* 0x000fe200078e0210 */
[----:B------:R-:W-:-:S02]  /*0ac0*/  ISETP.GE.U32.AND P0, PT, R3, R6, PT ;  /* 0x000000060300720c */ /* 0x000fc40003f06070 */
[C---:B------:R-:W-:Y:S02]  /*0ad0*/  LOP3.LUT R3, R7.reuse, R8, RZ, 0x3c, !PT ;  /* 0x0000000807037212 */ /* 0x040fe400078e3cff */
[----:B------:R-:W-:Y:S02]  /*0ae0*/  IADD3 R6, PT, PT, -R7, RZ, RZ ;  /* 0x000000ff07067210 */ /* 0x000fe40007ffe1ff */
[----:B------:R-:W-:-:S03]  /*0af0*/  ISETP.GE.AND P2, PT, R3, RZ, PT ;  /* 0x000000ff0300720c */ /* 0x000fc60003f46270 */
[----:B------:R-:W-:Y:S01]  /*0b00*/  IMAD R23, R23, R6, R2 ;  /* 0x0000000617177224 */ /* 0x000fe200078e0202 */
[----:B------:R-:W-:Y:S02]  /*0b10*/  IADD3 R2, PT, PT, R25, UR12, -R12 ;  /* 0x0000000c19027c10 */ /* 0x000fe4000fffe80c */
[----:B------:R-:W-:Y:S01]  /*0b20*/  LOP3.LUT R12, R14, R15, RZ, 0xfc, !PT ;  /* 0x0000000f0e0c7212 */ /* 0x000fe200078efcff */
[----:B------:R-:W-:-:S06]  /*0b30*/  @P0 VIADD R26, R26, 0x1 ;  /* 0x000000011a1a0836 */ /* 0x000fcc0000000000 */
[----:B------:R-:W-:Y:S01]  /*0b40*/  @!P2 IMAD.MOV R26, RZ, RZ, -R26 ;  /* 0x000000ffff1aa224 */ /* 0x000fe200078e0a1a */
[----:B------:R-:W-:-:S05]  /*0b50*/  @!P1 LOP3.LUT R26, RZ, R8, RZ, 0x33, !PT ;  /* 0x00000008ff1a9212 */ /* 0x000fca00078e33ff */
[----:B------:R-:W-:-:S04]  /*0b60*/  IMAD.MOV R24, RZ, RZ, -R26 ;  /* 0x000000ffff187224 */ /* 0x000fc800078e0a1a */
[----:B------:R-:W-:Y:S02]  /*0b70*/  IMAD R24, R8, R24, R7 ;  /* 0x0000001808187224 */ /* 0x000fe400078e0207 */
[----:B------:R-:W-:Y:S02]  /*0b80*/  IMAD.IADD R8, R18, 0x1, R27 ;  /* 0x0000000112087824 */ /* 0x000fe400078e021b */
[----:B------:R-:W-:-:S04]  /*0b90*/  IMAD R39, R33, R24, RZ ;  /* 0x0000001821277224 */ /* 0x000fc800078e02ff */
[----:B------:R-:W-:Y:S01]  /*0ba0*/  IMAD R3, R39, UR5, RZ ;  /* 0x0000000527037c24 */ /* 0x000fe2000f8e02ff */
[----:B------:R-:W2:Y:S03]  /*0bb0*/  LDCU UR5, c[0x0][0x41c] ;  /* 0x00008380ff0577ac */ /* 0x000ea60008000800 */
[----:B0-----:R-:W-:-:S04]  /*0bc0*/  IMAD.WIDE R20, R3, 0x4, R20 ;  /* 0x0000000403147825 */ /* 0x001fc800078e0214 */
[----:B------:R-:W-:Y:S01]  /*0bd0*/  IMAD.MOV.U32 R22, RZ, RZ, R20 ;  /* 0x000000ffff167224 */ /* 0x000fe200078e0014 */
[----:B------:R-:W-:-:S05]  /*0be0*/  LEA R20, R0, UR14, 0x1 ;  /* 0x0000000e00147c11 */ /* 0x000fca000f8e08ff */
[----:B------:R-:W-:Y:S02]  /*0bf0*/  IMAD.IADD R0, R20, 0x1, R25 ;  /* 0x0000000114007824 */ /* 0x000fe400078e0219 */
[----:B--2---:R-:W-:-:S04]  /*0c00*/  VIADD R5, R23, UR5 ;  /* 0x0000000517057c36 */ /* 0x004fc80008000000 */
[C---:B------:R-:W-:Y:S02]  /*0c10*/  IMAD R0, R5.reuse, UR6, R0 ;  /* 0x0000000605007c24 */ /* 0x040fe4000f8e0200 */
[C---:B------:R-:W-:Y:S02]  /*0c20*/  IMAD R10, R5.reuse, UR6, R19 ;  /* 0x00000006050a7c24 */ /* 0x040fe4000f8e0213 */
[----:B------:R-:W-:Y:S02]  /*0c30*/  IMAD R3, R5, UR6, R2 ;  /* 0x0000000605037c24 */ /* 0x000fe4000f8e0202 */
[--C-:B-1----:R-:W-:Y:S02]  /*0c40*/  IMAD R11, R0, UR11, R9.reuse ;  /* 0x0000000b000b7c24 */ /* 0x102fe4000f8e0209 */
[--C-:B------:R-:W-:Y:S02]  /*0c50*/  IMAD R10, R10, UR11, R9.reuse ;  /* 0x0000000b0a0a7c24 */ /* 0x100fe4000f8e0209 */
[----:B------:R-:W-:-:S02]  /*0c60*/  IMAD R9, R3, UR11, R9 ;  /* 0x0000000b03097c24 */ /* 0x000fc4000f8e0209 */
[C---:B------:R-:W-:Y:S02]  /*0c70*/  IMAD R8, R3.reuse, UR11, R8 ;  /* 0x0000000b03087c24 */ /* 0x040fe4000f8e0208 */
[----:B------:R-:W-:-:S07]  /*0c80*/  IMAD R6, R3, UR11, R16 ;  /* 0x0000000b03067c24 */ /* 0x000fce000f8e0210 */
.L_x_411:
[----:B------:R-:W0:Y:S01]  /*0c90*/  LDCU UR5, c[0x0][0x3a0] ;  /* 0x00007400ff0577ac */ /* 0x000e220008000800 */
[C---:B------:R-:W-:Y:S01]  /*0ca0*/  IMAD R0, R33.reuse, R24, RZ ;  /* 0x0000001821007224 */ /* 0x040fe200078e02ff */
[----:B------:R-:W-:Y:S01]  /*0cb0*/  MOV R36, R8 ;  /* 0x0000000800247202 */ /* 0x000fe20000000f00 */
[----:B------:R-:W-:Y:S01]  /*0cc0*/  IMAD.IADD R29, R20, 0x1, R25 ;  /* 0x00000001141d7824 */ /* 0x000fe200078e0219 */
[----:B------:R-:W1:Y:S01]  /*0cd0*/  LDCU.64 UR12, c[0x0][0x398] ;  /* 0x00007300ff0c77ac */ /* 0x000e620008000a00 */
[----:B------:R-:W-:Y:S01]  /*0ce0*/  IMAD.IADD R28, R18, 0x1, R27 ;  /* 0x00000001121c7824 */ /* 0x000fe200078e021b */
[----:B------:R-:W-:Y:S01]  /*0cf0*/  IADD3 R0, PT, PT, R33, R0, RZ ;  /* 0x0000000021007210 */ /* 0x000fe20007ffe0ff */
[----:B------:R-:W-:Y:S01]  /*0d00*/  IMAD.MOV.U32 R37, RZ, RZ, RZ ;  /* 0x000000ffff257224 */ /* 0x000fe200078e00ff */
[----:B------:R-:W2:Y:S01]  /*0d10*/  LDCU UR14, c[0x0][0x41c] ;  /* 0x00008380ff0e77ac */ /* 0x000ea20008000800 */
[----:B------:R-:W-:Y:S01]  /*0d20*/  IMAD.MOV.U32 R40, RZ, RZ, R10 ;  /* 0x000000ffff287224 */ /* 0x000fe200078e000a */
[----:B------:R-:W-:Y:S01]  /*0d30*/  LOP3.LUT R35, R16, R19, RZ, 0xfc, !PT ;  /* 0x0000001310237212 */ /* 0x000fe200078efcff */
[----:B------:R-:W-:Y:S01]  /*0d40*/  IMAD.MOV.U32 R34, RZ, RZ, R9 ;  /* 0x000000ffff227224 */ /* 0x000fe200078e0009 */
[----:B------:R-:W3:Y:S01]  /*0d50*/  LDCU UR15, c[0x0][0x394] ;  /* 0x00007280ff0f77ac */ /* 0x000ee20008000800 */
[----:B------:R-:W-:-:S02]  /*0d60*/  IMAD.MOV.U32 R38, RZ, RZ, R11 ;  /* 0x000000ffff267224 */ /* 0x000fc400078e000b */
[----:B------:R-:W-:Y:S01]  /*0d70*/  IMAD.MOV.U32 R44, RZ, RZ, R22 ;  /* 0x000000ffff2c7224 */ /* 0x000fe200078e0016 */
[----:B------:R-:W4:Y:S01]  /*0d80*/  LDCU UR6, c[0x0][0x394] ;  /* 0x00007280ff0677ac */ /* 0x000f220008000800 */
[----:B------:R-:W-:Y:S02]  /*0d90*/  IMAD.MOV.U32 R45, RZ, RZ, R21 ;  /* 0x000000ffff2d7224 */ /* 0x000fe400078e0015 */
[C---:B0-----:R-:W-:Y:S01]  /*0da0*/  IMAD R5, R39.reuse, UR5, RZ ;  /* 0x0000000527057c24 */ /* 0x041fe2000f8e02ff */
[----:B------:R-:W0:Y:S01]  /*0db0*/  LDCU UR11, c[0x0][0x398] ;  /* 0x00007300ff0b77ac */ /* 0x000e220008000800 */
[----:B------:R-:W-:Y:S02]  /*0dc0*/  VIADD R39, R39, 0x1 ;  /* 0x0000000127277836 */ /* 0x000fe40000000000 */
[----:B-1----:R-:W-:Y:S02]  /*0dd0*/  IMAD R2, R26, UR13, RZ ;  /* 0x0000000d1a027c24 */ /* 0x002fe4000f8e02ff */
[----:B--2---:R-:W-:Y:S01]  /*0de0*/  VIADD R4, R23, UR14 ;  /* 0x0000000e17047c36 */ /* 0x004fe20008000000 */
[----:B------:R-:W-:-:S02]  /*0df0*/  ISETP.GE.AND P3, PT, R39, R0, PT ;  /* 0x000000002700720c */ /* 0x000fc40003f66270 */
[----:B------:R-:W-:Y:S01]  /*0e00*/  SHF.R.S32.HI R32, RZ, 0x1f, R2 ;  /* 0x0000001fff207819 */ /* 0x000fe20000011402 */
[----:B---3--:R-:W-:Y:S01]  /*0e10*/  IMAD R3, R4, UR15, R19 ;  /* 0x0000000f04037c24 */ /* 0x008fe2000f8e0213 */
[----:B------:R-:W-:Y:S01]  /*0e20*/  IADD3 R7, P0, PT, R2, R5, RZ ;  /* 0x0000000502077210 */ /* 0x000fe20007f1e0ff */
[----:B------:R-:W-:Y:S01]  /*0e30*/  IMAD R29, R4, UR15, R29 ;  /* 0x0000000f041d7c24 */ /* 0x000fe2000f8e021d */
[----:B----4-:R-:W-:Y:S01]  /*0e40*/  ISETP.GE.AND P4, PT, R19, UR6, PT ;  /* 0x0000000613007c0c */ /* 0x010fe2000bf86270 */
[----:B------:R-:W-:Y:S01]  /*0e50*/  IMAD R42, R3, UR12, R16 ;  /* 0x0000000c032a7c24 */ /* 0x000fe2000f8e0210 */
[----:B------:R-:W-:Y:S01]  /*0e60*/  LEA.HI.X.SX32 R5, R5, R32, 0x1, P0 ;  /* 0x0000002005057211 */ /* 0x000fe200000f0eff */
[--C-:B------:R-:W-:Y:S01]  /*0e70*/  IMAD R3, R3, UR12, R28.reuse ;  /* 0x0000000c03037c24 */ /* 0x100fe2000f8e021c */
[----:B0-----:R-:W-:Y:S01]  /*0e80*/  ISETP.GE.OR P5, PT, R16, UR11, P4 ;  /* 0x0000000b10007c0c */ /* 0x001fe2000a7a6670 */
[C---:B------:R-:W-:Y:S02]  /*0e90*/  IMAD R2, R29.reuse, UR12, R28 ;  /* 0x0000000c1d027c24 */ /* 0x040fe4000f8e021c */
[----:B------:R-:W-:-:S02]  /*0ea0*/  IMAD R0, R29, UR12, R16 ;  /* 0x0000000c1d007c24 */ /* 0x000fc4000f8e0210 */
[----:B------:R-:W-:-:S08]  /*0eb0*/  IMAD.MOV.U32 R32, RZ, RZ, R6 ;  /* 0x000000ffff207224 */ /* 0x000fd000078e0006 */
.L_x_410:
[----:B------:R-:W-:Y:S02]  /*0ec0*/  ISETP.GE.OR P0, PT, R14, UR18, P4 ;  /* 0x000000120e007c0c */ /* 0x000fe4000a706670 */
[C-C-:B------:R-:W-:Y:S02]  /*0ed0*/  LOP3.LUT R28, R4.reuse, R14, R19.reuse, 0xfe, !PT ;  /* 0x0000000e041c7212 */ /* 0x140fe400078efe13 */
[----:B------:R-:W-:Y:S02]  /*0ee0*/  LOP3.LUT R46, R4, R17, R19, 0xfe, !PT ;  /* 0x00000011042e7212 */ /* 0x000fe400078efe13 */
[----:B------:R-:W-:-:S04]  /*0ef0*/  ISETP.LT.OR P0, PT, R28, RZ, P0 ;  /* 0x000000ff1c00720c */ /* 0x000fc80000701670 */
[----:B------:R-:W-:Y:S02]  /*0f00*/  ISETP.GE.OR P1, PT, R4, UR7, P0 ;  /* 0x0000000704007c0c */ /* 0x000fe40008726670 */
[----:B------:R-:W-:-:S04]  /*0f10*/  ISETP.GE.AND P0, PT, R19, UR19, PT ;  /* 0x0000001313007c0c */ /* 0x000fc8000bf06270 */
[----:B------:R-:W-:-:S04]  /*0f20*/  ISETP.GE.OR P0, PT, R17, UR18, P0 ;  /* 0x0000001211007c0c */ /* 0x000fc80008706670 */
[----:B------:R-:W-:-:S03]  /*0f30*/  ISETP.LT.OR P0, PT, R46, RZ, P0 ;  /* 0x000000ff2e00720c */ /* 0x000fc60000701670 */
[----:B------:R-:W0:Y:S01]  /*0f40*/  @!P1 LDC.64 R28, c[0x0][0x380] ;  /* 0x0000e000ff1c9b82 */ /* 0x000e220000000a00 */
[----:B------:R-:W-:Y:S02]  /*0f50*/  ISETP.GE.OR P2, PT, R4, UR7, P0 ;  /* 0x0000000704007c0c */ /* 0x000fe40008746670 */
[----:B------:R-:W-:-:S04]  /*0f60*/  @!P1 IADD3 R46, P0, PT, R40, R7, RZ ;  /* 0x00000007282e9210 */ /* 0x000fc80007f1e0ff */
[----:B0-----:R-:W-:Y:S02]  /*0f70*/  @!P1 LEA R48, P6, R46, R28, 0x2 ;  /* 0x0000001c2e309211 */ /* 0x001fe400078c10ff */
[----:B------:R-:W-:Y:S02]  /*0f80*/  @!P1 LEA.HI.X.SX32 R28, R40, R5, 0x1, P0 ;  /* 0x00000005281c9211 */ /* 0x000fe400000f0eff */
[----:B------:R-:W-:Y:S02]  /*0f90*/  ISETP.GE.AND P0, PT, R13, UR19, PT ;  /* 0x000000130d007c0c */ /* 0x000fe4000bf06270 */
[----:B------:R-:W-:Y:S02]  /*0fa0*/  @!P1 LEA.HI.X R49, R46, R29, R28, 0x2, P6 ;  /* 0x0000001d2e319211 */ /* 0x000fe400030f141c */
[----:B------:R-:W0:Y:S01]  /*0fb0*/  @!P2 LDC.64 R28, c[0x0][0x380] ;  /* 0x0000e000ff1cab82 */ /* 0x000e220000000a00 */
[----:B------:R-:W-:Y:S02]  /*0fc0*/  ISETP.GE.OR P6, PT, R16, UR18, P0 ;  /* 0x0000001210007c0c */ /* 0x000fe400087c6670 */
[----:B------:R-:W-:-:S04]  /*0fd0*/  LOP3.LUT R46, R4, R16, R13, 0xfe, !PT ;  /* 0x00000010042e7212 */ /* 0x000fc800078efe0d */
[----:B------:R-:W-:Y:S01]  /*0fe0*/  ISETP.LT.OR P6, PT, R46, RZ, P6 ;  /* 0x000000ff2e00720c */ /* 0x000fe200037c1670 */
[----:B------:R-:W-:-:S06]  /*0ff0*/  IMAD.MOV.U32 R46, RZ, RZ, RZ ;  /* 0x000000ffff2e7224 */ /* 0x000fcc00078e00ff */
[----:B------:R1:W2:Y:S01]  /*1000*/  @!P1 LDG.E R46, desc[UR8][R48.64] ;  /* 0x00000008302e9981 */ /* 0x0002a2000c1e1900 */
[----:B------:R-:W-:Y:S02]  /*1010*/  ISETP.GE.OR P1, PT, R4, UR7, P6 ;  /* 0x0000000704007c0c */ /* 0x000fe4000b726670 */
[----:B------:R-:W-:-:S04]  /*1020*/  @!P2 IADD3 R47, P6, PT, R3, R7, RZ ;  /* 0x00000007032fa210 */ /* 0x000fc80007fde0ff */
[----:B------:R-:W-:Y:S02]  /*1030*/  @!P2 LEA.HI.X.SX32 R50, R3, R5, 0x1, P6 ;  /* 0x000000050332a211 */ /* 0x000fe400030f0eff */
[----:B0-----:R-:W-:-:S04]  /*1040*/  @!P2 LEA R52, P6, R47, R28, 0x2 ;  /* 0x0000001c2f34a211 */ /* 0x001fc800078c10ff */
[----:B------:R-:W-:Y:S02]  /*1050*/  @!P2 LEA.HI.X R53, R47, R29, R50, 0x2, P6 ;  /* 0x0000001d2f35a211 */ /* 0x000fe400030f1432 */
[----:B------:R-:W0:Y:S01]  /*1060*/  @!P1 LDC.64 R28, c[0x0][0x380] ;  /* 0x0000e000ff1c9b82 */ /* 0x000e220000000a00 */
[----:B------:R-:W-:-:S04]  /*1070*/  LOP3.LUT R47, R35, R4, RZ, 0xfc, !PT ;  /* 0x00000004232f7212 */ /* 0x000fc800078efcff */
[----:B------:R-:W-:Y:S01]  /*1080*/  ISETP.LT.OR P6, PT, R47, RZ, P5 ;  /* 0x000000ff2f00720c */ /* 0x000fe20002fc1670 */
[----:B------:R-:W-:-:S06]  /*1090*/  IMAD.MOV.U32 R47, RZ, RZ, RZ ;  /* 0x000000ffff2f7224 */ /* 0x000fcc00078e00ff */
[----:B------:R3:W4:Y:S01]  /*10a0*/  @!P2 LDG.E R47, desc[UR8][R52.64] ;  /* 0x00000008342fa981 */ /* 0x000722000c1e1900 */
[----:B------:R-:W-:Y:S02]  /*10b0*/  ISETP.GE.OR P2, PT, R4, UR7, P6 ;  /* 0x0000000704007c0c */ /* 0x000fe4000b746670 */
[----:B-1----:R-:W-:-:S04]  /*10c0*/  @!P1 IADD3 R48, P6, PT, R32, R7, RZ ;  /* 0x0000000720309210 */ /* 0x002fc80007fde0ff */
[----:B------:R-:W-:Y:S02]  /*10d0*/  @!P1 LEA.HI.X.SX32 R49, R32, R5, 0x1, P6 ;  /* 0x0000000520319211 */ /* 0x000fe400030f0eff */
[----:B0-----:R-:W-:-:S04]  /*10e0*/  @!P1 LEA R50, P6, R48, R28, 0x2 ;  /* 0x0000001c30329211 */ /* 0x001fc800078c10ff */
[----:B------:R-:W-:Y:S01]  /*10f0*/  @!P1 LEA.HI.X R51, R48, R29, R49, 0x2, P6 ;  /* 0x0000001d30339211 */ /* 0x000fe200030f1431 */
[----:B------:R-:W-:Y:S01]  /*1100*/  HFMA2 R48, -RZ, RZ, 0, 0 ;  /* 0x00000000ff307431 */ /* 0x000fe200000001ff */
[----:B------:R-:W0:Y:S05]  /*1110*/  @!P2 LDC.64 R28, c[0x0][0x380] ;  /* 0x0000e000ff1cab82 */ /* 0x000e2a0000000a00 */
[----:B------:R1:W5:Y:S01]  /*1120*/  @!P1 LDG.E R48, desc[UR8][R50.64] ;  /* 0x0000000832309981 */ /* 0x000362000c1e1900 */
[----:B------:R-:W-:-:S04]  /*1130*/  @!P2 IADD3 R49, P1, PT, R42, R7, RZ ;  /* 0x000000072a31a210 */ /* 0x000fc80007f3e0ff */
[----:B---3--:R-:W-:Y:S02]  /*1140*/  @!P2 LEA.HI.X.SX32 R52, R42, R5, 0x1, P1 ;  /* 0x000000052a34a211 */ /* 0x008fe400008f0eff */
[----:B0-----:R-:W-:Y:S01]  /*1150*/  @!P2 LEA R28, P6, R49, R28, 0x2 ;  /* 0x0000001c311ca211 */ /* 0x001fe200078c10ff */
[----:B-1----:R-:W-:-:S03]  /*1160*/  IMAD.MOV.U32 R50, RZ, RZ, R44 ;  /* 0x000000ffff327224 */ /* 0x002fc600078e002c */
[----:B------:R-:W-:Y:S01]  /*1170*/  @!P2 LEA.HI.X R29, R49, R29, R52, 0x2, P6 ;  /* 0x0000001d311da211 */ /* 0x000fe200030f1434 */
[----:B------:R-:W-:Y:S02]  /*1180*/  IMAD.MOV.U32 R52, RZ, RZ, RZ ;  /* 0x000000ffff347224 */ /* 0x000fe400078e00ff */
[----:B------:R-:W-:-:S04]  /*1190*/  IMAD.MOV.U32 R51, RZ, RZ, R45 ;  /* 0x000000ffff337224 */ /* 0x000fc800078e002d */
[----:B------:R-:W3:Y:S04]  /*11a0*/  @!P2 LDG.E R52, desc[UR8][R28.64] ;  /* 0x000000081c34a981 */ /* 0x000ee8000c1e1900 */
[----:B------:R-:W3:Y:S04]  /*11b0*/  LDG.E R45, desc[UR8][R50.64] ;  /* 0x00000008322d7981 */ /* 0x000ee8000c1e1900 */
[----:B------:R-:W2:Y:S04]  /*11c0*/  LDG.E R53, desc[UR8][R50.64+0x4] ;  /* 0x0000040832357981 */ /* 0x000ea8000c1e1900 */
[----:B------:R-:W4:Y:S01]  /*11d0*/  LDG.E R44, desc[UR8][R50.64+0x8] ;  /* 0x00000808322c7981 */ /* 0x000f22000c1e1900 */
[----:B------:R-:W-:-:S03]  /*11e0*/  ISETP.GE.OR P1, PT, R14, UR18, P0 ;  /* 0x000000120e007c0c */ /* 0x000fc60008726670 */
[----:B------:R-:W5:Y:S01]  /*11f0*/  LDG.E R49, desc[UR8][R50.64+0xc] ;  /* 0x00000c0832317981 */ /* 0x000f62000c1e1900 */
[----:B---3--:R-:W-:Y:S01]  /*1200*/  FFMA.FTZ R45, R45, R52, R43 ;  /* 0x000000342d2d7223 */ /* 0x008fe2000001002b */
[----:B------:R-:W-:Y:S02]  /*1210*/  LOP3.LUT R43, R4, R14, R13, 0xfe, !PT ;  /* 0x0000000e042b7212 */ /* 0x000fe400078efe0d */
[----:B------:R-:W3:Y:S02]  /*1220*/  LDG.E R52, desc[UR8][R50.64+0x10] ;  /* 0x0000100832347981 */ /* 0x000ee4000c1e1900 */
[----:B------:R-:W-:-:S04]  /*1230*/  ISETP.LT.OR P1, PT, R43, RZ, P1 ;  /* 0x000000ff2b00720c */ /* 0x000fc80000f21670 */
[----:B------:R-:W-:-:S13]  /*1240*/  ISETP.GE.OR P1, PT, R4, UR7, P1 ;  /* 0x0000000704007c0c */ /* 0x000fda0008f26670 */
[----:B------:R-:W0:Y:S01]  /*1250*/  @!P1 LDC.64 R28, c[0x0][0x380] ;  /* 0x0000e000ff1c9b82 */ /* 0x000e220000000a00 */
[----:B--2---:R-:W-:Y:S01]  /*1260*/  FFMA.FTZ R45, R53, R46, R45 ;  /* 0x0000002e352d7223 */ /* 0x004fe2000001002d */
[----:B------:R-:W-:-:S03]  /*1270*/  @!P1 IADD3 R43, P2, PT, R34, R7, RZ ;  /* 0x00000007222b9210 */ /* 0x000fc60007f5e0ff */
[----:B----4-:R-:W-:Y:S01]  /*1280*/  FFMA.FTZ R46, R44, R47, R45 ;  /* 0x0000002f2c2e7223 */ /* 0x010fe2000001002d */
[----:B0-----:R-:W-:Y:S02]  /*1290*/  @!P1 LEA R44, P6, R43, R28, 0x2 ;  /* 0x0000001c2b2c9211 */ /* 0x001fe400078c10ff */
[----:B------:R-:W-:-:S04]  /*12a0*/  @!P1 LEA.HI.X.SX32 R28, R34, R5, 0x1, P2 ;  /* 0x00000005221c9211 */ /* 0x000fc800010f0eff */
[----:B------:R-:W-:Y:S01]  /*12b0*/  @!P1 LEA.HI.X R45, R43, R29, R28, 0x2, P6 ;  /* 0x0000001d2b2d9211 */ /* 0x000fe200030f141c */
[----:B------:R-:W-:-:S06]  /*12c0*/  IMAD.MOV.U32 R43, RZ, RZ, RZ ;  /* 0x000000ffff2b7224 */ /* 0x000fcc00078e00ff */
[----:B------:R0:W3:Y:S01]  /*12d0*/  @!P1 LDG.E R43, desc[UR8][R44.64] ;  /* 0x000000082c2b9981 */ /* 0x0000e2000c1e1900 */
[----:B------:R-:W-:Y:S02]  /*12e0*/  ISETP.GE.OR P0, PT, R17, UR18, P0 ;  /* 0x0000001211007c0c */ /* 0x000fe40008706670 */
[----:B------:R-:W-:-:S04]  /*12f0*/  LOP3.LUT R28, R4, R17, R13, 0xfe, !PT ;  /* 0x00000011041c7212 */ /* 0x000fc800078efe0d */
[----:B------:R-:W-:-:S04]  /*1300*/  ISETP.LT.OR P0, PT, R28, RZ, P0 ;  /* 0x000000ff1c00720c */ /* 0x000fc80000701670 */
[C---:B------:R-:W-:Y:S02]  /*1310*/  ISETP.GE.OR P1, PT, R4.reuse, UR7, P0 ;  /* 0x0000000704007c0c */ /* 0x040fe40008726670 */
[----:B------:R-:W-:Y:S01]  /*1320*/  ISETP.GE.AND P0, PT, R15, UR19, PT ;  /* 0x000000130f007c0c */ /* 0x000fe2000bf06270 */
[----:B-----5:R-:W-:Y:S01]  /*1330*/  FFMA.FTZ R53, R49, R48, R46 ;  /* 0x0000003031357223 */ /* 0x020fe2000001002e */
[----:B------:R-:W-:-:S09]  /*1340*/  LOP3.LUT R46, R4, R16, R15, 0xfe, !PT ;  /* 0x00000010042e7212 */ /* 0x000fd200078efe0f */
[----:B------:R-:W1:Y:S01]  /*1350*/  @!P1 LDC.64 R28, c[0x0][0x380] ;  /* 0x0000e000ff1c9b82 */ /* 0x000e620000000a00 */
[----:B------:R-:W-:Y:S01]  /*1360*/  ISETP.GE.OR P2, PT, R16, UR18, P0 ;  /* 0x0000001210007c0c */ /* 0x000fe20008746670 */
[----:B------:R-:W2:Y:S03]  /*1370*/  LDG.E R49, desc[UR8][R50.64+0x14] ;  /* 0x0000140832317981 */ /* 0x000ea6000c1e1900 */
[----:B------:R-:W-:-:S04]  /*1380*/  ISETP.LT.OR P2, PT, R46, RZ, P2 ;  /* 0x000000ff2e00720c */ /* 0x000fc80001741670 */
[----:B------:R-:W-:Y:S02]  /*1390*/  ISETP.GE.OR P2, PT, R4, UR7, P2 ;  /* 0x0000000704007c0c */ /* 0x000fe40009746670 */
[----:B0-----:R-:W-:-:S04]  /*13a0*/  @!P1 IADD3 R44, P6, PT, R36, R7, RZ ;  /* 0x00000007242c9210 */ /* 0x001fc80007fde0ff */
[----:B------:R-:W-:Y:S02]  /*13b0*/  @!P1 LEA.HI.X.SX32 R45, R36, R5, 0x1, P6 ;  /* 0x00000005242d9211 */ /* 0x000fe400030f0eff */
[----:B-1----:R-:W-:-:S04]  /*13c0*/  @!P1 LEA R46, P6, R44, R28, 0x2 ;  /* 0x0000001c2c2e9211 */ /* 0x002fc800078c10ff */
[----:B------:R-:W-:Y:S02]  /*13d0*/  @!P1 LEA.HI.X R47, R44, R29, R45, 0x2, P6 ;  /* 0x0000001d2c2f9211 */ /* 0x000fe400030f142d */
[----:B------:R-:W0:Y:S01]  /*13e0*/  @!P2 LDC.64 R28, c[0x0][0x380] ;  /* 0x0000e000ff1cab82 */ /* 0x000e220000000a00 */
[----:B------:R-:W-:-:S06]  /*13f0*/  IMAD.MOV.U32 R48, RZ, RZ, RZ ;  /* 0x000000ffff307224 */ /* 0x000fcc00078e00ff */
[----:B------:R1:W2:Y:S01]  /*1400*/  @!P1 LDG.E R48, desc[UR8][R46.64] ;  /* 0x000000082e309981 */ /* 0x0002a2000c1e1900 */
[----:B---3--:R-:W-:Y:S01]  /*1410*/  FFMA.FTZ R53, R52, R43, R53 ;  /* 0x0000002b34357223 */ /* 0x008fe20000010035 */
[C---:B------:R-:W-:Y:S02]  /*1420*/  @!P2 IADD3 R43, P1, PT, R0.reuse, R7, RZ ;  /* 0x00000007002ba210 */ /* 0x040fe40007f3e0ff */
[----:B------:R-:W3:Y:S02]  /*1430*/  LDG.E R52, desc[UR8][R50.64+0x18] ;  /* 0x0000180832347981 */ /* 0x000ee4000c1e1900 */
[----:B0-----:R-:W-:Y:S02]  /*1440*/  @!P2 LEA R44, P6, R43, R28, 0x2 ;  /* 0x0000001c2b2ca211 */ /* 0x001fe400078c10ff */
[----:B------:R-:W-:-:S04]  /*1450*/  @!P2 LEA.HI.X.SX32 R28, R0, R5, 0x1, P1 ;  /* 0x00000005001ca211 */ /* 0x000fc800008f0eff */
[----:B------:R-:W-:Y:S02]  /*1460*/  @!P2 LEA.HI.X R45, R43, R29, R28, 0x2, P6 ;  /* 0x0000001d2b2da211 */ /* 0x000fe400030f141c */
[----:B------:R-:W-:-:S06]  /*1470*/  MOV R43, RZ ;  /* 0x000000ff002b7202 */ /* 0x000fcc0000000f00 */
[----:B------:R0:W3:Y:S01]  /*1480*/  @!P2 LDG.E R43, desc[UR8][R44.64] ;  /* 0x000000082c2ba981 */ /* 0x0000e2000c1e1900 */
[----:B------:R-:W-:-:S04]  /*1490*/  ISETP.GE.AND P1, PT, R4, RZ, PT ;  /* 0x000000ff0400720c */ /* 0x000fc80003f26270 */
[----:B------:R-:W-:-:S04]  /*14a0*/  ISETP.LE.OR P1, PT, R12, -0x1, !P1 ;  /* 0xffffffff0c00780c */ /* 0x000fc80004f23670 */
[----:B------:R-:W-:-:S04]  /*14b0*/  ISETP.GE.OR P1, PT, R14, UR18, P1 ;  /* 0x000000120e007c0c */ /* 0x000fc80008f26670 */
[----:B------:R-:W-:-:S04]  /*14c0*/  ISETP.GE.OR P1, PT, R15, UR19, P1 ;  /* 0x000000130f007c0c */ /* 0x000fc80008f26670 */
[----:B------:R-:W-:Y:S02]  /*14d0*/  ISETP.GE.OR P1, PT, R4, UR7, P1 ;  /* 0x0000000704007c0c */ /* 0x000fe40008f26670 */
[----:B------:R-:W-:-:S11]  /*14e0*/  ISETP.GE.OR P0, PT, R17, UR18, P0 ;  /* 0x0000001211007c0c */ /* 0x000fd60008706670 */
[----:B------:R-:W4:Y:S01]  /*14f0*/  @!P1 LDC.64 R28, c[0x0][0x380] ;  /* 0x0000e000ff1c9b82 */ /* 0x000f220000000a00 */
[----:B-1----:R-:W-:-:S04]  /*1500*/  LOP3.LUT R46, R4, R17, R15, 0xfe, !PT ;  /* 0x00000011042e7212 */ /* 0x002fc800078efe0f */
[----:B------:R-:W-:Y:S02]  /*1510*/  ISETP.LT.OR P0, PT, R46, RZ, P0 ;  /* 0x000000ff2e00720c */ /* 0x000fe40000701670 */
[----:B0-----:R-:W-:Y:S02]  /*1520*/  @!P1 IADD3 R45, P2, PT, R38, R7, RZ ;  /* 0x00000007262d9210 */ /* 0x001fe40007f5e0ff */
[----:B------:R-:W-:Y:S02]  /*1530*/  ISETP.GE.OR P0, PT, R4, UR7, P0 ;  /* 0x0000000704007c0c */ /* 0x000fe40008706670 */
[----:B----4-:R-:W-:Y:S02]  /*1540*/  @!P1 LEA R44, P6, R45, R28, 0x2 ;  /* 0x0000001c2d2c9211 */ /* 0x010fe400078c10ff */
[----:B------:R-:W-:-:S04]  /*1550*/  @!P1 LEA.HI.X.SX32 R28, R38, R5, 0x1, P2 ;  /* 0x00000005261c9211 */ /* 0x000fc800010f0eff */
[----:B------:R-:W-:-:S05]  /*1560*/  @!P1 LEA.HI.X R45, R45, R29, R28, 0x2, P6 ;  /* 0x0000001d2d2d9211 */ /* 0x000fca00030f141c */
[----:B------:R-:W0:Y:S01]  /*1570*/  @!P0 LDC.64 R28, c[0x0][0x380] ;  /* 0x0000e000ff1c8b82 */ /* 0x000e220000000a00 */
[----:B------:R-:W-:Y:S02]  /*1580*/  IMAD.MOV.U32 R46, RZ, RZ, RZ ;  /* 0x000000ffff2e7224 */ /* 0x000fe400078e00ff */
[----:B--2---:R-:W-:Y:S02]  /*1590*/  FFMA.FTZ R49, R49, R48, R53 ;  /* 0x0000003031317223 */ /* 0x004fe40000010035 */
[----:B------:R-:W2:Y:S04]  /*15a0*/  LDG.E R53, desc[UR8][R50.64+0x20] ;  /* 0x0000200832357981 */ /* 0x000ea8000c1e1900 */
[----:B------:R1:W4:Y:S01]  /*15b0*/  @!P1 LDG.E R46, desc[UR8][R44.64] ;  /* 0x000000082c2e9981 */ /* 0x000322000c1e1900 */
[----:B---3--:R-:W-:Y:S01]  /*15c0*/  FFMA.FTZ R49, R52, R43, R49 ;  /* 0x0000002b34317223 */ /* 0x008fe20000010031 */
[----:B------:R-:W-:-:S02]  /*15d0*/  @!P0 IADD3 R43, P1, PT, R2, R7, RZ ;  /* 0x00000007022b8210 */ /* 0x000fc40007f3e0ff */
[----:B------:R-:W4:Y:S02]  /*15e0*/  LDG.E R52, desc[UR8][R50.64+0x1c] ;  /* 0x00001c0832347981 */ /* 0x000f24000c1e1900 */
[----:B0-----:R-:W-:Y:S02]  /*15f0*/  @!P0 LEA R28, P2, R43, R28, 0x2 ;  /* 0x0000001c2b1c8211 */ /* 0x001fe400078410ff */
[----:B------:R-:W-:-:S04]  /*1600*/  @!P0 LEA.HI.X.SX32 R48, R2, R5, 0x1, P1 ;  /* 0x0000000502308211 */ /* 0x000fc800008f0eff */
[----:B------:R-:W-:Y:S01]  /*1610*/  @!P0 LEA.HI.X R29, R43, R29, R48, 0x2, P2 ;  /* 0x0000001d2b1d8211 */ /* 0x000fe200010f1430 */
[----:B------:R-:W-:-:S06]  /*1620*/  IMAD.MOV.U32 R43, RZ, RZ, RZ ;  /* 0x000000ffff2b7224 */ /* 0x000fcc00078e00ff */
[----:B------:R-:W2:Y:S01]  /*1630*/  @!P0 LDG.E R43, desc[UR8][R28.64] ;  /* 0x000000081c2b8981 */ /* 0x000ea2000c1e1900 */
[----:B-1----:R-:W-:Y:S01]  /*1640*/  IADD3 R44, P0, PT, R50, 0x24, RZ ;  /* 0x00000024322c7810 */ /* 0x002fe20007f1e0ff */
[----:B------:R-:W-:-:S04]  /*1650*/  VIADD R37, R37, 0x1 ;  /* 0x0000000125257836 */ /* 0x000fc80000000000 */
[----:B------:R-:W-:Y:S01]  /*1660*/  IMAD.X R45, RZ, RZ, R51, P0 ;  /* 0x000000ffff2d7224 */ /* 0x000fe200000e0633 */
[----:B------:R-:W-:Y:S01]  /*1670*/  ISETP.NE.AND P0, PT, R37, 0x3, PT ;  /* 0x000000032500780c */ /* 0x000fe20003f05270 */
[----:B------:R-:W-:Y:S01]  /*1680*/  IMAD R47, RZ, RZ, -UR4 ;  /* 0x80000004ff2f7e24 */ /* 0x000fe2000f8e02ff */
[----:B------:R-:W-:-:S03]  /*1690*/  IADD3 R4, PT, PT, R4, -UR10, RZ ;  /* 0x8000000a04047c10 */ /* 0x000fc6000fffe0ff */
        /* <DEDUP_REMOVED lines=8> */
[----:B------:R-:W-:Y:S02]  /*1720*/  IMAD R38, R47, UR10, R38 ;  /* 0x0000000a2f267c24 */ /* 0x000fe4000f8e0226 */
[----:B----4-:R-:W-:-:S04]  /*1730*/  FFMA.FTZ R46, R52, R46, R49 ;  /* 0x0000002e342e7223 */ /* 0x010fc80000010031 */
[----:B--2---:R-:W-:Y:S01]  /*1740*/  FFMA.FTZ R43, R53, R43, R46 ;  /* 0x0000002b352b7223 */ /* 0x004fe2000001002e */
[----:B------:R-:W-:Y:S06]  /*1750*/  @P0 BRA `(.L_x_410) ;  /* 0xfffffff400d80947 */ /* 0x000fec000383ffff */
[----:B------:R-:W-:-:S05]  /*1760*/  IADD3 R22, P0, PT, R22, 0x6c, RZ ;  /* 0x0000006c16167810 */ /* 0x000fca0007f1e0ff */
[----:B------:R-:W-:Y:S01]  /*1770*/  IMAD.X R21, RZ, RZ, R21, P0 ;  /* 0x000000ffff157224 */ /* 0x000fe200000e0615 */
[----:B------:R-:W-:Y:S07]  /*1780*/  @!P3 BRA `(.L_x_411) ;  /* 0xfffffff40040b947 */ /* 0x000fee000383ffff */
[----:B------:R-:W-:Y:S05]  /*1790*/  BSYNC.RECONVERGENT B0 ;  /* 0x0000000000007941 */ /* 0x000fea0003800200 */
.L_x_409:
        /* <DEDUP_REMOVED lines=30> */
.L_x_408:
        /* <DEDUP_REMOVED lines=22> */
[----:B0-----:R-:W-:Y:S01]  /*1ae0*/  VIADD R6, R5, 0xffffffe ;  /* 0x0ffffffe05067836 */ /* 0x001fe20000000000 */
[----:B------:R-:W-:-:S05]  /*1af0*/  MOV R5, RZ ;  /* 0x000000ff00057202 */ /* 0x000fca0000000f00 */
[----:B------:R0:W2:Y:S02]  /*1b00*/  F2I.FTZ.U32.TRUNC.NTZ R7, R6 ;  /* 0x0000000600077305 */ /* 0x0000a4000021f000 */
[----:B0-----:R-:W-:Y:S02]  /*1b10*/  HFMA2 R6, -RZ, RZ, 0, 0 ;  /* 0x00000000ff067431 */ /* 0x001fe400000001ff */
        /* <DEDUP_REMOVED lines=13> */
.L_x_414:
[----:B------:R-:W-:-:S07]  /*1bf0*/  MOV R6, 0x1c10 ;  /* 0x00001c1000067802 */ /* 0x000fce0000000f00 */
[----:B-1----:R-:W-:Y:S05]  /*1c00*/  CALL.REL.NOINC `($__internal_12_$__cuda_sm20_div_u64) ;  /* 0x0000001400d07944 */ /* 0x002fea0003c00000 */
.L_x_415:
[----:B-1----:R-:W-:Y:S05]  /*1c10*/  BSYNC.RECONVERGENT B0 ;  /* 0x0000000000007941 */ /* 0x002fea0003800200 */
.L_x_413:
        /* <DEDUP_REMOVED lines=40> */
[----:B------:R-:W0:Y:S01]  /*1ea0*/  LDC R5, c[0x0][0x3c0] ;  /* 0x0000f000ff057b82 */ /* 0x000e220000000800 */
[----:B------:R-:W-:-:S04]  /*1eb0*/  IMAD.MOV.U32 R8, RZ, RZ, RZ ;  /* 0x000000ffff087224 */ /* 0x000fc800078e00ff */
[----:B------:R-:W3:Y:S06]  /*1ec0*/  F2I.FTZ.U32.TRUNC.NTZ R9, R9 ;  /* 0x0000000900097305 */ /* 0x000eec000021f000 */
[----:B------:R-:W-:-:S05]  /*1ed0*/  @P1 VIADD R7, R7, 0x1 ;  /* 0x0000000107071836 */ /* 0x000fca0000000000 */
[----:B------:R-:W-:Y:S02]  /*1ee0*/  @!P3 IADD3 R7, PT, PT, -R7, RZ, RZ ;  /* 0x000000ff0707b210 */ /* 0x000fe40007ffe1ff */
[----:B------:R-:W-:Y:S01]  /*1ef0*/  @!P2 LOP3.LUT R7, RZ, R3, RZ, 0x33, !PT ;  /* 0x00000003ff07a212 */ /* 0x000fe200078e33ff */
[----:B---3--:R-:W-:-:S04]  /*1f00*/  IMAD.MOV R6, RZ, RZ, -R9 ;  /* 0x000000ffff067224 */ /* 0x008fc800078e0a09 */
[----:B------:R-:W-:Y:S01]  /*1f10*/  IMAD R13, R6, R11, RZ ;  /* 0x0000000b060d7224 */ /* 0x000fe200078e02ff */
        /* <DEDUP_REMOVED lines=15> */
[----:B------:R-:W-:Y:S02]  /*2010*/  ISETP.GE.U32.AND P1, PT, R8, R11, PT ;  /* 0x0000000b0800720c */ /* 0x000fe40003f26070 */
[----:B------:R-:W-:Y:S01]  /*2020*/  LOP3.LUT R8, R7, R4, RZ, 0x3c, !PT ;  /* 0x0000000407087212 */ /* 0x000fe200078e3cff */
[----:B------:R-:W0:Y:S01]  /*2030*/  F2I.FTZ.U32.TRUNC.NTZ R9, R9 ;  /* 0x0000000900097305 */ /* 0x000e22000021f000 */
[----:B---3--:R-:W-:Y:S02]  /*2040*/  IABS R17, R13 ;  /* 0x0000000d00117213 */ /* 0x008fe40000000000 */
[----:B------:R-:W-:Y:S01]  /*2050*/  ISETP.GE.AND P3, PT, R8, RZ, PT ;  /* 0x000000ff0800720c */ /* 0x000fe20003f66270 */
[----:B------:R-:W-:-:S04]  /*2060*/  IMAD.MOV.U32 R8, RZ, RZ, RZ ;  /* 0x000000ffff087224 */ /* 0x000fc800078e00ff */
[----:B------:R-:W3:Y:S02]  /*2070*/  I2F.RP R10, R17 ;  /* 0x00000011000a7306 */ /* 0x000ee40000209400 */
[----:B------:R-:W-:-:S04]  /*2080*/  @P1 VIADD R6, R6, 0x1 ;  /* 0x0000000106061836 */ /* 0x000fc80000000000 */
[----:B------:R-:W-:Y:S02]  /*2090*/  IMAD.MOV.U32 R12, RZ, RZ, R6 ;  /* 0x000000ffff0c7224 */ /* 0x000fe400078e0006 */
[----:B0-----:R-:W-:Y:S02]  /*20a0*/  IMAD.MOV R6, RZ, RZ, -R9 ;  /* 0x000000ffff067224 */ /* 0x001fe400078e0a09 */
[----:B------:R-:W-:Y:S01]  /*20b0*/  @!P3 IMAD.MOV R12, RZ, RZ, -R12 ;  /* 0x000000ffff0cb224 */ /* 0x000fe200078e0a0c */
[----:B------:R-:W-:Y:S01]  /*20c0*/  @!P2 LOP3.LUT R12, RZ, R4, RZ, 0x33, !PT ;  /* 0x00000004ff0ca212 */ /* 0x000fe200078e33ff */
[----:B------:R-:W-:-:S03]  /*20d0*/  IMAD R11, R6, R15, RZ ;  /* 0x0000000f060b7224 */ /* 0x000fc600078e02ff */
[----:B------:R-:W-:Y:S01]  /*20e0*/  IABS R6, R12 ;  /* 0x0000000c00067213 */ /* 0x000fe20000000000 */
[----:B------:R-:W-:Y:S01]  /*20f0*/  IMAD.HI.U32 R11, R9, R11, R8 ;  /* 0x0000000b090b7227 */ /* 0x000fe200078e0008 */
[----:B---3--:R-:W0:Y:S02]  /*2100*/  MUFU.RCP R10, R10 ;  /* 0x0000000a000a7308 */ /* 0x008e240000001000 */
[----:B------:R-:W-:-:S05]  /*2110*/  MOV R8, R6 ;  /* 0x0000000600087202 */ /* 0x000fca0000000f00 */
        /* <DEDUP_REMOVED lines=13> */
[----:B------:R-:W-:-:S05]  /*21f0*/  @P1 VIADD R6, R6, 0x1 ;  /* 0x0000000106061836 */ /* 0x000fca0000000000 */
[----:B------:R-:W-:Y:S01]  /*2200*/  MOV R14, R6 ;  /* 0x00000006000e7202 */ /* 0x000fe20000000f00 */
[----:B0-----:R-:W-:-:S04]  /*2210*/  IMAD.MOV R6, RZ, RZ, -R9 ;  /* 0x000000ffff067224 */ /* 0x001fc800078e0a09 */
        /* <DEDUP_REMOVED lines=44> */
[----:B------:R0:W-:Y:S04]  /*24e0*/  STG.E desc[UR8][R4.64], RZ ;  /* 0x000000ff04007986 */ /* 0x0001e8000c101908 */
.L_x_417:
[----:B------:R-:W-:Y:S05]  /*24f0*/  BSYNC.RECONVERGENT B0 ;  /* 0x0000000000007941 */ /* 0x000fea0003800200 */
.L_x_416:
        /* <DEDUP_REMOVED lines=10> */
[----:B0-----:R-:W-:Y:S02]  /*25a0*/  HFMA2 R2, -RZ, RZ, 0, 0 ;  /* 0x00000000ff027431 */ /* 0x001fe400000001ff */
[----:B-1----:R-:W-:-:S04]  /*25b0*/  IMAD.MOV R5, RZ, RZ, -R3 ;  /* 0x000000ffff057224 */ /* 0x002fc800078e0a03 */
[----:B------:R-:W-:-:S04]  /*25c0*/  IMAD R5, R5, R0, RZ ;  /* 0x0000000005057224 */ /* 0x000fc800078e02ff */
[----:B--234-:R-:W-:-:S07]  /*25d0*/  IMAD.HI.U32 R3, R3, R5, R2 ;  /* 0x0000000503037227 */ /* 0x01cfce00078e0002 */
.L_x_418:
        /* <DEDUP_REMOVED lines=15> */
[----:B------:R-:W-:Y:S01]  /*26d0*/  @!P5 IADD3 R9, PT, PT, R9, -R12, RZ ;  /* 0x8000000c0909d210 */ /* 0x000fe20007ffe0ff */
        /* <DEDUP_REMOVED lines=22> */
[----:B------:R-:W-:Y:S01]  /*2840*/  @!P6 IMAD.IADD R7, R7, 0x1, -R12 ;  /* 0x000000010707e824 */ /* 0x000fe200078e0a0c */
[----:B------:R-:W-:Y:S01]  /*2850*/  @!P6 IADD3 R10, PT, PT, R10, 0x1, RZ ;  /* 0x000000010a0ae810 */ /* 0x000fe20007ffe0ff */
[----:B-1----:R-:W-:-:S03]  /*2860*/  IMAD.MOV R12, RZ, RZ, -R11 ;  /* 0x000000ffff0c7224 */ /* 0x002fc600078e0a0b */
[----:B------:R-:W-:Y:S01]  /*2870*/  ISETP.GE.U32.AND P4, PT, R7, R0, PT ;  /* 0x000000000700720c */ /* 0x000fe20003f86070 */
[----:B------:R-:W-:Y:S01]  /*2880*/  IMAD R13, R12, R19, RZ ;  /* 0x000000130c0d7224 */ /* 0x000fe200078e02ff */
[-C--:B------:R-:W-:Y:S02]  /*2890*/  LOP3.LUT R7, R30, R5.reuse, RZ, 0x3c, !PT ;  /* 0x000000051e077212 */ /* 0x080fe400078e3cff */
[----:B0-----:R-:W-:Y:S02]  /*28a0*/  IABS R14, R6 ;  /* 0x00000006000e7213 */ /* 0x001fe40000000000 */
[----:B------:R-:W-:Y:S02]  /*28b0*/  ISETP.GE.AND P2, PT, R7, RZ, PT ;  /* 0x000000ff0700720c */ /* 0x000fe40003f46270 */
[----:B------:R-:W-:-:S05]  /*28c0*/  LOP3.LUT R7, RZ, R5, RZ, 0x33, !PT ;  /* 0x00000005ff077212 */ /* 0x000fca00078e33ff */
[----:B------:R-:W-:-:S04]  /*28d0*/  @P4 VIADD R10, R10, 0x1 ;  /* 0x000000010a0a4836 */ /* 0x000fc80000000000 */
[----:B------:R-:W-:Y:S02]  /*28e0*/  @!P1 IMAD.MOV R10, RZ, RZ, -R10 ;  /* 0x000000ffff0a9224 */ /* 0x000fe400078e0a0a */
[----:B------:R-:W-:-:S05]  /*28f0*/  @!P2 IMAD.MOV R8, RZ, RZ, -R8 ;  /* 0x000000ffff08a224 */ /* 0x000fca00078e0a08 */
[C---:B------:R-:W-:Y:S02]  /*2900*/  SEL R9, R7.reuse, R8, !P3 ;  /* 0x0000000807097207 */ /* 0x040fe40005800000 */
        /* <DEDUP_REMOVED lines=14> */
[C---:B------:R-:W-:Y:S02]  /*29f0*/  IMAD R12, R19.reuse, R17, R12 ;  /* 0x00000011130c7224 */ /* 0x040fe400078e020c */
[----:B------:R-:W-:Y:S01]  /*2a00*/  IMAD.MOV.U32 R14, RZ, RZ, RZ ;  /* 0x000000ffff0e7224 */ /* 0x000fe200078e00ff */
[C---:B------:R-:W-:Y:S01]  /*2a10*/  ISETP.GT.U32.AND P5, PT, R19.reuse, R8, PT ;  /* 0x000000081300720c */ /* 0x040fe20003fa4070 */
[----:B0-----:R-:W0:Y:S01]  /*2a20*/  MUFU.RCP R16, R16 ;  /* 0x0000001000107308 */ /* 0x001e220000001000 */
[----:B------:R-:W-:-:S11]  /*2a30*/  ISETP.GT.U32.AND P6, PT, R19, R12, PT ;  /* 0x0000000c1300720c */ /* 0x000fd60003fc4070 */
[--C-:B------:R-:W-:Y:S02]  /*2a40*/  @!P5 IMAD.IADD R8, R8, 0x1, -R19.reuse ;  /* 0x000000010808d824 */ /* 0x100fe400078e0a13 */
[----:B------:R-:W-:Y:S02]  /*2a50*/  @!P6 IMAD.IADD R12, R12, 0x1, -R19 ;  /* 0x000000010c0ce824 */ /* 0x000fe400078e0a13 */
[----:B------:R-:W-:Y:S01]  /*2a60*/  @!P5 VIADD R11, R11, 0x1 ;  /* 0x000000010b0bd836 */ /* 0x000fe20000000000 */
[----:B0-----:R-:W-:Y:S01]  /*2a70*/  IADD3 R15, PT, PT, R16, 0xffffffe, RZ ;  /* 0x0ffffffe100f7810 */ /* 0x001fe20007ffe0ff */
[----:B------:R-:W-:Y:S01]  /*2a80*/  @!P6 VIADD R13, R13, 0x1 ;  /* 0x000000010d0de836 */ /* 0x000fe20000000000 */
[-C--:B------:R-:W-:Y:S02]  /*2a90*/  ISETP.GE.U32.AND P3, PT, R8, R19.reuse, PT ;  /* 0x000000130800720c */ /* 0x080fe40003f66070 */
        /* <DEDUP_REMOVED lines=8> */
[----:B------:R-:W-:-:S04]  /*2b20*/  @P4 VIADD R13, R13, 0x1 ;  /* 0x000000010d0d4836 */ /* 0x000fc80000000000 */
[----:B------:R-:W-:Y:S02]  /*2b30*/  @!P1 IMAD.MOV R13, RZ, RZ, -R13 ;  /* 0x000000ffff0d9224 */ /* 0x000fe400078e0a0d */
[----:B------:R-:W-:Y:S01]  /*2b40*/  @!P2 IADD3 R11, PT, PT, -R11, RZ, RZ ;  /* 0x000000ff0b0ba210 */ /* 0x000fe20007ffe1ff */
[--C-:B-1----:R-:W-:Y:S02]  /*2b50*/  IMAD.MOV R17, RZ, RZ, -R15.reuse ;  /* 0x000000ffff117224 */ /* 0x102fe400078e0a0f */
[C---:B------:R-:W-:Y:S02]  /*2b60*/  SEL R13, R12.reuse, R13, !P3 ;  /* 0x0000000d0c0d7207 */ /* 0x040fe40005800000 */
[----:B------:R-:W-:Y:S01]  /*2b70*/  SEL R11, R12, R11, !P3 ;  /* 0x0000000b0c0b7207 */ /* 0x000fe20005800000 */
[----:B------:R-:W-:Y:S01]  /*2b80*/  IMAD R17, R17, R10, RZ ;  /* 0x0000000a11117224 */ /* 0x000fe200078e02ff */
[----:B------:R-:W-:Y:S02]  /*2b90*/  IABS R16, R13 ;  /* 0x0000000d00107213 */ /* 0x000fe40000000000 */
[----:B------:R-:W-:Y:S01]  /*2ba0*/  IABS R12, R11 ;  /* 0x0000000b000c7213 */ /* 0x000fe20000000000 */
[----:B------:R-:W-:Y:S01]  /*2bb0*/  IMAD.HI.U32 R14, R15, R17, R14 ;  /* 0x000000110f0e7227 */ /* 0x000fe200078e000e */
[----:B0-----:R-:W-:-:S03]  /*2bc0*/  IABS R20, R8 ;  /* 0x0000000800147213 */ /* 0x001fc60000000000 */
[----:B------:R-:W-:Y:S01]  /*2bd0*/  IMAD.MOV.U32 R15, RZ, RZ, R12 ;  /* 0x000000ffff0f7224 */ /* 0x000fe200078e000c */
[----:B------:R-:W0:Y:S01]  /*2be0*/  I2F.RP R19, R20 ;  /* 0x0000001400137306 */ /* 0x000e220000209400 */
[----:B------:R-:W-:Y:S02]  /*2bf0*/  IMAD.MOV.U32 R17, RZ, RZ, R16 ;  /* 0x000000ffff117224 */ /* 0x000fe400078e0010 */
[----:B------:R-:W-:-:S04]  /*2c00*/  IMAD.HI.U32 R12, R14, R15, RZ ;  /* 0x0000000f0e0c7227 */ /* 0x000fc800078e00ff */
[----:B------:R-:W-:-:S04]  /*2c10*/  IMAD.HI.U32 R14, R14, R17, RZ ;  /* 0x000000110e0e7227 */ /* 0x000fc800078e00ff */
[----:B------:R-:W-:Y:S01]  /*2c20*/  IMAD.MOV R16, RZ, RZ, -R12 ;  /* 0x000000ffff107224 */ /* 0x000fe200078e0a0c */
[----:B------:R-:W-:-:S03]  /*2c30*/  IADD3 R18, PT, PT, -R14, RZ, RZ ;  /* 0x000000ff0e127210 */ /* 0x000fc60007ffe1ff */
[C---:B------:R-:W-:Y:S01]  /*2c40*/  IMAD R15, R10.reuse, R16, R15 ;  /* 0x000000100a0f7224 */ /* 0x040fe200078e020f */
[----:B0-----:R-:W0:Y:S01]  /*2c50*/  MUFU.RCP R19, R19 ;  /* 0x0000001300137308 */ /* 0x001e220000001000 */
[C---:B------:R-:W-:Y:S01]  /*2c60*/  IMAD R17, R10.reuse, R18, R17 ;  /* 0x000000120a117224 */ /* 0x040fe200078e0211 */
[----:B------:R-:W-:Y:S02]  /*2c70*/  LOP3.LUT R16, R13, R6, RZ, 0x3c, !PT ;  /* 0x000000060d107212 */ /* 0x000fe400078e3cff */
[C---:B------:R-:W-:Y:S02]  /*2c80*/  ISETP.GT.U32.AND P5, PT, R10.reuse, R15, PT ;  /* 0x0000000f0a00720c */ /* 0x040fe40003fa4070 */
[----:B------:R-:W-:Y:S02]  /*2c90*/  ISETP.GT.U32.AND P6, PT, R10, R17, PT ;  /* 0x000000110a00720c */ /* 0x000fe40003fc4070 */
[----:B------:R-:W-:-:S09]  /*2ca0*/  ISETP.GE.AND P1, PT, R16, RZ, PT ;  /* 0x000000ff1000720c */ /* 0x000fd20003f26270 */
[--C-:B------:R-:W-:Y:S02]  /*2cb0*/  @!P5 IMAD.IADD R15, R15, 0x1, -R10.reuse ;  /* 0x000000010f0fd824 */ /* 0x100fe400078e0a0a */
[----:B------:R-:W-:Y:S02]  /*2cc0*/  @!P6 IMAD.IADD R17, R17, 0x1, -R10 ;  /* 0x000000011111e824 */ /* 0x000fe400078e0a0a */
[----:B0-----:R-:W-:Y:S01]  /*2cd0*/  VIADD R18, R19, 0xffffffe ;  /* 0x0ffffffe13127836 */ /* 0x001fe20000000000 */
[-C--:B------:R-:W-:Y:S01]  /*2ce0*/  ISETP.GE.U32.AND P3, PT, R15, R10.reuse, PT ;  /* 0x0000000a0f00720c */ /* 0x080fe20003f66070 */
[----:B------:R-:W-:Y:S01]  /*2cf0*/  @!P5 VIADD R12, R12, 0x1 ;  /* 0x000000010c0cd836 */ /* 0x000fe20000000000 */
[----:B------:R-:W-:Y:S01]  /*2d00*/  ISETP.GE.U32.AND P4, PT, R17, R10, PT ;  /* 0x0000000a1100720c */ /* 0x000fe20003f86070 */
[----:B------:R-:W0:Y:S01]  /*2d10*/  F2I.FTZ.U32.TRUNC.NTZ R15, R18 ;  /* 0x00000012000f7305 */ /* 0x000e22000021f000 */
[-C--:B------:R-:W-:Y:S01]  /*2d20*/  LOP3.LUT R10, R11, R6.reuse, RZ, 0x3c, !PT ;  /* 0x000000060b0a7212 */ /* 0x080fe200078e3cff */
[----:B------:R-:W-:Y:S01]  /*2d30*/  @!P6 VIADD R14, R14, 0x1 ;  /* 0x000000010e0ee836 */ /* 0x000fe20000000000 */
[----:B------:R-:W-:-:S02]  /*2d40*/  LOP3.LUT R19, RZ, R6, RZ, 0x33, !PT ;  /* 0x00000006ff137212 */ /* 0x000fc400078e33ff */
[----:B------:R-:W-:-:S05]  /*2d50*/  ISETP.GE.AND P2, PT, R10, RZ, PT ;  /* 0x000000ff0a00720c */ /* 0x000fca0003f46270 */
[----:B------:R-:W-:Y:S02]  /*2d60*/  @P3 IADD3 R12, PT, PT, R12, 0x1, RZ ;  /* 0x000000010c0c3810 */ /* 0x000fe40007ffe0ff */
[----:B------:R-:W-:Y:S01]  /*2d70*/  @P4 VIADD R14, R14, 0x1 ;  /* 0x000000010e0e4836 */ /* 0x000fe20000000000 */
[----:B------:R-:W-:Y:S01]  /*2d80*/  ISETP.NE.AND P3, PT, R6, RZ, PT ;  /* 0x000000ff0600720c */ /* 0x000fe20003f65270 */
[----:B0-----:R-:W-:Y:S02]  /*2d90*/  IMAD.MOV R21, RZ, RZ, -R15 ;  /* 0x000000ffff157224 */ /* 0x001fe400078e0a0f */
        /* <DEDUP_REMOVED lines=10> */
[----:B------:R-:W-:Y:S01]  /*2e40*/  IMAD.HI.U32 R14, R21, R16, RZ ;  /* 0x00000010150e7227 */ /* 0x000fe200078e00ff */
[----:B------:R-:W-:-:S03]  /*2e50*/  IADD3 R15, PT, PT, -R10, RZ, RZ ;  /* 0x000000ff0a0f7210 */ /* 0x000fc60007ffe1ff */
[----:B------:R-:W-:Y:S02]  /*2e60*/  IMAD.MOV R21, RZ, RZ, -R14 ;  /* 0x000000ffff157224 */ /* 0x000fe400078e0a0e */
        /* <DEDUP_REMOVED lines=12> */
[----:B------:R-:W-:Y:S01]  /*2f30*/  ISETP.GE.AND P2, PT, R12, RZ, PT ;  /* 0x000000ff0c00720c */ /* 0x000fe20003f46270 */
[----:B------:R-:W-:Y:S01]  /*2f40*/  IMAD.MOV R12, RZ, RZ, -R9 ;  /* 0x000000ffff0c7224 */ /* 0x000fe200078e0a09 */
[----:B------:R-:W-:-:S03]  /*2f50*/  LOP3.LUT R15, R19, R8, RZ, 0x3c, !PT ;  /* 0x00000008130f7212 */ /* 0x000fc600078e3cff */
[----:B------:R-:W-:Y:S01]  /*2f60*/  IMAD R30, R5, R12, R30 ;  /* 0x0000000c051e7224 */ /* 0x000fe200078e021e */
[----:B------:R-:W-:Y:S01]  /*2f70*/  ISETP.GE.AND P1, PT, R15, RZ, PT ;  /* 0x000000ff0f00720c */ /* 0x000fe20003f26270 */
[----:B------:R-:W-:Y:S01]  /*2f80*/  @P3 VIADD R10, R10, 0x1 ;  /* 0x000000010a0a3836 */ /* 0x000fe20000000000 */
[----:B------:R-:W-:Y:S01]  /*2f90*/  ISETP.NE.AND P3, PT, R8, RZ, PT ;  /* 0x000000ff0800720c */ /* 0x000fe20003f65270 */
[----:B------:R-:W-:Y:S02]  /*2fa0*/  IMAD.MOV R12, RZ, RZ, -R11 ;  /* 0x000000ffff0c7224 */ /* 0x000fe400078e0a0b */
[----:B------:R-:W-:Y:S02]  /*2fb0*/  IMAD.MOV R15, RZ, RZ, -R7 ;  /* 0x000000ffff0f7224 */ /* 0x000fe400078e0a07 */
[----:B------:R-:W-:Y:S02]  /*2fc0*/  @P4 VIADD R14, R14, 0x1 ;  /* 0x000000010e0e4836 */ /* 0x000fe40000000000 */
[----:B------:R-:W-:-:S02]  /*2fd0*/  @!P2 IMAD.MOV R10, RZ, RZ, -R10 ;  /* 0x000000ffff0aa224 */ /* 0x000fc400078e0a0a */
[----:B------:R-:W-:Y:S02]  /*2fe0*/  IMAD R18, R4, R12, R9 ;  /* 0x0000000c04127224 */ /* 0x000fe400078e0209 */
[----:B------:R-:W-:Y:S01]  /*2ff0*/  IMAD R20, R5, R15, R2 ;  /* 0x0000000f05147224 */ /* 0x000fe200078e0202 */
[----:B------:R-:W-:Y:S01]  /*3000*/  @!P1 IADD3 R14, PT, PT, -R14, RZ, RZ ;  /* 0x000000ff0e0e9210 */ /* 0x000fe20007ffe1ff */
[----:B------:R-:W-:Y:S01]  /*3010*/  IMAD.MOV R12, RZ, RZ, -R13 ;  /* 0x000000ffff0c7224 */ /* 0x000fe200078e0a0d */
[C---:B------:R-:W-:Y:S01]  /*3020*/  SEL R10, R21.reuse, R10, !P3 ;  /* 0x0000000a150a7207 */ /* 0x040fe20005800000 */
[----:B------:R-:W-:Y:S01]  /*3030*/  IMAD.MOV R5, RZ, RZ, -R17 ;  /* 0x000000ffff057224 */ /* 0x000fe200078e0a11 */
[----:B------:R-:W-:Y:S01]  /*3040*/  SEL R14, R21, R14, !P3 ;  /* 0x0000000e150e7207 */ /* 0x000fe20005800000 */
[----:B------:R-:W-:Y:S02]  /*3050*/  IMAD.MOV R15, RZ, RZ, -R19 ;  /* 0x000000ffff0f7224 */ /* 0x000fe400078e0a13 */
[----:B------:R-:W-:-:S02]  /*3060*/  IMAD R12, R4, R12, R7 ;  /* 0x0000000c040c7224 */ /* 0x000fc400078e0207 */
[C---:B------:R-:W-:Y:S02]  /*3070*/  IMAD R4, R6.reuse, R5, R11 ;  /* 0x0000000506047224 */ /* 0x040fe400078e020b */
[----:B------:R-:W-:Y:S02]  /*3080*/  IMAD R7, R6, R15, R13 ;  /* 0x0000000f06077224 */ /* 0x000fe400078e020d */
[----:B------:R-:W-:Y:S02]  /*3090*/  IMAD.MOV R9, RZ, RZ, -R10 ;  /* 0x000000ffff097224 */ /* 0x000fe400078e0a0a */
        /* <DEDUP_REMOVED lines=38> */
[----:B------:R0:W-:Y:S03]  /*3300*/  STG.E desc[UR8][R4.64], RZ ;  /* 0x000000ff04007986 */ /* 0x0001e6000c101908 */
[----:B------:R-:W-:Y:S01]  /*3310*/  ISETP.GE.AND.EX P0, PT, R31, UR10, PT, P0 ;  /* 0x0000000a1f007c0c */ /* 0x000fe2000bf06300 */
[----:B------:R0:W-:-:S12]  /*3320*/  STG.E desc[UR8][R6.64], RZ ;  /* 0x000000ff06007986 */ /* 0x0001d8000c101908 */
[----:B0-----:R-:W-:Y:S05]  /*3330*/  @!P0 BRA `(.L_x_418) ;  /* 0xfffffff000a88947 */ /* 0x001fea000383ffff */
[----:B------:R-:W-:Y:S05]  /*3340*/  EXIT ;  /* 0x000000000000794d */ /* 0x000fea0003800000 */
        .weak           $__internal_12_$__cuda_sm20_div_u64
        .type           $__internal_12_$__cuda_sm20_div_u64,@function
        .size           $__internal_12_$__cuda_sm20_div_u64,(.L_x_856 - $__internal_12_$__cuda_sm20_div_u64)
$__internal_12_$__cuda_sm20_div_u64:
        /* <DEDUP_REMOVED lines=42> */
[-C--:B------:R-:W-:Y:S01]  /*35f0*/  IMAD R12, R7, R41.reuse, R9 ;  /* 0x00000029070c7224 */ /* 0x080fe200078e0209 */
[----:B------:R-:W-:Y:S02]  /*3600*/  IADD3 R9, P2, PT, R10, 0x1, RZ ;  /* 0x000000010a097810 */ /* 0x000fe40007f5e0ff */
[----:B------:R-:W-:Y:S01]  /*3610*/  IADD3 R4, P1, PT, -R41, R14, RZ ;  /* 0x0000000e29047210 */ /* 0x000fe20007f3e1ff */
[----:B------:R-:W-:Y:S01]  /*3620*/  IMAD.X R12, R5, 0x1, ~R12, P0 ;  /* 0x00000001050c7824 */ /* 0x000fe200000e0e0c */
[----:B------:R-:W-:Y:S01]  /*3630*/  ISETP.GE.U32.AND P0, PT, R14, R41, PT ;  /* 0x000000290e00720c */ /* 0x000fe20003f06070 */
[----:B------:R-:W-:-:S03]  /*3640*/  IMAD.X R8, RZ, RZ, R7, P2 ;  /* 0x000000ffff087224 */ /* 0x000fc600010e0607 */
[C---:B------:R-:W-:Y:S02]  /*3650*/  ISETP.GE.U32.AND.EX P0, PT, R12.reuse, RZ, PT, P0 ;  /* 0x000000ff0c00720c */ /* 0x040fe40003f06100 */
[----:B------:R-:W-:Y:S02]  /*3660*/  IADD3.X R5, PT, PT, R12, -0x1, RZ, P1, !PT ;  /* 0xffffffff0c057810 */ /* 0x000fe40000ffe4ff */
        /* <DEDUP_REMOVED lines=8> */
[----:B------:R-:W-:Y:S01]  /*36f0*/  ISETP.NE.U32.AND P1, PT, R41, RZ, PT ;  /* 0x000000ff2900720c */ /* 0x000fe20003f25070 */
[----:B------:R-:W-:Y:S01]  /*3700*/  IMAD.X R5, RZ, RZ, R8, P2 ;  /* 0x000000ffff057224 */ /* 0x000fe200010e0608 */
[----:B------:R-:W-:Y:S02]  /*3710*/  SEL R4, R4, R9, P0 ;  /* 0x0000000904047207 */ /* 0x000fe40000000000 */
[----:B------:R-:W-:Y:S02]  /*3720*/  ISETP.NE.AND.EX P1, PT, RZ, RZ, PT, P1 ;  /* 0x000000ffff00720c */ /* 0x000fe40003f25310 */
[----:B------:R-:W-:-:S02]  /*3730*/  SEL R5, R5, R8, P0 ;  /* 0x0000000805057207 */ /* 0x000fc40000000000 */
[----:B------:R-:W-:Y:S02]  /*3740*/  SEL R4, R4, 0xffffffff, P1 ;  /* 0xffffffff04047807 */ /* 0x000fe40000800000 */
[----:B------:R-:W-:Y:S01]  /*3750*/  SEL R5, R5, 0xffffffff, P1 ;  /* 0xffffffff05057807 */ /* 0x000fe20000800000 */
[----:B------:R-:W-:Y:S06]  /*3760*/  RET.REL.NODEC R6 `(_ZN2at6native51_GLOBAL__N__11011a27_18_DepthwiseConv3d_cu_35e0c7b543conv_depthwise3d_cuda_backward_input_kernelIffLi3ELi3ELi3ELin1ELin1ELin1ELi1ELi1ELi1EEEvNS_27GenericPackedTensorAccessorIKT_Lm5ENS_16DefaultPtrTraitsEiEENS3_IS4_Lm5ES6_iEES7_iiiiiiiii) ;  /* 0xffffffc806247950 */ /* 0x000fec0003c3ffff */
.L_x_419:
        /* <DEDUP_REMOVED lines=9> */
.L_x_856:


//--------------------- .text._ZN2at6native51_GLOBAL__N__11011a27_18_DepthwiseConv3d_cu_35e0c7b543conv_depthwise3d_cuda_backward_input_kernelIffLi3ELi3ELi3ELi1ELi1ELi1ELin1ELin1ELin1EEEvNS_27GenericPackedTensorAccessorIKT_Lm5ENS_16DefaultPtrTraitsEiEENS3_IS4_Lm5ES6_iEES7_iiiiiiiii --------------------------
	.section	.text._ZN2at6native51_GLOBAL__N__11011a27_18_DepthwiseConv3d_cu_35e0c7b543conv_depthwise3d_cuda_backward_input_kernelIffLi3ELi3ELi3ELi1ELi1ELi1ELin1ELin1ELin1EEEvNS_27GenericPackedTensorAccessorIKT_Lm5ENS_16DefaultPtrTraitsEiEENS3_IS4_Lm5ES6_iEES7_iiiiiiiii,"ax",@progbits
	.align	128
.text._ZN2at6native51_GLOBAL__N__11011a27_18_DepthwiseConv3d_cu_35e0c7b543conv_depthwise3d_cuda_backward_input_kernelIffLi3ELi3ELi3ELi1ELi1ELi1ELin1ELin1ELin1EEEvNS_27GenericPackedTensorAccessorIKT_Lm5ENS_16DefaultPtrTraitsEiEENS3_IS4_Lm5ES6_iEES7_iiiiiiiii:
        .type           _ZN2at6native51_GLOBAL__N__11011a27_18_DepthwiseConv3d_cu_35e0c7b543conv_depthwise3d_cuda_backward_input_kernelIffLi3ELi3ELi3ELi1ELi1ELi1ELin1ELin1ELin1EEEvNS_27GenericPackedTensorAccessorIKT_Lm5ENS_16DefaultPtrTraitsEiEENS3_IS4_Lm5ES6_iEES7_iiiiiiiii,@function
        .size           _ZN2at6native51_GLOBAL__N__11011a27_18_DepthwiseConv3d_cu_35e0c7b543conv_depthwise3d_cuda_backward_input_kernelIffLi3ELi3ELi3ELi1ELi1ELi1ELin1ELin1ELin1EEEvNS_27GenericPackedTensorAccessorIKT_Lm5ENS_16DefaultPtrTraitsEiEENS3_IS4_Lm5ES6_iEES7_iiiiiiiii,(.L_x_858 - _ZN2at6native51_GLOBAL__N__11011a27_18_DepthwiseConv3d_cu_35e0c7b543conv_depthwise3d_cuda_backward_input_kernelIffLi3ELi3ELi3ELi1ELi1ELi1ELin1ELin1ELin1EEEvNS_27GenericPackedTensorAccessorIKT_Lm5ENS_16DefaultPtrTraitsEiEENS3_IS4_Lm5ES6_iEES7_iiiiiiiii)
        .other          _ZN2at6native51_GLOBAL__N__11011a27_18_DepthwiseConv3d_cu_35e0c7b543conv_depthwise3d_cuda_backward_input_kernelIffLi3ELi3ELi3ELi1ELi1ELi1ELin1ELin1ELin1EEEvNS_27GenericPackedTensorAccessorIKT_Lm5ENS_16DefaultPtrTraitsEiEENS3_IS4_Lm5ES6_iEES7_iiiiiiiii,@"STO_CUDA_ENTRY STV_DEFAULT"
_ZN2at6native51_GLOBAL__N__11011a27_18_DepthwiseConv3d_cu_35e0c7b543conv_depthwise3d_cuda_backward_input_kernelIffLi3ELi3ELi3ELi1ELi1ELi1ELin1ELin1ELin1EEEvNS_27GenericPackedTensorAccessorIKT_Lm5ENS_16DefaultPtrTraitsEiEENS3_IS4_Lm5ES6_iEES7_iiiiiiiii:
        /* <DEDUP_REMOVED lines=37> */
[----:B------:R-:W-:Y:S02]  /*0250*/  IMAD.MOV.U32 R35, RZ, RZ, R32 ;  /* 0x000000ffff237224 */ /* 0x000fe400078e0020 */
[----:B------:R-:W-:Y:S01]  /*0260*/  @!P4 IMAD.MOV R42, RZ, RZ, -R42 ;  /* 0x000000ffff2ac224 */ /* 0x000fe200078e0a2a */
[----:B------:R-:W-:Y:S01]  /*0270*/  @!P2 LOP3.LUT R42, RZ, R6, RZ, 0x33, !PT ;  /* 0x00000006ff2aa212 */ /* 0x000fe200078e33ff */
[----:B------:R-:W1:Y:S03]  /*0280*/  LDCU.64 UR6, c[0x0][0x358] ;  /* 0x00006b00ff0677ac */ /* 0x000e660008000a00 */
[----:B------:R-:W-:Y:S01]  /*0290*/  ISETP.GE.AND P0, PT, R42, 0x1, PT ;  /* 0x000000012a00780c */ /* 0x000fe20003f06270 */
[----:B------:R-:W2:Y:S01]  /*02a0*/  LDCU UR16, c[0x0][0x398] ;  /* 0x00007300ff1077ac */ /* 0x000ea20008000800 */
[----:B------:R-:W3:Y:S01]  /*02b0*/  LDCU.64 UR10, c[0x0][0x390] ;  /* 0x00007200ff0a77ac */ /* 0x000ee20008000a00 */
[----:B0-----:R-:W-:-:S10]  /*02c0*/  IMAD R40, R5, UR4, RZ ;  /* 0x0000000405287c24 */ /* 0x001fd4000f8e02ff */
[----:B------:R-:W-:Y:S05]  /*02d0*/  @!P0 BRA `(.L_x_420) ;  /* 0x0000001c00a08947 */ /* 0x000fea0003800000 */
.L_x_424:
[----:B------:R-:W0:Y:S01]  /*02e0*/  LDC R6, c[0x0][0x3c8] ;  /* 0x0000f200ff067b82 */ /* 0x000e220000000800 */
[----:B------:R-:W-:Y:S01]  /*02f0*/  IABS R8, R35 ;  /* 0x0000002300087213 */ /* 0x000fe20000000000 */
[----:B------:R-:W4:Y:S01]  /*0300*/  LDCU.64 UR4, c[0x0][0x420] ;  /* 0x00008400ff0477ac */ /* 0x000f220008000a00 */
[----:B------:R-:W-:Y:S01]  /*0310*/  BSSY.RECONVERGENT B0, `(.L_x_421) ;  /* 0x00001c6000007945 */ /* 0x000fe20003800200 */
[----:B------:R-:W-:-:S04]  /*0320*/  IMAD.MOV.U32 R41, RZ, RZ, RZ ;  /* 0x000000ffff297224 */ /* 0x000fc800078e00ff */
[----:B------:R-:W5:Y:S08]  /*0330*/  LDC R25, c[0x0][0x3c4] ;  /* 0x0000f100ff197b82 */ /* 0x000f700000000800 */
[----:B------:R-:W1:Y:S01]  /*0340*/  LDC R23, c[0x0][0x3bc] ;  /* 0x0000ef00ff177b82 */ /* 0x000e620000000800 */
[----:B0-----:R-:W-:-:S04]  /*0350*/  IABS R5, R6 ;  /* 0x0000000600057213 */ /* 0x001fc80000000000 */
[----:B------:R-:W0:Y:S01]  /*0360*/  I2F.RP R0, R5 ;  /* 0x0000000500007306 */ /* 0x000e220000209400 */
[----:B-----5:R-:W-:Y:S02]  /*0370*/  IABS R11, R25 ;  /* 0x00000019000b7213 */ /* 0x020fe40000000000 */
[----:B-1----:R-:W-:-:S05]  /*0380*/  IABS R10, R23 ;  /* 0x00000017000a7213 */ /* 0x002fca0000000000 */
[----:B0-----:R-:W0:Y:S02]  /*0390*/  MUFU.RCP R0, R0 ;  /* 0x0000000000007308 */ /* 0x001e240000001000 */
[----:B0-----:R-:W-:-:S06]  /*03a0*/  IADD3 R2, PT, PT, R0, 0xffffffe, RZ ;  /* 0x0ffffffe00027810 */ /* 0x001fcc0007ffe0ff */
[----:B------:R0:W1:Y:S02]  /*03b0*/  F2I.FTZ.U32.TRUNC.NTZ R3, R2 ;  /* 0x0000000200037305 */ /* 0x000064000021f000 */
[----:B0-----:R-:W-:Y:S02]  /*03c0*/  IMAD.MOV.U32 R2, RZ, RZ, RZ ;  /* 0x000000ffff027224 */ /* 0x001fe400078e00ff */
[----:B-1----:R-:W-:-:S04]  /*03d0*/  IMAD.MOV R4, RZ, RZ, -R3 ;  /* 0x000000ffff047224 */ /* 0x002fc800078e0a03 */
[----:B------:R-:W-:-:S04]  /*03e0*/  IMAD R7, R4, R5, RZ ;  /* 0x0000000504077224 */ /* 0x000fc800078e02ff */
[----:B------:R-:W-:Y:S02]  /*03f0*/  IMAD.HI.U32 R3, R3, R7, R2 ;  /* 0x0000000703037227 */ /* 0x000fe400078e0002 */
[----:B------:R-:W0:Y:S01]  /*0400*/  I2F.RP R2, R11 ;  /* 0x0000000b00027306 */ /* 0x000e220000209400 */
[----:B------:R-:W1:Y:S03]  /*0410*/  LDC R7, c[0x0][0x3c0] ;  /* 0x0000f000ff077b82 */ /* 0x000e660000000800 */
[----:B------:R-:W-:-:S04]  /*0420*/  IMAD.HI.U32 R4, R3, R8, RZ ;  /* 0x0000000803047227 */ /* 0x000fc800078e00ff */
[----:B------:R-:W-:Y:S01]  /*0430*/  IMAD.MOV R0, RZ, RZ, -R4 ;  /* 0x000000ffff007224 */ /* 0x000fe200078e0a04 */
[----:B------:R-:W5:Y:S03]  /*0440*/  LDC R3, c[0x0][0x418] ;  /* 0x00010600ff037b82 */ /* 0x000f660000000800 */
[C---:B------:R-:W-:Y:S01]  /*0450*/  IMAD R0, R5.reuse, R0, R8 ;  /* 0x0000000005007224 */ /* 0x040fe200078e0208 */
[----:B0-----:R-:W0:Y:S04]  /*0460*/  MUFU.RCP R2, R2 ;  /* 0x0000000200027308 */ /* 0x001e280000001000 */
[----:B------:R-:W-:-:S13]  /*0470*/  ISETP.GT.U32.AND P1, PT, R5, R0, PT ;  /* 0x000000000500720c */ /* 0x000fda0003f24070 */
[----:B------:R-:W-:Y:S02]  /*0480*/  @!P1 IMAD.IADD R0, R0, 0x1, -R5 ;  /* 0x0000000100009824 */ /* 0x000fe400078e0a05 */
[----:B0-----:R-:W-:Y:S02]  /*0490*/  VIADD R8, R2, 0xffffffe ;  /* 0x0ffffffe02087836 */ /* 0x001fe40000000000 */
[----:B------:R-:W-:Y:S01]  /*04a0*/  @!P1 VIADD R4, R4, 0x1 ;  /* 0x0000000104049836 */ /* 0x000fe20000000000 */
[----:B------:R-:W-:Y:S01]  /*04b0*/  ISETP.GE.U32.AND P0, PT, R0, R5, PT ;  /* 0x000000050000720c */ /* 0x000fe20003f06070 */
[----:B------:R0:W2:Y:S01]  /*04c0*/  F2I.FTZ.U32.TRUNC.NTZ R9, R8 ;  /* 0x0000000800097305 */ /* 0x0000a2000021f000 */
[----:B------:R-:W-:Y:S02]  /*04d0*/  LOP3.LUT R0, R35, R6, RZ, 0x3c, !PT ;  /* 0x0000000623007212 */ /* 0x000fe400078e3cff */
[----:B------:R-:W-:Y:S02]  /*04e0*/  ISETP.NE.AND P1, PT, R6, RZ, PT ;  /* 0x000000ff0600720c */ /* 0x000fe40003f25270 */
[----:B------:R-:W-:-:S02]  /*04f0*/  ISETP.GE.AND P2, PT, R0, RZ, PT ;  /* 0x000000ff0000720c */ /* 0x000fc40003f46270 */
[----:B-1----:R-:W-:Y:S01]  /*0500*/  IABS R5, R7 ;  /* 0x0000000700057213 */ /* 0x002fe20000000000 */
[----:B0-----:R-:W-:-:S04]  /*0510*/  IMAD.MOV.U32 R8, RZ, RZ, RZ ;  /* 0x000000ffff087224 */ /* 0x001fc800078e00ff */
[----:B------:R-:W-:Y:S02]  /*0520*/  @P0 VIADD R4, R4, 0x1 ;  /* 0x0000000104040836 */ /* 0x000fe40000000000 */
[----:B--2---:R-:W-:-:S04]  /*0530*/  IMAD.MOV R0, RZ, RZ, -R9 ;  /* 0x000000ffff007224 */ /* 0x004fc800078e0a09 */
[----:B------:R-:W-:Y:S01]  /*0540*/  @!P2 IMAD.MOV R4, RZ, RZ, -R4 ;  /* 0x000000ffff04a224 */ /* 0x000fe200078e0a04 */
[----:B------:R-:W-:Y:S01]  /*0550*/  @!P1 LOP3.LUT R4, RZ, R6, RZ, 0x33, !PT ;  /* 0x00000006ff049212 */ /* 0x000fe200078e33ff */
[----:B------:R-:W-:-:S03]  /*0560*/  IMAD R13, R0, R11, RZ ;  /* 0x0000000b000d7224 */ /* 0x000fc600078e02ff */
[----:B------:R-:W-:Y:S01]  /*0570*/  IABS R2, R4 ;  /* 0x0000000400027213 */ /* 0x000fe20000000000 */
[----:B------:R-:W-:Y:S02]  /*0580*/  IMAD.HI.U32 R8, R9, R13, R8 ;  /* 0x0000000d09087227 */ /* 0x000fe400078e0008 */
[----:B------:R-:W0:Y:S02]  /*0590*/  I2F.RP R9, R5 ;  /* 0x0000000500097306 */ /* 0x000e240000209400 */
[----:B------:R-:W-:Y:S02]  /*05a0*/  IMAD.MOV R31, RZ, RZ, -R4 ;  /* 0x000000ffff1f7224 */ /* 0x000fe400078e0a04 */
[----:B------:R-:W-:-:S04]  /*05b0*/  IMAD.HI.U32 R18, R8, R2, RZ ;  /* 0x0000000208127227 */ /* 0x000fc800078e00ff */
[----:B------:R-:W-:Y:S01]  /*05c0*/  IMAD R31, R6, R31, R35 ;  /* 0x0000001f061f7224 */ /* 0x000fe200078e0223 */
[----:B------:R-:W-:-:S03]  /*05d0*/  IADD3 R0, PT, PT, -R18, RZ, RZ ;  /* 0x000000ff12007210 */ /* 0x000fc60007ffe1ff */
[----:B----4-:R-:W-:Y:S02]  /*05e0*/  VIADD R38, R31, UR5 ;  /* 0x000000051f267c36 */ /* 0x010fe40008000000 */
[C---:B------:R-:W-:Y:S01]  /*05f0*/  IMAD R2, R11.reuse, R0, R2 ;  /* 0x000000000b027224 */ /* 0x040fe200078e0202 */
[----:B0-----:R-:W0:Y:S01]  /*0600*/  MUFU.RCP R9, R9 ;  /* 0x0000000900097308 */ /* 0x001e220000001000 */
[----:B-----5:R-:W-:Y:S01]  /*0610*/  IABS R0, R3 ;  /* 0x0000000300007213 */ /* 0x020fe20000000000 */
[----:B------:R-:W-:Y:S01]  /*0620*/  VIADD R20, R38, 0xffffffff ;  /* 0xffffffff26147836 */ /* 0x000fe20000000000 */
[----:B------:R-:W-:Y:S02]  /*0630*/  IABS R19, R38 ;  /* 0x0000002600137213 */ /* 0x000fe40000000000 */
[----:B------:R-:W-:Y:S02]  /*0640*/  ISETP.GT.U32.AND P1, PT, R11, R2, PT ;  /* 0x000000020b00720c */ /* 0x000fe40003f24070 */
[----:B------:R-:W-:Y:S01]  /*0650*/  IABS R21, R20 ;  /* 0x0000001400157213 */ /* 0x000fe20000000000 */
[----:B------:R-:W1:Y:S01]  /*0660*/  I2F.RP R8, R0 ;  /* 0x0000000000087306 */ /* 0x000e620000209400 */
[----:B0-----:R-:W-:-:S09]  /*0670*/  VIADD R12, R9, 0xffffffe ;  /* 0x0ffffffe090c7836 */ /* 0x001fd20000000000 */
[----:B------:R-:W-:Y:S01]  /*0680*/  @!P1 IMAD.IADD R2, R2, 0x1, -R11 ;  /* 0x0000000102029824 */ /* 0x000fe200078e0a0b */
[----:B------:R0:W2:Y:S01]  /*0690*/  F2I.FTZ.U32.TRUNC.NTZ R13, R12 ;  /* 0x0000000c000d7305 */ /* 0x0000a2000021f000 */
[----:B------:R-:W-:Y:S01]  /*06a0*/  @!P1 VIADD R18, R18, 0x1 ;  /* 0x0000000112129836 */ /* 0x000fe20000000000 */
[----:B------:R-:W-:Y:S02]  /*06b0*/  ISETP.NE.AND P1, PT, R25, RZ, PT ;  /* 0x000000ff1900720c */ /* 0x000fe40003f25270 */
[----:B------:R-:W-:Y:S02]  /*06c0*/  ISETP.GE.U32.AND P0, PT, R2, R11, PT ;  /* 0x0000000b0200720c */ /* 0x000fe40003f06070 */
[----:B------:R-:W-:Y:S01]  /*06d0*/  LOP3.LUT R2, R4, R25, RZ, 0x3c, !PT ;  /* 0x0000001904027212 */ /* 0x000fe200078e3cff */
[----:B------:R-:W4:Y:S01]  /*06e0*/  LDC R11, c[0x0][0x414] ;  /* 0x00010500ff0b7b82 */ /* 0x000f220000000800 */
[----:B-1----:R-:W1:Y:S01]  /*06f0*/  MUFU.RCP R8, R8 ;  /* 0x0000000800087308 */ /* 0x002e620000001000 */
[----:B0-----:R-:W-:Y:S01]  /*0700*/  IMAD.MOV.U32 R12, RZ, RZ, RZ ;  /* 0x000000ffff0c7224 */ /* 0x001fe200078e00ff */
[----:B------:R-:W-:Y:S01]  /*0710*/  ISETP.GE.AND P2, PT, R2, RZ, PT ;  /* 0x000000ff0200720c */ /* 0x000fe20003f46270 */
[----:B--2---:R-:W-:-:S06]  /*0720*/  IMAD.MOV R2, RZ, RZ, -R13 ;  /* 0x000000ffff027224 */ /* 0x004fcc00078e0a0d */
[----:B------:R-:W-:Y:S02]  /*0730*/  @P0 VIADD R18, R18, 0x1 ;  /* 0x0000000112120836 */ /* 0x000fe40000000000 */
[----:B------:R-:W-:-:S04]  /*0740*/  IMAD R15, R2, R5, RZ ;  /* 0x00000005020f7224 */ /* 0x000fc800078e02ff */
[----:B------:R-:W-:Y:S01]  /*0750*/  @!P2 IMAD.MOV R18, RZ, RZ, -R18 ;  /* 0x000000ffff12a224 */ /* 0x000fe200078e0a12 */
[----:B------:R-:W-:Y:S01]  /*0760*/  @!P1 LOP3.LUT R18, RZ, R25, RZ, 0x33, !PT ;  /* 0x00000019ff129212 */ /* 0x000fe200078e33ff */
[----:B-1----:R-:W-:Y:S02]  /*0770*/  VIADD R9, R8, 0xffffffe ;  /* 0x0ffffffe08097836 */ /* 0x002fe40000000000 */
[----:B------:R-:W-:Y:S01]  /*0780*/  IMAD.HI.U32 R12, R13, R15, R12 ;  /* 0x0000000f0d0c7227 */ /* 0x000fe200078e000c */
[----:B------:R-:W-:Y:S01]  /*0790*/  IABS R8, R18 ;  /* 0x0000001200087213 */ /* 0x000fe20000000000 */
[----:B------:R-:W-:Y:S01]  /*07a0*/  I2F.RP R13, R10 ;  /* 0x0000000a000d7306 */ /* 0x000fe20000209400 */
[----:B----4-:R-:W-:-:S03]  /*07b0*/  IABS R2, R11 ;  /* 0x0000000b00027213 */ /* 0x010fc60000000000 */
[----:B------:R-:W-:-:S04]  /*07c0*/  IMAD.HI.U32 R16, R12, R8, RZ ;  /* 0x000000080c107227 */ /* 0x000fc800078e00ff */
[----:B------:R-:W0:Y:S01]  /*07d0*/  F2I.FTZ.U32.TRUNC.NTZ R9, R9 ;  /* 0x0000000900097305 */ /* 0x000e22000021f000 */
[----:B------:R-:W-:-:S04]  /*07e0*/  IMAD.MOV R12, RZ, RZ, -R16 ;  /* 0x000000ffff0c7224 */ /* 0x000fc800078e0a10 */
[C---:B------:R-:W-:Y:S02]  /*07f0*/  IMAD R6, R5.reuse, R12, R8 ;  /* 0x0000000c05067224 */ /* 0x040fe400078e0208 */
[----:B------:R-:W-:Y:S01]  /*0800*/  IMAD.MOV.U32 R8, RZ, RZ, RZ ;  /* 0x000000ffff087224 */ /* 0x000fe200078e00ff */
[----:B------:R-:W1:Y:S02]  /*0810*/  I2F.RP R14, R2 ;  /* 0x00000002000e7306 */ /* 0x000e640000209400 */
[----:B------:R-:W-:Y:S02]  /*0820*/  ISETP.GT.U32.AND P1, PT, R5, R6, PT ;  /* 0x000000060500720c */ /* 0x000fe40003f24070 */
[----:B0-----:R-:W-:-:S04]  /*0830*/  IADD3 R15, PT, PT, RZ, -R9, RZ ;  /* 0x80000009ff0f7210 */ /* 0x001fc80007ffe0ff */
[----:B------:R-:W0:Y:S01]  /*0840*/  MUFU.RCP R13, R13 ;  /* 0x0000000d000d7308 */ /* 0x000e220000001000 */
[----:B------:R-:W-:-:S06]  /*0850*/  IMAD R15, R15, R0, RZ ;  /* 0x000000000f0f7224 */ /* 0x000fcc00078e02ff */
[----:B------:R-:W-:Y:S02]  /*0860*/  @!P1 IMAD.IADD R6, R6, 0x1, -R5 ;  /* 0x0000000106069824 */ /* 0x000fe400078e0a05 */
[----:B------:R-:W-:Y:S02]  /*0870*/  IMAD.HI.U32 R15, R9, R15, R8 ;  /* 0x0000000f090f7227 */ /* 0x000fe400078e0008 */
[----:B-1----:R1:W2:Y:S01]  /*0880*/  MUFU.RCP R8, R14 ;  /* 0x0000000e00087308 */ /* 0x0022a20000001000 */
[----:B------:R-:W-:Y:S01]  /*0890*/  ISETP.GE.U32.AND P0, PT, R6, R5, PT ;  /* 0x000000050600720c */ /* 0x000fe20003f06070 */
[----:B------:R-:W-:Y:S01]  /*08a0*/  @!P1 VIADD R16, R16, 0x1 ;  /* 0x0000000110109836 */ /* 0x000fe20000000000 */
[----:B------:R-:W-:Y:S01]  /*08b0*/  LOP3.LUT R5, R38, R3, RZ, 0x3c, !PT ;  /* 0x0000000326057212 */ /* 0x000fe200078e3cff */
[----:B------:R-:W-:Y:S01]  /*08c0*/  IMAD.HI.U32 R12, R15, R19, RZ ;  /* 0x000000130f0c7227 */ /* 0x000fe200078e00ff */
[----:B------:R-:W-:Y:S02]  /*08d0*/  ISETP.NE.AND P1, PT, R7, RZ, PT ;  /* 0x000000ff0700720c */ /* 0x000fe40003f25270 */
[----:B------:R-:W-:Y:S01]  /*08e0*/  ISETP.GE.AND P4, PT, R5, RZ, PT ;  /* 0x000000ff0500720c */ /* 0x000fe20003f86270 */
[----:B0-----:R-:W-:Y:S01]  /*08f0*/  VIADD R9, R13, 0xffffffe ;  /* 0x0ffffffe0d097836 */ /* 0x001fe20000000000 */
[----:B------:R-:W-:Y:S01]  /*0900*/  LOP3.LUT R5, R18, R7, RZ, 0x3c, !PT ;  /* 0x0000000712057212 */ /* 0x000fe200078e3cff */
[----:B------:R-:W-:-:S02]  /*0910*/  IMAD.MOV R6, RZ, RZ, -R12 ;  /* 0x000000ffff067224 */ /* 0x000fc400078e0a0c */
[----:B-1----:R-:W-:Y:S01]  /*0920*/  VIADD R14, R38, 0xfffffffe ;  /* 0xfffffffe260e7836 */ /* 0x002fe20000000000 */
[----:B------:R-:W-:Y:S01]  /*0930*/  ISETP.GE.AND P2, PT, R5, RZ, PT ;  /* 0x000000ff0500720c */ /* 0x000fe20003f46270 */
[----:B------:R-:W-:Y:S01]  /*0940*/  IMAD.HI.U32 R13, R15, R21, RZ ;  /* 0x000000150f0d7227 */ /* 0x000fe200078e00ff */
[----:B------:R-:W0:Y:S01]  /*0950*/  F2I.FTZ.U32.TRUNC.NTZ R9, R9 ;  /* 0x0000000900097305 */ /* 0x000e22000021f000 */
[----:B--2---:R-:W-:Y:S02]  /*0960*/  IADD3 R8, PT, PT, R8, 0xffffffe, RZ ;  /* 0x0ffffffe08087810 */ /* 0x004fe40007ffe0ff */
[----:B------:R-:W-:Y:S01]  /*0970*/  IMAD R19, R0, R6, R19 ;  /* 0x0000000600137224 */ /* 0x000fe200078e0213 */
[----:B------:R-:W-:Y:S01]  /*0980*/  IABS R6, R14 ;  /* 0x0000000e00067213 */ /* 0x000fe20000000000 */
[----:B------:R-:W-:Y:S01]  /*0990*/  IMAD.MOV R17, RZ, RZ, -R13 ;  /* 0x000000ffff117224 */ /* 0x000fe200078e0a0d */
[----:B------:R-:W-:Y:S01]  /*09a0*/  LOP3.LUT R14, R14, R3, RZ, 0x3c, !PT ;  /* 0x000000030e0e7212 */ /* 0x000fe200078e3cff */
[----:B------:R-:W-:Y:S01]  /*09b0*/  @P0 VIADD R16, R16, 0x1 ;  /* 0x0000000110100836 */ /* 0x000fe20000000000 */
[----:B------:R1:W2:Y:S01]  /*09c0*/  F2I.FTZ.U32.TRUNC.NTZ R5, R8 ;  /* 0x0000000800057305 */ /* 0x0002a2000021f000 */
[C---:B------:R-:W-:Y:S01]  /*09d0*/  IMAD R21, R0.reuse, R17, R21 ;  /* 0x0000001100157224 */ /* 0x040fe200078e0215 */
[----:B------:R-:W-:Y:S01]  /*09e0*/  ISETP.GT.U32.AND P0, PT, R0, R19, PT ;  /* 0x000000130000720c */ /* 0x000fe20003f04070 */
[----:B------:R-:W-:-:S02]  /*09f0*/  IMAD.MOV.U32 R17, RZ, RZ, R6 ;  /* 0x000000ffff117224 */ /* 0x000fc400078e0006 */
[----:B------:R-:W-:Y:S01]  /*0a00*/  IMAD.MOV.U32 R6, RZ, RZ, R16 ;  /* 0x000000ffff067224 */ /* 0x000fe200078e0010 */
[----:B------:R-:W-:Y:S01]  /*0a10*/  LOP3.LUT R16, R20, R3, RZ, 0x3c, !PT ;  /* 0x0000000314107212 */ /* 0x000fe200078e3cff */
[----:B------:R-:W-:Y:S01]  /*0a20*/  IMAD.HI.U32 R15, R15, R17, RZ ;  /* 0x000000110f0f7227 */ /* 0x000fe200078e00ff */
[----:B------:R-:W-:Y:S02]  /*0a30*/  ISETP.GT.U32.AND P3, PT, R0, R21, PT ;  /* 0x000000150000720c */ /* 0x000fe40003f64070 */
[----:B------:R-:W-:Y:S01]  /*0a40*/  ISETP.GE.AND P5, PT, R16, RZ, PT ;  /* 0x000000ff1000720c */ /* 0x000fe20003fa6270 */
[----:B0-----:R-:W-:Y:S02]  /*0a50*/  IMAD.MOV R27, RZ, RZ, -R9 ;  /* 0x000000ffff1b7224 */ /* 0x001fe400078e0a09 */
[----:B------:R-:W-:Y:S02]  /*0a60*/  IMAD.MOV R20, RZ, RZ, -R15 ;  /* 0x000000ffff147224 */ /* 0x000fe400078e0a0f */
[----:B------:R-:W-:Y:S01]  /*0a70*/  @!P2 IMAD.MOV R6, RZ, RZ, -R6 ;  /* 0x000000ffff06a224 */ /* 0x000fe200078e0a06 */
[----:B------:R-:W-:Y:S01]  /*0a80*/  @!P1 LOP3.LUT R6, RZ, R7, RZ, 0x33, !PT ;  /* 0x00000007ff069212 */ /* 0x000fe200078e33ff */
[----:B------:R-:W-:-:S02]  /*0a90*/  IMAD R17, R0, R20, R17 ;  /* 0x0000001400117224 */ /* 0x000fc400078e0211 */
[----:B------:R-:W-:Y:S01]  /*0aa0*/  IMAD R27, R27, R10, RZ ;  /* 0x0000000a1b1b7224 */ /* 0x000fe200078e02ff */
[----:B------:R-:W-:Y:S01]  /*0ab0*/  IABS R20, R6 ;  /* 0x0000000600147213 */ /* 0x000fe20000000000 */
[----:B-1----:R-:W-:Y:S01]  /*0ac0*/  IMAD.MOV.U32 R8, RZ, RZ, RZ ;  /* 0x000000ffff087224 */ /* 0x002fe200078e00ff */
[----:B------:R-:W-:Y:S01]  /*0ad0*/  ISETP.GT.U32.AND P2, PT, R0, R17, PT ;  /* 0x000000110000720c */ /* 0x000fe20003f44070 */
[----:B------:R-:W-:Y:S01]  /*0ae0*/  @!P0 IMAD.IADD R19, R19, 0x1, -R0 ;  /* 0x0000000113138824 */ /* 0x000fe200078e0a00 */
[----:B------:R-:W-:Y:S01]  /*0af0*/  @!P3 IADD3 R21, PT, PT, R21, -R0, RZ ;  /* 0x800000001515b210 */ /* 0x000fe20007ffe0ff */
[----:B------:R-:W-:-:S03]  /*0b00*/  IMAD.HI.U32 R8, R9, R27, R8 ;  /* 0x0000001b09087227 */ /* 0x000fc600078e0008 */
[-C--:B------:R-:W-:Y:S01]  /*0b10*/  ISETP.GE.U32.AND P6, PT, R19, R0.reuse, PT ;  /* 0x000000001300720c */ /* 0x080fe20003fc6070 */
[----:B------:R-:W-:Y:S01]  /*0b20*/  IMAD.MOV.U32 R9, RZ, RZ, R20 ;  /* 0x000000ffff097224 */ /* 0x000fe200078e0014 */
[----:B------:R-:W-:Y:S01]  /*0b30*/  ISETP.GE.U32.AND P1, PT, R21, R0, PT ;  /* 0x000000001500720c */ /* 0x000fe20003f26070 */
[----:B------:R-:W-:Y:S02]  /*0b40*/  IMAD.MOV R16, RZ, RZ, -R18 ;  /* 0x000000ffff107224 */ /* 0x000fe400078e0a12 */
[----:B--2---:R-:W-:Y:S02]  /*0b50*/  IMAD.MOV R27, RZ, RZ, -R5 ;  /* 0x000000ffff1b7224 */ /* 0x004fe400078e0a05 */
[----:B------:R-:W-:-:S04]  /*0b60*/  IMAD.HI.U32 R24, R8, R9, RZ ;  /* 0x0000000908187227 */ /* 0x000fc800078e00ff */
[----:B------:R-:W-:Y:S02]  /*0b70*/  IMAD R25, R25, R16, R4 ;  /* 0x0000001019197224 */ /* 0x000fe400078e0204 */
[----:B------:R-:W-:Y:S02]  /*0b80*/  IMAD R19, R27, R2, RZ ;  /* 0x000000021b137224 */ /* 0x000fe400078e02ff */
[----:B------:R-:W-:Y:S02]  /*0b90*/  IMAD.MOV.U32 R4, RZ, RZ, RZ ;  /* 0x000000ffff047224 */ /* 0x000fe400078e00ff */
[----:B------:R-:W-:Y:S02]  /*0ba0*/  IMAD.MOV R8, RZ, RZ, -R24 ;  /* 0x000000ffff087224 */ /* 0x000fe400078e0a18 */
[----:B------:R-:W-:Y:S01]  /*0bb0*/  VIADD R36, R25, UR4 ;  /* 0x0000000419247c36 */ /* 0x000fe20008000000 */
[----:B------:R-:W0:Y:S01]  /*0bc0*/  LDCU UR4, c[0x0][0x3fc] ;  /* 0x00007f80ff0477ac */ /* 0x000e220008000800 */
[----:B------:R-:W-:-:S03]  /*0bd0*/  IMAD.HI.U32 R4, R5, R19, R4 ;  /* 0x0000001305047227 */ /* 0x000fc600078e0004 */
[----:B------:R-:W-:Y:S01]  /*0be0*/  IABS R19, R36 ;  /* 0x0000002400137213 */ /* 0x000fe20000000000 */
[----:B------:R-:W-:Y:S02]  /*0bf0*/  IMAD R5, R10, R8, R9 ;  /* 0x000000080a057224 */ /* 0x000fe400078e0209 */
[----:B------:R-:W-:Y:S02]  /*0c00*/  @!P2 IMAD.IADD R17, R17, 0x1, -R0 ;  /* 0x000000011111a824 */ /* 0x000fe400078e0a00 */
[C---:B------:R-:W-:Y:S02]  /*0c10*/  VIADD R22, R36.reuse, 0xfffffffe ;  /* 0xfffffffe24167836 */ /* 0x040fe40000000000 */
[----:B------:R-:W-:Y:S02]  /*0c20*/  VIADD R20, R36, 0xffffffff ;  /* 0xffffffff24147836 */ /* 0x000fe40000000000 */
[----:B------:R-:W-:Y:S01]  /*0c30*/  @!P0 VIADD R12, R12, 0x1 ;  /* 0x000000010c0c8836 */ /* 0x000fe20000000000 */
[----:B------:R-:W-:Y:S01]  /*0c40*/  ISETP.GT.U32.AND P0, PT, R10, R5, PT ;  /* 0x000000050a00720c */ /* 0x000fe20003f04070 */
[----:B------:R-:W-:Y:S01]  /*0c50*/  @!P3 VIADD R13, R13, 0x1 ;  /* 0x000000010d0db836 */ /* 0x000fe20000000000 */
[----:B------:R-:W-:Y:S01]  /*0c60*/  ISETP.GE.U32.AND P3, PT, R17, R0, PT ;  /* 0x000000001100720c */ /* 0x000fe20003f66070 */
[----:B------:R-:W-:Y:S01]  /*0c70*/  @P6 VIADD R12, R12, 0x1 ;  /* 0x000000010c0c6836 */ /* 0x000fe20000000000 */
[----:B------:R-:W-:Y:S01]  /*0c80*/  IABS R27, R22 ;  /* 0x00000016001b7213 */ /* 0x000fe20000000000 */
[----:B------:R-:W-:Y:S01]  /*0c90*/  IMAD.HI.U32 R16, R4, R19, RZ ;  /* 0x0000001304107227 */ /* 0x000fe200078e00ff */
[----:B------:R-:W-:-:S02]  /*0ca0*/  IABS R21, R20 ;  /* 0x0000001400157213 */ /* 0x000fc40000000000 */
[----:B------:R-:W-:Y:S01]  /*0cb0*/  ISETP.GE.AND P6, PT, R14, RZ, PT ;  /* 0x000000ff0e00720c */ /* 0x000fe20003fc6270 */
[----:B------:R-:W-:Y:S01]  /*0cc0*/  IMAD.HI.U32 R9, R4, R27, RZ ;  /* 0x0000001b04097227 */ /* 0x000fe200078e00ff */
[-C--:B------:R-:W-:Y:S02]  /*0cd0*/  LOP3.LUT R20, R20, R11.reuse, RZ, 0x3c, !PT ;  /* 0x0000000b14147212 */ /* 0x080fe400078e3cff */
[----:B------:R-:W-:Y:S01]  /*0ce0*/  LOP3.LUT R22, R22, R11, RZ, 0x3c, !PT ;  /* 0x0000000b16167212 */ /* 0x000fe200078e3cff */
[----:B------:R-:W-:Y:S01]  /*0cf0*/  IMAD.HI.U32 R8, R4, R21, RZ ;  /* 0x0000001504087227 */ /* 0x000fe200078e00ff */
[----:B------:R-:W-:-:S03]  /*0d00*/  IADD3 R4, PT, PT, -R9, RZ, RZ ;  /* 0x000000ff09047210 */ /* 0x000fc60007ffe1ff */
[----:B------:R-:W-:Y:S02]  /*0d10*/  IMAD.MOV R17, RZ, RZ, -R16 ;  /* 0x000000ffff117224 */ /* 0x000fe400078e0a10 */
[----:B------:R-:W-:Y:S02]  /*0d20*/  @!P2 VIADD R15, R15, 0x1 ;  /* 0x000000010f0fa836 */ /* 0x000fe40000000000 */
[----:B------:R-:W-:Y:S02]  /*0d30*/  IMAD.MOV R0, RZ, RZ, -R8 ;  /* 0x000000ffff007224 */ /* 0x000fe400078e0a08 */
[----:B------:R-:W-:Y:S02]  /*0d40*/  @!P0 IMAD.IADD R5, R5, 0x1, -R10 ;  /* 0x0000000105058824 */ /* 0x000fe400078e0a0a */
[C---:B------:R-:W-:Y:S02]  /*0d50*/  IMAD R17, R2.reuse, R17, R19 ;  /* 0x0000001102117224 */ /* 0x040fe400078e0213 */
[----:B------:R-:W-:Y:S01]  /*0d60*/  @P3 VIADD R15, R15, 0x1 ;  /* 0x000000010f0f3836 */ /* 0x000fe20000000000 */
[----:B------:R-:W-:Y:S01]  /*0d70*/  ISETP.GE.U32.AND P2, PT, R5, R10, PT ;  /* 0x0000000a0500720c */ /* 0x000fe20003f46070 */
[----:B------:R-:W-:Y:S01]  /*0d80*/  IMAD R19, R2, R0, R21 ;  /* 0x0000000002137224 */ /* 0x000fe200078e0215 */
[----:B------:R-:W-:Y:S01]  /*0d90*/  LOP3.LUT R0, R6, R23, RZ, 0x3c, !PT ;  /* 0x0000001706007212 */ /* 0x000fe200078e3cff */
[----:B------:R-:W-:Y:S01]  /*0da0*/  IMAD R21, R2, R4, R27 ;  /* 0x0000000402157224 */ /* 0x000fe200078e021b */
[----:B------:R-:W-:Y:S01]  /*0db0*/  ISETP.NE.AND P3, PT, R3, RZ, PT ;  /* 0x000000ff0300720c */ /* 0x000fe20003f65270 */
[----:B------:R-:W-:Y:S01]  /*0dc0*/  @P1 VIADD R13, R13, 0x1 ;  /* 0x000000010d0d1836 */ /* 0x000fe20000000000 */
        /* <DEDUP_REMOVED lines=9> */
[----:B------:R-:W-:Y:S01]  /*0e60*/  LOP3.LUT R5, RZ, R3, RZ, 0x33, !PT ;  /* 0x00000003ff057212 */ /* 0x000fe200078e33ff */
[----:B------:R-:W-:Y:S01]  /*0e70*/  @P2 VIADD R24, R24, 0x1 ;  /* 0x0000000118182836 */ /* 0x000fe20000000000 */
[----:B------:R-:W-:Y:S02]  /*0e80*/  LOP3.LUT R0, R36, R11, RZ, 0x3c, !PT ;  /* 0x0000000b24007212 */ /* 0x000fe400078e3cff */
[----:B------:R-:W-:Y:S01]  /*0e90*/  SEL R34, R5, R12, !P3 ;  /* 0x0000000c05227207 */ /* 0x000fe20005800000 */
[----:B------:R-:W-:Y:S01]  /*0ea0*/  @!P1 IMAD.MOV R24, RZ, RZ, -R24 ;  /* 0x000000ffff189224 */ /* 0x000fe200078e0a18 */
[-C--:B------:R-:W-:Y:S01]  /*0eb0*/  @!P6 IADD3 R17, PT, PT, R17, -R2.reuse, RZ ;  /* 0x800000021111e210 */ /* 0x080fe20007ffe0ff */
[--C-:B------:R-:W-:Y:S01]  /*0ec0*/  @!P4 IMAD.IADD R21, R21, 0x1, -R2.reuse ;  /* 0x000000011515c824 */ /* 0x100fe200078e0a02 */
[----:B------:R-:W-:Y:S01]  /*0ed0*/  SEL R32, R5, R13, !P3 ;  /* 0x0000000d05207207 */ /* 0x000fe20005800000 */
[----:B------:R-:W-:Y:S01]  /*0ee0*/  @!P5 IMAD.IADD R19, R19, 0x1, -R2 ;  /* 0x000000011313d824 */ /* 0x000fe200078e0a02 */
[-C--:B------:R-:W-:Y:S01]  /*0ef0*/  ISETP.GE.U32.AND P1, PT, R17, R2.reuse, PT ;  /* 0x000000021100720c */ /* 0x080fe20003f26070 */
[----:B------:R-:W-:Y:S01]  /*0f00*/  @!P6 VIADD R16, R16, 0x1 ;  /* 0x000000011010e836 */ /* 0x000fe20000000000 */
[----:B------:R-:W-:Y:S01]  /*0f10*/  SEL R30, R5, R15, !P3 ;  /* 0x0000000f051e7207 */ /* 0x000fe20005800000 */
[----:B------:R-:W-:Y:S01]  /*0f20*/  @!P5 VIADD R8, R8, 0x1 ;  /* 0x000000010808d836 */ /* 0x000fe20000000000 */
[----:B------:R-:W-:Y:S01]  /*0f30*/  @!P0 LOP3.LUT R24, RZ, R23, RZ, 0x33, !PT ;  /* 0x00000017ff188212 */ /* 0x000fe200078e33ff */
[----:B------:R-:W1:Y:S01]  /*0f40*/  LDC.64 R4, c[0x0][0x3e0] ;  /* 0x0000f800ff047b82 */ /* 0x000e620000000a00 */
[-C--:B------:R-:W-:Y:S01]  /*0f50*/  ISETP.GE.U32.AND P3, PT, R19, R2.reuse, PT ;  /* 0x000000021300720c */ /* 0x080fe20003f66070 */
[----:B------:R-:W-:Y:S01]  /*0f60*/  @!P4 VIADD R9, R9, 0x1 ;  /* 0x000000010909c836 */ /* 0x000fe20000000000 */
[----:B------:R-:W-:Y:S01]  /*0f70*/  ISETP.GE.U32.AND P0, PT, R21, R2, PT ;  /* 0x000000021500720c */ /* 0x000fe20003f06070 */
[----:B------:R-:W-:Y:S01]  /*0f80*/  IMAD R15, R34, R3, RZ ;  /* 0x00000003220f7224 */ /* 0x000fe200078e02ff */
[----:B------:R-:W-:Y:S01]  /*0f90*/  ISETP.GE.AND P2, PT, R0, RZ, PT ;  /* 0x000000ff0000720c */ /* 0x000fe20003f46270 */
[----:B------:R-:W-:Y:S01]  /*0fa0*/  IMAD.MOV R0, RZ, RZ, -R24 ;  /* 0x000000ffff007224 */ /* 0x000fe200078e0a18 */
[----:B------:R-:W-:Y:S01]  /*0fb0*/  ISETP.GE.AND P6, PT, R20, RZ, PT ;  /* 0x000000ff1400720c */ /* 0x000fe20003fc6270 */
[----:B------:R-:W-:Y:S01]  /*0fc0*/  @P1 VIADD R16, R16, 0x1 ;  /* 0x0000000110101836 */ /* 0x000fe20000000000 */
[----:B------:R-:W-:Y:S01]  /*0fd0*/  ISETP.GE.AND P5, PT, R22, RZ, PT ;  /* 0x000000ff1600720c */ /* 0x000fe20003fa6270 */
[----:B------:R-:W-:Y:S01]  /*0fe0*/  IMAD R23, R23, R0, R6 ;  /* 0x0000000017177224 */ /* 0x000fe200078e0206 */
[----:B------:R-:W-:Y:S01]  /*0ff0*/  ISETP.NE.AND P1, PT, R11, RZ, PT ;  /* 0x000000ff0b00720c */ /* 0x000fe20003f25270 */
[----:B------:R-:W-:Y:S01]  /*1000*/  IMAD.MOV.U32 R21, RZ, RZ, R16 ;  /* 0x000000ffff157224 */ /* 0x000fe200078e0010 */
[----:B------:R-:W-:Y:S01]  /*1010*/  LOP3.LUT R0, RZ, R11, RZ, 0x33, !PT ;  /* 0x0000000bff007212 */ /* 0x000fe200078e33ff */
[----:B------:R-:W-:-:S02]  /*1020*/  @P3 VIADD R8, R8, 0x1 ;  /* 0x0000000108083836 */ /* 0x000fc40000000000 */
[----:B------:R-:W-:Y:S01]  /*1030*/  @P0 IADD3 R9, PT, PT, R9, 0x1, RZ ;  /* 0x0000000109090810 */ /* 0x000fe20007ffe0ff */
[----:B------:R-:W-:Y:S02]  /*1040*/  IMAD R22, R42, R23, RZ ;  /* 0x000000172a167224 */ /* 0x000fe400078e02ff */
[----:B------:R-:W-:Y:S02]  /*1050*/  @!P2 IMAD.MOV R21, RZ, RZ, -R21 ;  /* 0x000000ffff15a224 */ /* 0x000fe400078e0a15 */
[----:B------:R-:W-:Y:S02]  /*1060*/  @!P6 IMAD.MOV R8, RZ, RZ, -R8 ;  /* 0x000000ffff08e224 */ /* 0x000fe400078e0a08 */
[----:B------:R-:W-:Y:S01]  /*1070*/  @!P5 IMAD.MOV R9, RZ, RZ, -R9 ;  /* 0x000000ffff09d224 */ /* 0x000fe200078e0a09 */
[C---:B------:R-:W-:Y:S01]  /*1080*/  SEL R21, R0.reuse, R21, !P1 ;  /* 0x0000001500157207 */ /* 0x040fe20004800000 */
[----:B------:R-:W-:Y:S01]  /*1090*/  IMAD.MOV R6, RZ, RZ, -R6 ;  /* 0x000000ffff067224 */ /* 0x000fe200078e0a06 */
[----:B------:R-:W-:Y:S01]  /*10a0*/  SEL R20, R0, R8, !P1 ;  /* 0x0000000800147207 */ /* 0x000fe20004800000 */
[----:B0-----:R-:W-:Y:S01]  /*10b0*/  IMAD R17, R22, UR4, RZ ;  /* 0x0000000416117c24 */ /* 0x001fe2000f8e02ff */
[----:B------:R-:W-:Y:S01]  /*10c0*/  SEL R19, R0, R9, !P1 ;  /* 0x0000000900137207 */ /* 0x000fe20004800000 */
[----:B------:R-:W-:-:S02]  /*10d0*/  IMAD R13, R21, R11, RZ ;  /* 0x0000000b150d7224 */ /* 0x000fc400078e02ff */
[----:B------:R-:W-:Y:S02]  /*10e0*/  IMAD R12, R20, R11, RZ ;  /* 0x0000000b140c7224 */ /* 0x000fe400078e02ff */
[----:B-1----:R-:W-:-:S04]  /*10f0*/  IMAD.WIDE R16, R17, 0x4, R4 ;  /* 0x0000000411107825 */ /* 0x002fc800078e0204 */
[----:B------:R-:W-:Y:S02]  /*1100*/  IMAD R18, R7, R6, R18 ;  /* 0x0000000607127224 */ /* 0x000fe400078e0212 */
[----:B------:R-:W-:Y:S02]  /*1110*/  IMAD R14, R32, R3, RZ ;  /* 0x00000003200e7224 */ /* 0x000fe400078e02ff */
[----:B------:R-:W-:-:S07]  /*1120*/  IMAD R11, R19, R11, RZ ;  /* 0x0000000b130b7224 */ /* 0x000fce00078e02ff */
.L_x_423:
[----:B------:R-:W0:Y:S01]  /*1130*/  LDC R0, c[0x0][0x410] ;  /* 0x00010400ff007b82 */ /* 0x000e220000000800 */
[----:B------:R-:W1:Y:S01]  /*1140*/  LDCU UR12, c[0x0][0x39c] ;  /* 0x00007380ff0c77ac */ /* 0x000e620008000800 */
[----:B------:R-:W-:Y:S02]  /*1150*/  IMAD R7, R42, R23, RZ ;  /* 0x000000172a077224 */ /* 0x000fe400078e02ff */
[----:B------:R-:W-:Y:S01]  /*1160*/  VIADD R6, R38, 0xfffffffe ;  /* 0xfffffffe26067836 */ /* 0x000fe20000000000 */
[----:B------:R-:W2:Y:S01]  /*1170*/  LDCU UR4, c[0x0][0x3a0] ;  /* 0x00007400ff0477ac */ /* 0x000ea20008000800 */
[----:B------:R-:W-:Y:S02]  /*1180*/  IMAD.MOV.U32 R28, RZ, RZ, R16 ;  /* 0x000000ffff1c7224 */ /* 0x000fe400078e0010 */
[----:B------:R-:W-:Y:S01]  /*1190*/  IMAD.MOV.U32 R29, RZ, RZ, R17 ;  /* 0x000000ffff1d7224 */ /* 0x000fe200078e0011 */
[----:B------:R-:W4:Y:S01]  /*11a0*/  LDCU UR9, c[0x0][0x418] ;  /* 0x00008300ff0977ac */ /* 0x000f220008000800 */
[----:B------:R-:W5:Y:S01]  /*11b0*/  LDCU UR5, c[0x0][0x394] ;  /* 0x00007280ff0577ac */ /* 0x000f620008000800 */
[----:B------:R-:W3:Y:S01]  /*11c0*/  LDCU UR8, c[0x0][0x398] ;  /* 0x00007300ff0877ac */ /* 0x000ee20008000800 */
[----:B-1----:R-:W-:-:S02]  /*11d0*/  IMAD R9, R24, UR12, RZ ;  /* 0x0000000c18097c24 */ /* 0x002fc4000f8e02ff */
[C---:B--2---:R-:W-:Y:S01]  /*11e0*/  IMAD R8, R22.reuse, UR4, RZ ;  /* 0x0000000416087c24 */ /* 0x044fe2000f8e02ff */
[----:B0-----:R-:W-:Y:S01]  /*11f0*/  IABS R10, R0 ;  /* 0x00000000000a7213 */ /* 0x001fe20000000000 */
[----:B------:R-:W0:Y:S01]  /*1200*/  LDCU UR4, c[0x0][0x41c] ;  /* 0x00008380ff0477ac */ /* 0x000e220008000800 */
[----:B------:R-:W-:Y:S01]  /*1210*/  SHF.R.S32.HI R3, RZ, 0x1f, R9 ;  /* 0x0000001fff037819 */ /* 0x000fe20000011409 */
[----:B------:R-:W-:Y:S01]  /*1220*/  VIADD R22, R22, 0x1 ;  /* 0x0000000116167836 */ /* 0x000fe20000000000 */
[----:B------:R-:W1:Y:S01]  /*1230*/  I2F.RP R0, R10 ;  /* 0x0000000a00007306 */ /* 0x000e620000209400 */
[----:B------:R-:W-:-:S04]  /*1240*/  IADD3 R9, P0, PT, R9, R8, RZ ;  /* 0x0000000809097210 */ /* 0x000fc80007f1e0ff */
[----:B------:R-:W-:Y:S01]  /*1250*/  LEA.HI.X.SX32 R8, R8, R3, 0x1, P0 ;  /* 0x0000000308087211 */ /* 0x000fe200000f0eff */
[----:B------:R-:W-:Y:S01]  /*1260*/  IMAD.IADD R3, R42, 0x1, R7 ;  /* 0x000000012a037824 */ /* 0x000fe200078e0207 */
[----:B-----5:R-:W-:Y:S01]  /*1270*/  ISETP.GE.AND P0, PT, R21, UR5, PT ;  /* 0x0000000515007c0c */ /* 0x020fe2000bf06270 */
[----:B----4-:R-:W-:-:S03]  /*1280*/  IMAD R7, R30, UR9, RZ ;  /* 0x000000091e077c24 */ /* 0x010fc6000f8e02ff */
[----:B------:R-:W-:Y:S02]  /*1290*/  ISETP.GE.AND P1, PT, R22, R3, PT ;  /* 0x000000031600720c */ /* 0x000fe40003f26270 */
[----:B---3--:R-:W-:Y:S01]  /*12a0*/  ISETP.GE.OR P2, PT, R34, UR8, P0 ;  /* 0x0000000822007c0c */ /* 0x008fe20008746670 */
[----:B-1----:R-:W1:Y:S01]  /*12b0*/  MUFU.RCP R0, R0 ;  /* 0x0000000000007308 */ /* 0x002e620000001000 */
[----:B------:R-:W-:Y:S02]  /*12c0*/  P2R R37, PR, RZ, 0x2 ;  /* 0x00000002ff257803 */ /* 0x000fe40000000000 */
[----:B------:R-:W-:Y:S02]  /*12d0*/  ISETP.NE.AND P1, PT, R7, R6, PT ;  /* 0x000000060700720c */ /* 0x000fe40003f25270 */
[----:B------:R-:W-:Y:S01]  /*12e0*/  P2R R2, PR, RZ, 0x4 ;  /* 0x00000004ff027803 */ /* 0x000fe20000000000 */
[----:B-1----:R-:W-:Y:S01]  /*12f0*/  VIADD R4, R0, 0xffffffe ;  /* 0x0ffffffe00047836 */ /* 0x002fe20000000000 */
[----:B------:R-:W-:-:S03]  /*1300*/  P2R R0, PR, RZ, 0x2 ;  /* 0x00000002ff007803 */ /* 0x000fc60000000000 */
[----:B------:R1:W2:Y:S02]  /*1310*/  F2I.FTZ.U32.TRUNC.NTZ R5, R4 ;  /* 0x0000000400057305 */ /* 0x0002a4000021f000 */
[----:B-1----:R-:W-:Y:S02]  /*1320*/  HFMA2 R4, -RZ, RZ, 0, 0 ;  /* 0x00000000ff047431 */ /* 0x002fe400000001ff */
[----:B--2---:R-:W-:-:S04]  /*1330*/  IMAD.MOV R27, RZ, RZ, -R5 ;  /* 0x000000ffff1b7224 */ /* 0x004fc800078e0a05 */
[----:B------:R-:W-:-:S04]  /*1340*/  IMAD R3, R27, R10, RZ ;  /* 0x0000000a1b037224 */ /* 0x000fc800078e02ff */
[----:B------:R-:W-:-:S04]  /*1350*/  IMAD.HI.U32 R5, R5, R3, R4 ;  /* 0x0000000305057227 */ /* 0x000fc800078e0004 */
[----:B0-----:R-:W-:-:S07]  /*1360*/  VIADD R3, R18, UR4 ;  /* 0x0000000412037c36 */ /* 0x001fce0008000000 */
.L_x_422:
        /* <DEDUP_REMOVED lines=22> */
[----:B------:R-:W-:-:S02]  /*14d0*/  ISETP.LT.OR P2, PT, R44, RZ, P2 ;  /* 0x000000ff2c00720c */ /* 0x000fc40001741670 */
[C---:B------:R-:W-:Y:S02]  /*14e0*/  ISETP.GE.OR P1, PT, R39.reuse, UR10, P1 ;  /* 0x0000000a27007c0c */ /* 0x040fe40008f26670 */
[----:B------:R-:W-:-:S11]  /*14f0*/  ISETP.GE.OR P2, PT, R39, UR10, P2 ;  /* 0x0000000a27007c0c */ /* 0x000fd60009746670 */
[----:B------:R-:W0:Y:S01]  /*1500*/  @!P1 LDC.64 R26, c[0x0][0x380] ;  /* 0x0000e000ff1a9b82 */ /* 0x000e220000000a00 */
[C---:B------:R-:W-:Y:S02]  /*1510*/  @!P1 IMAD R43, R49.reuse, UR16, R34 ;  /* 0x00000010312b9c24 */ /* 0x040fe4000f8e0222 */
[----:B------:R-:W-:-:S03]  /*1520*/  @!P2 IMAD R47, R49, UR16, R32 ;  /* 0x00000010312fac24 */ /* 0x000fc6000f8e0220 */
[----:B------:R-:W-:-:S04]  /*1530*/  @!P1 IADD3 R45, P3, PT, R43, R9, RZ ;  /* 0x000000092b2d9210 */ /* 0x000fc80007f7e0ff */
[----:B------:R-:W-:Y:S02]  /*1540*/  @!P1 LEA.HI.X.SX32 R48, R43, R8, 0x1, P3 ;  /* 0x000000082b309211 */ /* 0x000fe400018f0eff */
[----:B------:R-:W-:Y:S02]  /*1550*/  LOP3.LUT R43, R39, R30, R21, 0xfe, !PT ;  /* 0x0000001e272b7212 */ /* 0x000fe400078efe15 */
[----:B0-----:R-:W-:-:S04]  /*1560*/  @!P1 LEA R44, P3, R45, R26, 0x2 ;  /* 0x0000001a2d2c9211 */ /* 0x001fc800078610ff */
[----:B------:R-:W-:Y:S01]  /*1570*/  @!P1 LEA.HI.X R45, R45, R27, R48, 0x2, P3 ;  /* 0x0000001b2d2d9211 */ /* 0x000fe200018f1430 */
[----:B------:R-:W-:Y:S01]  /*1580*/  IMAD.MOV.U32 R48, RZ, RZ, RZ ;  /* 0x000000ffff307224 */ /* 0x000fe200078e00ff */
[----:B------:R-:W-:Y:S01]  /*1590*/  ISETP.GE.AND P3, PT, R21, UR11, PT ;  /* 0x0000000b15007c0c */ /* 0x000fe2000bf66270 */
[----:B------:R-:W0:Y:S03]  /*15a0*/  @!P2 LDC.64 R26, c[0x0][0x380] ;  /* 0x0000e000ff1aab82 */ /* 0x000e260000000a00 */
[----:B------:R-:W-:Y:S01]  /*15b0*/  ISETP.GE.OR P3, PT, R30, UR16, P3 ;  /* 0x000000101e007c0c */ /* 0x000fe20009f66670 */
[----:B------:R1:W2:Y:S03]  /*15c0*/  @!P1 LDG.E R48, desc[UR6][R44.64] ;  /* 0x000000062c309981 */ /* 0x0002a6000c1e1900 */
[----:B------:R-:W-:-:S04]  /*15d0*/  ISETP.LT.OR P3, PT, R43, RZ, P3 ;  /* 0x000000ff2b00720c */ /* 0x000fc80001f61670 */
[----:B------:R-:W-:Y:S01]  /*15e0*/  ISETP.GE.OR P3, PT, R39, UR10, P3 ;  /* 0x0000000a27007c0c */ /* 0x000fe20009f66670 */
[----:B-1----:R-:W-:Y:S01]  /*15f0*/  IMAD.MOV.U32 R44, RZ, RZ, R28 ;  /* 0x000000ffff2c7224 */ /* 0x002fe200078e001c */
[----:B------:R-:W-:Y:S02]  /*1600*/  MOV R45, R29 ;  /* 0x0000001d002d7202 */ /* 0x000fe40000000f00 */
[----:B------:R-:W-:-:S03]  /*1610*/  @!P2 IADD3 R50, P1, PT, R47, R9, RZ ;  /* 0x000000092f32a210 */ /* 0x000fc60007f3e0ff */
[----:B------:R-:W2:Y:S06]  /*1620*/  LDG.E R43, desc[UR6][R44.64] ;  /* 0x000000062c2b7981 */ /* 0x000eac000c1e1900 */
[----:B------:R-:W1:Y:S01]  /*1630*/  @!P3 LDC.64 R28, c[0x0][0x380] ;  /* 0x0000e000ff1cbb82 */ /* 0x000e620000000a00 */
[----:B------:R-:W-:Y:S02]  /*1640*/  @!P2 LEA.HI.X.SX32 R47, R47, R8, 0x1, P1 ;  /* 0x000000082f2fa211 */ /* 0x000fe400008f0eff */
[----:B0-----:R-:W-:Y:S01]  /*1650*/  @!P2 LEA R26, P1, R50, R26, 0x2 ;  /* 0x0000001a321aa211 */ /* 0x001fe200078210ff */
[----:B------:R-:W-:-:S03]  /*1660*/  @!P3 IMAD R49, R49, UR16, R30 ;  /* 0x000000103131bc24 */ /* 0x000fc6000f8e021e */
[----:B------:R-:W-:Y:S01]  /*1670*/  @!P2 LEA.HI.X R27, R50, R27, R47, 0x2, P1 ;  /* 0x0000001b321ba211 */ /* 0x000fe200008f142f */
[----:B------:R-:W-:Y:S01]  /*1680*/  IMAD.MOV.U32 R47, RZ, RZ, RZ ;  /* 0x000000ffff2f7224 */ /* 0x000fe200078e00ff */
[C---:B------:R-:W-:Y:S01]  /*1690*/  @!P3 IADD3 R51, P1, PT, R49.reuse, R9, RZ ;  /* 0x000000093133b210 */ /* 0x040fe20007f3e0ff */
[----:B------:R-:W3:Y:S04]  /*16a0*/  LDG.E R50, desc[UR6][R44.64+0x4] ;  /* 0x000004062c327981 */ /* 0x000ee8000c1e1900 */
[----:B------:R0:W3:Y:S01]  /*16b0*/  @!P2 LDG.E R47, desc[UR6][R26.64] ;  /* 0x000000061a2fa981 */ /* 0x0000e2000c1e1900 */
[----:B------:R-:W-:Y:S02]  /*16c0*/  @!P3 LEA.HI.X.SX32 R54, R49, R8, 0x1, P1 ;  /* 0x000000083136b211 */ /* 0x000fe400008f0eff */
[----:B-1----:R-:W-:-:S02]  /*16d0*/  @!P3 LEA R52, P1, R51, R28, 0x2 ;  /* 0x0000001c3334b211 */ /* 0x002fc400078210ff */
[----:B------:R-:W4:Y:S02]  /*16e0*/  LDG.E R28, desc[UR6][R44.64+0x8] ;  /* 0x000008062c1c7981 */ /* 0x000f24000c1e1900 */
[----:B------:R-:W-:Y:S01]  /*16f0*/  @!P3 LEA.HI.X R53, R51, R29, R54, 0x2, P1 ;  /* 0x0000001d3335b211 */ /* 0x000fe200008f1436 */
[----:B------:R-:W-:-:S06]  /*1700*/  IMAD.MOV.U32 R51, RZ, RZ, RZ ;  /* 0x000000ffff337224 */ /* 0x000fcc00078e00ff */
[----:B------:R1:W4:Y:S01]  /*1710*/  @!P3 LDG.E R51, desc[UR6][R52.64] ;  /* 0x000000063433b981 */ /* 0x000322000c1e1900 */
[----:B------:R-:W-:Y:S02]  /*1720*/  ISETP.GE.AND P5, PT, R20, UR11, PT ;  /* 0x0000000b14007c0c */ /* 0x000fe4000bfa6270 */
[----:B0-----:R-:W-:Y:S02]  /*1730*/  LOP3.LUT R26, R39, R34, R20, 0xfe, !PT ;  /* 0x00000022271a7212 */ /* 0x001fe400078efe14 */
[----:B------:R-:W-:-:S04]  /*1740*/  ISETP.GE.OR P1, PT, R34, UR16, P5 ;  /* 0x0000001022007c0c */ /* 0x000fc8000af26670 */
[----:B------:R-:W-:-:S04]  /*1750*/  ISETP.LT.OR P1, PT, R26, RZ, P1 ;  /* 0x000000ff1a00720c */ /* 0x000fc80000f21670 */
[C---:B------:R-:W-:Y:S01]  /*1760*/  ISETP.GE.OR P1, PT, R39.reuse, UR10, P1 ;  /* 0x0000000a27007c0c */ /* 0x040fe20008f26670 */
[----:B------:R-:W-:-:S12]  /*1770*/  IMAD R29, R39, UR11, R20 ;  /* 0x0000000b271d7c24 */ /* 0x000fd8000f8e0214 */
[----:B------:R-:W0:Y:S01]  /*1780*/  @!P1 LDC.64 R26, c[0x0][0x380] ;  /* 0x0000e000ff1a9b82 */ /* 0x000e220000000a00 */
[----:B------:R-:W-:-:S05]  /*1790*/  @!P1 IMAD R54, R29, UR16, R34 ;  /* 0x000000101d369c24 */ /* 0x000fca000f8e0222 */
[----:B------:R-:W-:-:S04]  /*17a0*/  @!P1 IADD3 R49, P2, PT, R54, R9, RZ ;  /* 0x0000000936319210 */ /* 0x000fc80007f5e0ff */
[----:B-1----:R-:W-:Y:S02]  /*17b0*/  @!P1 LEA.HI.X.SX32 R52, R54, R8, 0x1, P2 ;  /* 0x0000000836349211 */ /* 0x002fe400010f0eff */
[----:B0-----:R-:W-:Y:S02]  /*17c0*/  @!P1 LEA R54, P2, R49, R26, 0x2 ;  /* 0x0000001a31369211 */ /* 0x001fe400078410ff */
[----:B------:R-:W-:Y:S02]  /*17d0*/  LOP3.LUT R26, R39, R32, R20, 0xfe, !PT ;  /* 0x00000020271a7212 */ /* 0x000fe400078efe14 */
[----:B------:R-:W-:Y:S02]  /*17e0*/  @!P1 LEA.HI.X R55, R49, R27, R52, 0x2, P2 ;  /* 0x0000001b31379211 */ /* 0x000fe400010f1434 */
[----:B------:R-:W-:-:S04]  /*17f0*/  ISETP.GE.OR P2, PT, R32, UR16, P5 ;  /* 0x0000001020007c0c */ /* 0x000fc8000af46670 */
[----:B------:R-:W-:-:S04]  /*1800*/  ISETP.LT.OR P2, PT, R26, RZ, P2 ;  /* 0x000000ff1a00720c */ /* 0x000fc80001741670 */
[----:B------:R-:W-:Y:S01]  /*1810*/  ISETP.GE.OR P2, PT, R39, UR10, P2 ;  /* 0x0000000a27007c0c */ /* 0x000fe20009746670 */
[----:B------:R-:W-:-:S06]  /*1820*/  IMAD.MOV.U32 R49, RZ, RZ, RZ ;  /* 0x000000ffff317224 */ /* 0x000fcc00078e00ff */
[----:B------:R-:W5:Y:S06]  /*1830*/  @!P1 LDG.E R49, desc[UR6][R54.64] ;  /* 0x0000000636319981 */ /* 0x000f6c000c1e1900 */
[----:B------:R-:W0:Y:S01]  /*1840*/  @!P2 LDC.64 R26, c[0x0][0x380] ;  /* 0x0000e000ff1aab82 */ /* 0x000e220000000a00 */
[----:B------:R-:W-:Y:S02]  /*1850*/  @!P2 IMAD R53, R29, UR16, R32 ;  /* 0x000000101d35ac24 */ /* 0x000fe4000f8e0220 */
[----:B------:R-:W-:Y:S01]  /*1860*/  IMAD R46, R39, R46, RZ ;  /* 0x0000002e272e7224 */ /* 0x000fe200078e02ff */
[----:B------:R-:W-:Y:S01]  /*1870*/  ISETP.GE.OR P5, PT, R30, UR16, P5 ;  /* 0x000000101e007c0c */ /* 0x000fe2000afa6670 */
[----:B------:R-:W5:Y:S01]  /*1880*/  LDG.E R54, desc[UR6][R44.64+0x14] ;  /* 0x000014062c367981 */ /* 0x000f62000c1e1900 */
[----:B------:R-:W-:-:S04]  /*1890*/  @!P2 IADD3 R52, P1, PT, R53, R9, RZ ;  /* 0x000000093534a210 */ /* 0x000fc80007f3e0ff */
[----:B------:R-:W-:Y:S02]  /*18a0*/  @!P2 LEA.HI.X.SX32 R53, R53, R8, 0x1, P1 ;  /* 0x000000083535a211 */ /* 0x000fe400008f0eff */
[----:B------:R-:W-:Y:S02]  /*18b0*/  ISETP.NE.AND P4, PT, R3, R46, PT ;  /* 0x0000002e0300720c */ /* 0x000fe40003f85270 */
[----:B0-----:R-:W-:-:S04]  /*18c0*/  @!P2 LEA R26, P1, R52, R26, 0x2 ;  /* 0x0000001a341aa211 */ /* 0x001fc800078210ff */
[----:B------:R-:W-:Y:S01]  /*18d0*/  @!P2 LEA.HI.X R27, R52, R27, R53, 0x2, P1 ;  /* 0x0000001b341ba211 */ /* 0x000fe200008f1435 */
[----:B------:R-:W-:-:S06]  /*18e0*/  IMAD.MOV.U32 R52, RZ, RZ, RZ ;  /* 0x000000ffff347224 */ /* 0x000fcc00078e00ff */
[----:B------:R0:W5:Y:S01]  /*18f0*/  @!P2 LDG.E R52, desc[UR6][R26.64] ;  /* 0x000000061a34a981 */ /* 0x000162000c1e1900 */
[----:B------:R-:W-:Y:S02]  /*1900*/  ISETP.NE.AND P2, PT, R15, R38, PT ;  /* 0x000000260f00720c */ /* 0x000fe40003f45270 */
[----:B------:R-:W-:Y:S02]  /*1910*/  ISETP.NE.AND P6, PT, R13, R36, PT ;  /* 0x000000240d00720c */ /* 0x000fe40003fc5270 */
[----:B0-----:R-:W-:-:S04]  /*1920*/  LOP3.LUT R26, R39, R30, R20, 0xfe, !PT ;  /* 0x0000001e271a7212 */ /* 0x001fc800078efe14 */
[----:B------:R-:W-:-:S04]  /*1930*/  ISETP.LT.OR P5, PT, R26, RZ, P5 ;  /* 0x000000ff1a00720c */ /* 0x000fc80002fa1670 */
[----:B------:R-:W-:Y:S02]  /*1940*/  ISETP.GE.OR P5, PT, R39, UR10, P5 ;  /* 0x0000000a27007c0c */ /* 0x000fe4000afa6670 */
[----:B------:R-:W-:-:S11]  /*1950*/  ISETP.NE.AND P3, PT, R7, R6, PT ;  /* 0x000000060700720c */ /* 0x000fd60003f65270 */
[----:B------:R-:W0:Y:S01]  /*1960*/  @!P5 LDC.64 R26, c[0x0][0x380] ;  /* 0x0000e000ff1adb82 */ /* 0x000e220000000a00 */
[----:B------:R-:W-:Y:S02]  /*1970*/  @!P5 IMAD R29, R29, UR16, R30 ;  /* 0x000000101d1ddc24 */ /* 0x000fe4000f8e021e */
[----:B--2---:R-:W-:-:S05]  /*1980*/  FFMA.FTZ R48, R43, R48, R41 ;  /* 0x000000302b307223 */ /* 0x004fca0000010029 */
[----:B------:R-:W-:Y:S01]  /*1990*/  FSEL R48, R48, R41, !P2 ;  /* 0x0000002930307208 */ /* 0x000fe20005000000 */
[----:B------:R-:W-:-:S03]  /*19a0*/  VIADD R43, R38, 0xffffffff ;  /* 0xffffffff262b7836 */ /* 0x000fc60000000000 */
[----:B------:R-:W-:Y:S02]  /*19b0*/  @!P4 FSEL R41, R48, R41, !P6 ;  /* 0x000000293029c208 */ /* 0x000fe40007000000 */
[----:B------:R-:W-:Y:S01]  /*19c0*/  ISETP.NE.AND P1, PT, R14, R43, PT ;  /* 0x0000002b0e00720c */ /* 0x000fe20003f25270 */
[----:B------:R-:W5:Y:S02]  /*19d0*/  LDG.E R48, desc[UR6][R44.64+0xc] ;  /* 0x00000c062c307981 */ /* 0x000f64000c1e1900 */
[----:B---3--:R-:W-:-:S05]  /*19e0*/  FFMA.FTZ R50, R50, R47, R41 ;  /* 0x0000002f32327223 */ /* 0x008fca0000010029 */
[----:B------:R-:W-:-:S04]  /*19f0*/  FSEL R50, R50, R41, !P1 ;  /* 0x0000002932327208 */ /* 0x000fc80004800000 */
[----:B------:R-:W-:Y:S02]  /*1a00*/  @!P4 FSEL R41, R50, R41, !P6 ;  /* 0x000000293229c208 */ /* 0x000fe40007000000 */
[----:B------:R-:W2:Y:S03]  /*1a10*/  LDG.E R50, desc[UR6][R44.64+0x10] ;  /* 0x000010062c327981 */ /* 0x000ea6000c1e1900 */
[----:B----4-:R-:W-:-:S05]  /*1a20*/  FFMA.FTZ R28, R28, R51, R41 ;  /* 0x000000331c1c7223 */ /* 0x010fca0000010029 */
[----:B------:R-:W-:-:S04]  /*1a30*/  FSEL R28, R28, R41, !P3 ;  /* 0x000000291c1c7208 */ /* 0x000fc80005800000 */
[----:B------:R-:W-:Y:S02]  /*1a40*/  @!P4 FSEL R41, R28, R41, !P6 ;  /* 0x000000291c29c208 */ /* 0x000fe40007000000 */
[----:B------:R-:W-:-:S04]  /*1a50*/  @!P5 IADD3 R28, P6, PT, R29, R9, RZ ;  /* 0x000000091d1cd210 */ /* 0x000fc80007fde0ff */
[----:B------:R-:W-:Y:S02]  /*1a60*/  @!P5 LEA.HI.X.SX32 R29, R29, R8, 0x1, P6 ;  /* 0x000000081d1dd211 */ /* 0x000fe400030f0eff */
[----:B0-----:R-:W-:-:S04]  /*1a70*/  @!P5 LEA R26, P6, R28, R26, 0x2 ;  /* 0x0000001a1c1ad211 */ /* 0x001fc800078c10ff */
[----:B------:R-:W-:Y:S01]  /*1a80*/  @!P5 LEA.HI.X R27, R28, R27, R29, 0x2, P6 ;  /* 0x0000001b1c1bd211 */ /* 0x000fe200030f141d */
[----:B------:R-:W-:-:S06]  /*1a90*/  IMAD.MOV.U32 R28, RZ, RZ, RZ ;  /* 0x000000ffff1c7224 */ /* 0x000fcc00078e00ff */
[----:B------:R0:W3:Y:S01]  /*1aa0*/  @!P5 LDG.E R28, desc[UR6][R26.64] ;  /* 0x000000061a1cd981 */ /* 0x0000e2000c1e1900 */
[----:B------:R-:W-:-:S05]  /*1ab0*/  VIADD R29, R36, 0xffffffff ;  /* 0xffffffff241d7836 */ /* 0x000fca0000000000 */
[----:B------:R-:W-:Y:S02]  /*1ac0*/  ISETP.NE.AND P5, PT, R12, R29, PT ;  /* 0x0000001d0c00720c */ /* 0x000fe40003fa5270 */
[----:B0-----:R-:W-:Y:S01]  /*1ad0*/  LOP3.LUT R26, R39, R34, R19, 0xfe, !PT ;  /* 0x00000022271a7212 */ /* 0x001fe200078efe13 */
[----:B-----5:R-:W-:-:S05]  /*1ae0*/  FFMA.FTZ R48, R48, R49, R41 ;  /* 0x0000003130307223 */ /* 0x020fca0000010029 */
[----:B------:R-:W-:-:S04]  /*1af0*/  FSEL R48, R48, R41, !P2 ;  /* 0x0000002930307208 */ /* 0x000fc80005000000 */
[----:B------:R-:W-:-:S05]  /*1b00*/  @!P4 FSEL R41, R48, R41, !P5 ;  /* 0x000000293029c208 */ /* 0x000fca0006800000 */
[----:B------:R-:W-:-:S04]  /*1b10*/  IMAD.MOV.U32 R43, RZ, RZ, R41 ;  /* 0x000000ffff2b7224 */ /* 0x000fc800078e0029 */
[----:B--2---:R-:W-:-:S05]  /*1b20*/  FFMA.FTZ R52, R50, R52, R43 ;  /* 0x0000003432347223 */ /* 0x004fca000001002b */
[----:B------:R-:W-:-:S04]  /*1b30*/  FSEL R52, R52, R43, !P1 ;  /* 0x0000002b34347208 */ /* 0x000fc80004800000 */
[----:B------:R-:W-:-:S05]  /*1b40*/  @!P4 FSEL R43, R52, R43, !P5 ;  /* 0x0000002b342bc208 */ /* 0x000fca0006800000 */
[----:B---3--:R-:W-:Y:S01]  /*1b50*/  FFMA.FTZ R28, R54, R28, R43 ;  /* 0x0000001c361c7223 */ /* 0x008fe2000001002b */
[----:B------:R-:W-:Y:S01]  /*1b60*/  IMAD R41, R39, UR11, R19 ;  /* 0x0000000b27297c24 */ /* 0x000fe2000f8e0213 */
[----:B------:R-:W2:Y:S03]  /*1b70*/  LDG.E R54, desc[UR6][R44.64+0x20] ;  /* 0x000020062c367981 */ /* 0x000ea6000c1e1900 */
[----:B------:R-:W-:-:S04]  /*1b80*/  FSEL R28, R28, R43, !P3 ;  /* 0x0000002b1c1c7208 */ /* 0x000fc80005800000 */
[----:B------:R-:W-:Y:S02]  /*1b90*/  @!P4 FSEL R43, R28, R43, !P5 ;  /* 0x0000002b1c2bc208 */ /* 0x000fe40006800000 */
[----:B------:R-:W-:-:S04]  /*1ba0*/  ISETP.GE.AND P4, PT, R19, UR11, PT ;  /* 0x0000000b13007c0c */ /* 0x000fc8000bf86270 */
[----:B------:R-:W-:-:S04]  /*1bb0*/  ISETP.GE.OR P3, PT, R34, UR16, P4 ;  /* 0x0000001022007c0c */ /* 0x000fc8000a766670 */
[----:B------:R-:W-:-:S04]  /*1bc0*/  ISETP.LT.OR P3, PT, R26, RZ, P3 ;  /* 0x000000ff1a00720c */ /* 0x000fc80001f61670 */
[----:B------:R-:W-:-:S13]  /*1bd0*/  ISETP.GE.OR P5, PT, R39, UR10, P3 ;  /* 0x0000000a27007c0c */ /* 0x000fda0009fa6670 */
[----:B------:R-:W-:-:S05]  /*1be0*/  @!P5 IMAD R26, R41, UR16, R34 ;  /* 0x00000010291adc24 */ /* 0x000fca000f8e0222 */
[----:B------:R-:W-:-:S04]  /*1bf0*/  @!P5 IADD3 R28, P3, PT, R26, R9, RZ ;  /* 0x000000091a1cd210 */ /* 0x000fc80007f7e0ff */
[----:B------:R-:W-:Y:S02]  /*1c00*/  @!P5 LEA.HI.X.SX32 R47, R26, R8, 0x1, P3 ;  /* 0x000000081a2fd211 */ /* 0x000fe400018f0eff */
[----:B------:R-:W-:Y:S02]  /*1c10*/  LOP3.LUT R26, R39, R32, R19, 0xfe, !PT ;  /* 0x00000020271a7212 */ /* 0x000fe400078efe13 */
[----:B------:R-:W-:-:S04]  /*1c20*/  ISETP.GE.OR P3, PT, R32, UR16, P4 ;  /* 0x0000001020007c0c */ /* 0x000fc8000a766670 */
[----:B------:R-:W-:Y:S02]  /*1c30*/  ISETP.LT.OR P3, PT, R26, RZ, P3 ;  /* 0x000000ff1a00720c */ /* 0x000fe40001f61670 */
[----:B------:R-:W0:Y:S02]  /*1c40*/  @!P5 LDC.64 R26, c[0x0][0x380] ;  /* 0x0000e000ff1adb82 */ /* 0x000e240000000a00 */
[----:B------:R-:W-:-:S13]  /*1c50*/  ISETP.GE.OR P3, PT, R39, UR10, P3 ;  /* 0x0000000a27007c0c */ /* 0x000fda0009f66670 */
[----:B------:R-:W-:-:S05]  /*1c60*/  @!P3 IMAD R50, R41, UR16, R32 ;  /* 0x000000102932bc24 */ /* 0x000fca000f8e0220 */
[----:B------:R-:W-:-:S04]  /*1c70*/  @!P3 IADD3 R29, P6, PT, R50, R9, RZ ;  /* 0x00000009321db210 */ /* 0x000fc80007fde0ff */
[----:B------:R-:W-:Y:S02]  /*1c80*/  @!P3 LEA.HI.X.SX32 R50, R50, R8, 0x1, P6 ;  /* 0x000000083232b211 */ /* 0x000fe400030f0eff */
[----:B0-----:R-:W-:-:S04]  /*1c90*/  @!P5 LEA R48, P6, R28, R26, 0x2 ;  /* 0x0000001a1c30d211 */ /* 0x001fc800078c10ff */
[----:B------:R-:W-:Y:S02]  /*1ca0*/  @!P5 LEA.HI.X R49, R28, R27, R47, 0x2, P6 ;  /* 0x0000001b1c31d211 */ /* 0x000fe400030f142f */
[----:B------:R-:W0:Y:S02]  /*1cb0*/  @!P3 LDC.64 R26, c[0x0][0x380] ;  /* 0x0000e000ff1abb82 */ /* 0x000e240000000a00 */
[----:B0-----:R-:W-:Y:S01]  /*1cc0*/  @!P3 LEA R28, P6, R29, R26, 0x2 ;  /* 0x0000001a1d1cb211 */ /* 0x001fe200078c10ff */
[----:B------:R-:W-:-:S03]  /*1cd0*/  IMAD.MOV.U32 R26, RZ, RZ, RZ ;  /* 0x000000ffff1a7224 */ /* 0x000fc600078e00ff */
[----:B------:R-:W-:Y:S02]  /*1ce0*/  @!P3 LEA.HI.X R29, R29, R27, R50, 0x2, P6 ;  /* 0x0000001b1d1db211 */ /* 0x000fe400030f1432 */
[----:B------:R-:W3:Y:S04]  /*1cf0*/  LDG.E R50, desc[UR6][R44.64+0x18] ;  /* 0x000018062c327981 */ /* 0x000ee8000c1e1900 */
[----:B------:R-:W3:Y:S01]  /*1d00*/  @!P5 LDG.E R26, desc[UR6][R48.64] ;  /* 0x00000006301ad981 */ /* 0x000ee2000c1e1900 */
[----:B------:R-:W-:Y:S01]  /*1d10*/  ISETP.GE.OR P4, PT, R30, UR16, P4 ;  /* 0x000000101e007c0c */ /* 0x000fe2000a786670 */
[----:B------:R-:W-:-:S06]  /*1d20*/  IMAD.MOV.U32 R52, RZ, RZ, RZ ;  /* 0x000000ffff347224 */ /* 0x000fcc00078e00ff */
[----:B------:R0:W4:Y:S01]  /*1d30*/  @!P3 LDG.E R52, desc[UR6][R28.64] ;  /* 0x000000061c34b981 */ /* 0x000122000c1e1900 */
[----:B------:R-:W-:Y:S01]  /*1d40*/  ISETP.NE.AND P3, PT, R3, R46, PT ;  /* 0x0000002e0300720c */ /* 0x000fe20003f65270 */
[----:B---3--:R-:W-:-:S05]  /*1d50*/  FFMA.FTZ R26, R50, R26, R43 ;  /* 0x0000001a321a7223 */ /* 0x008fca000001002b */
[----:B------:R-:W-:Y:S02]  /*1d60*/  FSEL R50, R26, R43, !P2 ;  /* 0x0000002b1a327208 */ /* 0x000fe40005000000 */
[----:B------:R-:W-:-:S04]  /*1d70*/  LOP3.LUT R26, R39, R30, R19, 0xfe, !PT ;  /* 0x0000001e271a7212 */ /* 0x000fc800078efe13 */
[----:B------:R-:W-:-:S04]  /*1d80*/  ISETP.LT.OR P4, PT, R26, RZ, P4 ;  /* 0x000000ff1a00720c */ /* 0x000fc80002781670 */
[----:B------:R-:W-:-:S13]  /*1d90*/  ISETP.GE.OR P4, PT, R39, UR10, P4 ;  /* 0x0000000a27007c0c */ /* 0x000fda000a786670 */
[----:B------:R-:W1:Y:S01]  /*1da0*/  @!P4 LDC.64 R26, c[0x0][0x380] ;  /* 0x0000e000ff1acb82 */ /* 0x000e620000000a00 */
[----:B------:R-:W-:-:S05]  /*1db0*/  @!P4 IMAD R41, R41, UR16, R30 ;  /* 0x000000102929cc24 */ /* 0x000fca000f8e021e */
[----:B------:R-:W-:-:S04]  /*1dc0*/  @!P4 IADD3 R39, P2, PT, R41, R9, RZ ;  /* 0x000000092927c210 */ /* 0x000fc80007f5e0ff */
[----:B------:R-:W-:Y:S02]  /*1dd0*/  @!P4 LEA.HI.X.SX32 R48, R41, R8, 0x1, P2 ;  /* 0x000000082930c211 */ /* 0x000fe400010f0eff */
[----:B-1----:R-:W-:-:S04]  /*1de0*/  @!P4 LEA R26, P2, R39, R26, 0x2 ;  /* 0x0000001a271ac211 */ /* 0x002fc800078410ff */
[----:B------:R-:W-:Y:S02]  /*1df0*/  @!P4 LEA.HI.X R27, R39, R27, R48, 0x2, P2 ;  /* 0x0000001b271bc211 */ /* 0x000fe400010f1430 */
[----:B------:R-:W-:-:S04]  /*1e00*/  IADD3 R48, PT, PT, R36, -0x2, RZ ;  /* 0xfffffffe24307810 */ /* 0x000fc80007ffe0ff */
[----:B------:R-:W-:-:S04]  /*1e10*/  ISETP.NE.AND P2, PT, R11, R48, PT ;  /* 0x000000300b00720c */ /* 0x000fc80003f45270 */
[----:B------:R-:W-:Y:S02]  /*1e20*/  @!P3 FSEL R43, R50, R43, !P2 ;  /* 0x0000002b322bb208 */ /* 0x000fe40005000000 */
[----:B------:R-:W4:Y:S01]  /*1e30*/  LDG.E R50, desc[UR6][R44.64+0x1c] ;  /* 0x00001c062c327981 */ /* 0x000f22000c1e1900 */
[----:B------:R-:W-:-:S06]  /*1e40*/  IMAD.MOV.U32 R48, RZ, RZ, RZ ;  /* 0x000000ffff307224 */ /* 0x000fcc00078e00ff */
[----:B------:R-:W2:Y:S01]  /*1e50*/  @!P4 LDG.E R48, desc[UR6][R26.64] ;  /* 0x000000061a30c981 */ /* 0x000ea2000c1e1900 */
[C---:B------:R-:W-:Y:S01]  /*1e60*/  ISETP.EQ.AND P2, PT, R3.reuse, R46, !P2 ;  /* 0x0000002e0300720c */ /* 0x040fe20005742270 */
[----:B------:R-:W-:Y:S01]  /*1e70*/  VIADD R4, R4, 0x24 ;  /* 0x0000002404047836 */ /* 0x000fe20000000000 */
[----:B0-----:R-:W-:Y:S02]  /*1e80*/  IADD3 R28, P3, PT, R44, 0x24, RZ ;  /* 0x000000242c1c7810 */ /* 0x001fe40007f7e0ff */
[----:B------:R-:W-:Y:S01]  /*1e90*/  ISETP.NE.AND P6, PT, R0, RZ, PT ;  /* 0x000000ff0000720c */ /* 0x000fe20003fc5270 */
[----:B------:R-:W-:Y:S02]  /*1ea0*/  VIADD R3, R3, 0xffffffff ;  /* 0xffffffff03037836 */ /* 0x000fe40000000000 */
[----:B------:R-:W-:Y:S02]  /*1eb0*/  IMAD.X R29, RZ, RZ, R45, P3 ;  /* 0x000000ffff1d7224 */ /* 0x000fe400018e062d */
[----:B----4-:R-:W-:-:S05]  /*1ec0*/  FFMA.FTZ R52, R50, R52, R43 ;  /* 0x0000003432347223 */ /* 0x010fca000001002b */
[----:B------:R-:W-:Y:S02]  /*1ed0*/  @P2 FSEL R43, R52, R43, !P1 ;  /* 0x0000002b342b2208 */ /* 0x000fe40004800000 */
[----:B------:R-:W-:-:S03]  /*1ee0*/  ISETP.NE.AND P1, PT, R4, 0x6c, PT ;  /* 0x0000006c0400780c */ /* 0x000fc60003f25270 */
[----:B------:R-:W-:-:S04]  /*1ef0*/  IMAD.MOV.U32 R41, RZ, RZ, R43 ;  /* 0x000000ffff297224 */ /* 0x000fc800078e002b */
[----:B--2---:R-:W-:-:S05]  /*1f00*/  FFMA.FTZ R48, R54, R48, R41 ;  /* 0x0000003036307223 */ /* 0x004fca0000010029 */
[----:B------:R-:W-:Y:S01]  /*1f10*/  @P2 FSEL R41, R48, R41, !P6 ;  /* 0x0000002930292208 */ /* 0x000fe20007000000 */
[----:B------:R-:W-:Y:S06]  /*1f20*/  @P1 BRA `(.L_x_422) ;  /* 0xfffffff400101947 */ /* 0x000fec000383ffff */
[----:B------:R-:W-:Y:S02]  /*1f30*/  ISETP.NE.AND P6, PT, R37, RZ, PT ;  /* 0x000000ff2500720c */ /* 0x000fe40003fc5270 */
[----:B------:R-:W-:-:S05]  /*1f40*/  IADD3 R16, P0, PT, R16, 0x6c, RZ ;  /* 0x0000006c10107810 */ /* 0x000fca0007f1e0ff */
[----:B------:R-:W-:-:S06]  /*1f50*/  IMAD.X R17, RZ, RZ, R17, P0 ;  /* 0x000000ffff117224 */ /* 0x000fcc00000e0611 */
[----:B------:R-:W-:Y:S05]  /*1f60*/  @!P6 BRA `(.L_x_423) ;  /* 0xfffffff00070e947 */ /* 0x000fea000383ffff */
[----:B------:R-:W-:Y:S05]  /*1f70*/  BSYNC.RECONVERGENT B0 ;  /* 0x0000000000007941 */ /* 0x000fea0003800200 */
.L_x_421:
        /* <DEDUP_REMOVED lines=30> */
.L_x_420:
        /* <DEDUP_REMOVED lines=23> */
[----:B------:R0:W4:Y:S02]  /*22d0*/  F2I.FTZ.U32.TRUNC.NTZ R7, R6 ;  /* 0x0000000600077305 */ /* 0x000124000021f000 */
[----:B0-----:R-:W-:Y:S02]  /*22e0*/  IMAD.MOV.U32 R6, RZ, RZ, RZ ;  /* 0x000000ffff067224 */ /* 0x001fe400078e00ff */
[----:B----4-:R-:W-:-:S04]  /*22f0*/  IMAD R9, R9, R7, RZ ;  /* 0x0000000709097224 */ /* 0x010fc800078e02ff */
        /* <DEDUP_REMOVED lines=12> */
.L_x_426:
[----:B------:R-:W-:-:S07]  /*23c0*/  MOV R4, 0x23e0 ;  /* 0x000023e000047802 */ /* 0x000fce0000000f00 */
[----:B-123--:R-:W-:Y:S05]  /*23d0*/  CALL.REL.NOINC `($__internal_13_$__cuda_sm20_div_u64) ;  /* 0x0000001400dc7944 */ /* 0x00efea0003c00000 */
[----:B------:R-:W-:Y:S02]  /*23e0*/  IMAD.MOV.U32 R4, RZ, RZ, R6 ;  /* 0x000000ffff047224 */ /* 0x000fe400078e0006 */
[----:B------:R-:W-:-:S07]  /*23f0*/  IMAD.MOV.U32 R5, RZ, RZ, R7 ;  /* 0x000000ffff057224 */ /* 0x000fce00078e0007 */
.L_x_427:
[----:B-123--:R-:W-:Y:S05]  /*2400*/  BSYNC.RECONVERGENT B0 ;  /* 0x0000000000007941 */ /* 0x00efea0003800200 */
.L_x_425:
        /* <DEDUP_REMOVED lines=91> */
[----:B------:R-:W-:Y:S02]  /*29c0*/  IMAD.MOV.U32 R14, RZ, RZ, R7 ;  /* 0x000000ffff0e7224 */ /* 0x000fe400078e0007 */
[----:B0-----:R-:W-:Y:S02]  /*29d0*/  IMAD.MOV R8, RZ, RZ, -R9 ;  /* 0x000000ffff087224 */ /* 0x001fe400078e0a09 */
[----:B------:R-:W-:Y:S01]  /*29e0*/  @!P3 IMAD.MOV R14, RZ, RZ, -R14 ;  /* 0x000000ffff0eb224 */ /* 0x000fe200078e0a0e */
[----:B------:R-:W-:Y:S01]  /*29f0*/  @!P2 LOP3.LUT R14, RZ, R5, RZ, 0x33, !PT ;  /* 0x00000005ff0ea212 */ /* 0x000fe200078e33ff */
[----:B------:R-:W-:Y:S01]  /*2a00*/  IMAD R7, R8, R11, RZ ;  /* 0x0000000b08077224 */ /* 0x000fe200078e02ff */
[----:B------:R-:W-:Y:S02]  /*2a10*/  MOV R8, RZ ;  /* 0x000000ff00087202 */ /* 0x000fe40000000f00 */
        /* <DEDUP_REMOVED lines=26> */
[----:B------:R-:W-:-:S03]  /*2bc0*/  IMAD.MOV.U32 R35, RZ, RZ, R0 ;  /* 0x000000ffff237224 */ /* 0x000fc600078e0000 */
        /* <DEDUP_REMOVED lines=15> */
[----:B------:R0:W-:Y:S04]  /*2cc0*/  STG.E desc[UR6][R4.64], RZ ;  /* 0x000000ff04007986 */ /* 0x0001e8000c101906 */
.L_x_429:
[----:B------:R-:W-:Y:S05]  /*2cd0*/  BSYNC.RECONVERGENT B0 ;  /* 0x0000000000007941 */ /* 0x000fea0003800200 */
.L_x_428:
        /* <DEDUP_REMOVED lines=14> */
.L_x_430:
        /* <DEDUP_REMOVED lines=46> */
[----:B------:R-:W-:-:S05]  /*30a0*/  @P4 VIADD R9, R9, 0x1 ;  /* 0x0000000109094836 */ /* 0x000fca0000000000 */
        /* <DEDUP_REMOVED lines=38> */
[----:B------:R-:W-:Y:S02]  /*3310*/  @!P1 IMAD.MOV R13, RZ, RZ, -R13 ;  /* 0x000000ffff0d9224 */ /* 0x000fe400078e0a0d */
[----:B0-----:R-:W-:Y:S02]  /*3320*/  IMAD.MOV R14, RZ, RZ, -R15 ;  /* 0x000000ffff0e7224 */ /* 0x001fe400078e0a0f */
        /* <DEDUP_REMOVED lines=14> */
[----:B------:R-:W-:Y:S01]  /*3410*/  IMAD.MOV R17, RZ, RZ, -R16 ;  /* 0x000000ffff117224 */ /* 0x000fe200078e0a10 */
[----:B------:R-:W-:Y:S01]  /*3420*/  IADD3 R15, PT, PT, -R13, RZ, RZ ;  /* 0x000000ff0d0f7210 */ /* 0x000fe20007ffe1ff */
[----:B0-----:R-:W0:Y:S02]  /*3430*/  MUFU.RCP R19, R19 ;  /* 0x0000001300137308 */ /* 0x001e240000001000 */
[C---:B------:R-:W-:Y:S02]  /*3440*/  IMAD R18, R11.reuse, R17, R18 ;  /* 0x000000110b127224 */ /* 0x040fe400078e0212 */
[----:B------:R-:W-:-:S03]  /*3450*/  IMAD R14, R11, R15, R14 ;  /* 0x0000000f0b0e7224 */ /* 0x000fc600078e020e */
[C---:B------:R-:W-:Y:S02]  /*3460*/  ISETP.GT.U32.AND P6, PT, R11.reuse, R18, PT ;  /* 0x000000120b00720c */ /* 0x040fe40003fc4070 */
[----:B------:R-:W-:Y:S01]  /*3470*/  ISETP.GT.U32.AND P5, PT, R11, R14, PT ;  /* 0x0000000e0b00720c */ /* 0x000fe20003fa4070 */
[----:B0-----:R-:W-:-:S10]  /*3480*/  VIADD R15, R19, 0xffffffe ;  /* 0x0ffffffe130f7836 */ /* 0x001fd40000000000 */
[--C-:B------:R-:W-:Y:S02]  /*3490*/  @!P6 IMAD.IADD R18, R18, 0x1, -R11.reuse ;  /* 0x000000011212e824 */ /* 0x100fe400078e0a0b */
[----:B------:R-:W-:Y:S01]  /*34a0*/  @!P5 IMAD.IADD R14, R14, 0x1, -R11 ;  /* 0x000000010e0ed824 */ /* 0x000fe200078e0a0b */
[----:B------:R-:W0:Y:S01]  /*34b0*/  F2I.FTZ.U32.TRUNC.NTZ R15, R15 ;  /* 0x0000000f000f7305 */ /* 0x000e22000021f000 */
[----:B------:R-:W-:Y:S01]  /*34c0*/  @!P5 VIADD R13, R13, 0x1 ;  /* 0x000000010d0dd836 */ /* 0x000fe20000000000 */
        /* <DEDUP_REMOVED lines=48> */
[----:B------:R-:W-:Y:S02]  /*37d0*/  @!P2 IMAD.MOV R14, RZ, RZ, -R14 ;  /* 0x000000ffff0ea224 */ /* 0x000fe400078e0a0e */
[----:B------:R-:W-:Y:S02]  /*37e0*/  IMAD R19, R4, R15, R9 ;  /* 0x0000000f04137224 */ /* 0x000fe400078e0209 */
[----:B------:R-:W-:Y:S01]  /*37f0*/  IMAD R20, R6, R17, R3 ;  /* 0x0000001106147224 */ /* 0x000fe200078e0203 */
[----:B------:R-:W-:Y:S01]  /*3800*/  SEL R14, R21, R14, !P3 ;  /* 0x0000000e150e7207 */ /* 0x000fe20005800000 */
[----:B------:R-:W-:Y:S01]  /*3810*/  IMAD.MOV R15, RZ, RZ, -R12 ;  /* 0x000000ffff0f7224 */ /* 0x000fe200078e0a0c */
[----:B------:R-:W-:Y:S01]  /*3820*/  IADD3 R17, PT, PT, -R13, RZ, RZ ;  /* 0x000000ff0d117210 */ /* 0x000fe20007ffe1ff */
[----:B------:R-:W-:Y:S02]  /*3830*/  IMAD.MOV R6, RZ, RZ, -R11 ;  /* 0x000000ffff067224 */ /* 0x000fe400078e0a0b */
[----:B------:R-:W-:-:S02]  /*3840*/  @!P1 IMAD.MOV R16, RZ, RZ, -R16 ;  /* 0x000000ffff109224 */ /* 0x000fc400078e0a10 */
[----:B------:R-:W-:Y:S02]  /*3850*/  IMAD R15, R4, R15, R7 ;  /* 0x0000000f040f7224 */ /* 0x000fe400078e0207 */
[----:B------:R-:W-:Y:S01]  /*3860*/  IMAD R4, R5, R6, R10 ;  /* 0x0000000605047224 */ /* 0x000fe200078e020a */
[----:B------:R-:W-:Y:S01]  /*3870*/  SEL R16, R21, R16, !P3 ;  /* 0x0000001015107207 */ /* 0x000fe20005800000 */
        /* <DEDUP_REMOVED lines=40> */
[----:B------:R0:W-:Y:S03]  /*3b00*/  STG.E desc[UR6][R4.64], RZ ;  /* 0x000000ff04007986 */ /* 0x0001e6000c101906 */
[----:B------:R-:W-:Y:S01]  /*3b10*/  ISETP.GE.AND.EX P0, PT, R33, UR14, PT, P0 ;  /* 0x0000000e21007c0c */ /* 0x000fe2000bf06300 */
[----:B------:R0:W-:-:S12]  /*3b20*/  STG.E desc[UR6][R6.64], RZ ;  /* 0x000000ff06007986 */ /* 0x0001d8000c101906 */
[----:B0-----:R-:W-:Y:S05]  /*3b30*/  @!P0 BRA `(.L_x_430) ;  /* 0xfffffff000a08947 */ /* 0x001fea000383ffff */
[----:B------:R-:W-:Y:S05]  /*3b40*/  EXIT ;  /* 0x000000000000794d */ /* 0x000fea0003800000 */
        .weak           $__internal_13_$__cuda_sm20_div_u64
        .type           $__internal_13_$__cuda_sm20_div_u64,@function
        .size           $__internal_13_$__cuda_sm20_div_u64,(.L_x_858 - $__internal_13_$__cuda_sm20_div_u64)
$__internal_13_$__cuda_sm20_div_u64:
        /* <DEDUP_REMOVED lines=64> */
[----:B------:R-:W-:Y:S06]  /*3f50*/  RET.REL.NODEC R4 `(_ZN2at6native51_GLOBAL__N__11011a27_18_DepthwiseConv3d_cu_35e0c7b543conv_depthwise3d_cuda_backward_input_kernelIffLi3ELi3ELi3ELi1ELi1ELi1ELin1ELin1ELin1EEEvNS_27GenericPackedTensorAccessorIKT_Lm5ENS_16DefaultPtrTraitsEiEENS3_IS4_Lm5ES6_iEES7_iiiiiiiii) ;  /* 0xffffffc004287950 */ /* 0x000fec0003c3ffff */
.L_x_431:
        /* <DEDUP_REMOVED lines=10> */
.L_x_858:


//--------------------- .text._ZN2at6native51_GLOBAL__N__11011a27_18_DepthwiseConv3d_cu_35e0c7b543conv_depthwise3d_cuda_backward_input_kernelIffLi3ELi3ELi3ELi1ELi1ELi1ELi1ELi1ELi1EEEvNS_27GenericPackedTensorAccessorIKT_Lm5ENS_16DefaultPtrTraitsEiEENS3_IS4_Lm5ES6_iEES7_iiiiiiiii --------------------------
	.section	.text._ZN2at6native51_GLOBAL__N__11011a27_18_DepthwiseConv3d_cu_35e0c7b543conv_depthwise3d_cuda_backward_input_kernelIffLi3ELi3ELi3ELi1ELi1ELi1ELi1ELi1ELi1EEEvNS_27GenericPackedTensorAccessorIKT_Lm5ENS_16DefaultPtrTraitsEiEENS3_IS4_Lm5ES6_iEES7_iiiiiiiii,"ax",@progbits
	.align	128
.text._ZN2at6native51_GLOBAL__N__11011a27_18_DepthwiseConv3d_cu_35e0c7b543conv_depthwise3d_cuda_backward_input_kernelIffLi3ELi3ELi3ELi1ELi1ELi1ELi1ELi1ELi1EEEvNS_27GenericPackedTensorAccessorIKT_Lm5ENS_16DefaultPtrTraitsEiEENS3_IS4_Lm5ES6_iEES7_iiiiiiiii:
        .type           _ZN2at6native51_GLOBAL__N__11011a27_18_DepthwiseConv3d_cu_35e0c7b543conv_depthwise3d_cuda_backward_input_kernelIffLi3ELi3ELi3ELi1ELi1ELi1ELi1ELi1ELi1EEEvNS_27GenericPackedTensorAccessorIKT_Lm5ENS_16DefaultPtrTraitsEiEENS3_IS4_Lm5ES6_iEES7_iiiiiiiii,@function
        .size           _ZN2at6native51_GLOBAL__N__11011a27_18_DepthwiseConv3d_cu_35e0c7b543conv_depthwise3d_cuda_backward_input_kernelIffLi3ELi3ELi3ELi1ELi1ELi1ELi1ELi1ELi1EEEvNS_27GenericPackedTensorAccessorIKT_Lm5ENS_16DefaultPtrTraitsEiEENS3_IS4_Lm5ES6_iEES7_iiiiiiiii,(.L_x_860 - _ZN2at6native51_GLOBAL__N__11011a27_18_DepthwiseConv3d_cu_35e0c7b543conv_depthwise3d_cuda_backward_input_kernelIffLi3ELi3ELi3ELi1ELi1ELi1ELi1ELi1ELi1EEEvNS_27GenericPackedTensorAccessorIKT_Lm5ENS_16DefaultPtrTraitsEiEENS3_IS4_Lm5ES6_iEES7_iiiiiiiii)
        .other          _ZN2at6native51_GLOBAL__N__11011a27_18_DepthwiseConv3d_cu_35e0c7b543conv_depthwise3d_cuda_backward_input_kernelIffLi3ELi3ELi3ELi1ELi1ELi1ELi1ELi1ELi1EEEvNS_27GenericPackedTensorAccessorIKT_Lm5ENS_16DefaultPtrTraitsEiEENS3_IS4_Lm5ES6_iEES7_iiiiiiiii,@"STO_CUDA_ENTRY STV_DEFAULT"
_ZN2at6native51_GLOBAL__N__11011a27_18_DepthwiseConv3d_cu_35e0c7b543conv_depthwise3d_cuda_backward_input_kernelIffLi3ELi3ELi3ELi1ELi1ELi1ELi1ELi1ELi1EEEvNS_27GenericPackedTensorAccessorIKT_Lm5ENS_16DefaultPtrTraitsEiEENS3_IS4_Lm5ES6_iEES7_iiiiiiiii:
        /* <DEDUP_REMOVED lines=35> */
[----:B------:R-:W0:Y:S04]  /*0230*/  LDCU UR4, c[0x0][0x370] ;  /* 0x00006e00ff0477ac */ /* 0x000e280008000800 */
[----:B------:R-:W-:Y:S01]  /*0240*/  @P1 IADD3 R7, PT, PT, R7, 0x1, RZ ;  /* 0x0000000107071810 */ /* 0x000fe20007ffe0ff */
[----:B------:R-:W1:Y:S04]  /*0250*/  LDCU.64 UR6, c[0x0][0x358] ;  /* 0x00006b00ff0677ac */ /* 0x000e680008000a00 */
[----:B------:R-:W-:Y:S01]  /*0260*/  @!P3 IMAD.MOV R7, RZ, RZ, -R7 ;  /* 0x000000ffff07b224 */ /* 0x000fe200078e0a07 */
[----:B------:R-:W2:Y:S01]  /*0270*/  LDCU UR11, c[0x0][0x398] ;  /* 0x00007300ff0b77ac */ /* 0x000ea20008000800 */
[----:B------:R-:W-:Y:S01]  /*0280*/  @!P0 LOP3.LUT R7, RZ, R6, RZ, 0x33, !PT ;  /* 0x00000006ff078212 */ /* 0x000fe200078e33ff */
[----:B------:R-:W-:Y:S01]  /*0290*/  IMAD.MOV.U32 R6, RZ, RZ, R4 ;  /* 0x000000ffff067224 */ /* 0x000fe200078e0004 */
[----:B------:R-:W3:Y:S02]  /*02a0*/  LDCU UR16, c[0x0][0x394] ;  /* 0x00007280ff1077ac */ /* 0x000ee40008000800 */
[----:B------:R-:W-:Y:S01]  /*02b0*/  ISETP.GE.AND P0, PT, R7, 0x1, PT ;  /* 0x000000010700780c */ /* 0x000fe20003f06270 */
[----:B------:R-:W4:Y:S01]  /*02c0*/  LDCU UR10, c[0x0][0x390] ;  /* 0x00007200ff0a77ac */ /* 0x000f220008000800 */
[----:B0-----:R-:W-:-:S11]  /*02d0*/  IMAD R33, R33, UR4, RZ ;  /* 0x0000000421217c24 */ /* 0x001fd6000f8e02ff */
[----:B-12---:R-:W-:Y:S05]  /*02e0*/  @!P0 BRA `(.L_x_432) ;  /* 0x0000001400308947 */ /* 0x006fea0003800000 */
.L_x_436:
[----:B------:R-:W0:Y:S01]  /*02f0*/  LDC R9, c[0x0][0x3c8] ;  /* 0x0000f200ff097b82 */ /* 0x000e220000000800 */
[----:B------:R-:W-:Y:S01]  /*0300*/  IABS R4, R6 ;  /* 0x0000000600047213 */ /* 0x000fe20000000000 */
[----:B------:R-:W1:Y:S01]  /*0310*/  LDCU UR5, c[0x0][0x3fc] ;  /* 0x00007f80ff0577ac */ /* 0x000e620008000800 */
[----:B------:R-:W-:Y:S01]  /*0320*/  BSSY.RECONVERGENT B0, `(.L_x_433) ;  /* 0x000012a000007945 */ /* 0x000fe20003800200 */
[----:B------:R-:W-:Y:S01]  /*0330*/  MOV R38, RZ ;  /* 0x000000ff00267202 */ /* 0x000fe20000000f00 */
[----:B------:R-:W2:Y:S03]  /*0340*/  LDCU UR4, c[0x0][0x41c] ;  /* 0x00008380ff0477ac */ /* 0x000ea60008000800 */
[----:B------:R-:W5:Y:S01]  /*0350*/  LDC R3, c[0x0][0x3c4] ;  /* 0x0000f100ff037b82 */ /* 0x000f620000000800 */
[----:B------:R-:W3:Y:S01]  /*0360*/  LDCU UR8, c[0x0][0x394] ;  /* 0x00007280ff0877ac */ /* 0x000ee20008000800 */
[----:B------:R-:W4:Y:S01]  /*0370*/  LDCU UR9, c[0x0][0x398] ;  /* 0x00007300ff0977ac */ /* 0x000f220008000800 */
[----:B0-----:R-:W-:-:S04]  /*0380*/  IABS R13, R9 ;  /* 0x00000009000d7213 */ /* 0x001fc80000000000 */
[----:B------:R-:W0:Y:S01]  /*0390*/  I2F.RP R0, R13 ;  /* 0x0000000d00007306 */ /* 0x000e220000209400 */
[----:B-----5:R-:W-:-:S07]  /*03a0*/  IABS R8, R3 ;  /* 0x0000000300087213 */ /* 0x020fce0000000000 */
[----:B0-----:R-:W0:Y:S02]  /*03b0*/  MUFU.RCP R0, R0 ;  /* 0x0000000000007308 */ /* 0x001e240000001000 */
[----:B0-----:R-:W-:-:S06]  /*03c0*/  VIADD R10, R0, 0xffffffe ;  /* 0x0ffffffe000a7836 */ /* 0x001fcc0000000000 */
[----:B------:R0:W5:Y:S02]  /*03d0*/  F2I.FTZ.U32.TRUNC.NTZ R11, R10 ;  /* 0x0000000a000b7305 */ /* 0x000164000021f000 */
[----:B0-----:R-:W-:Y:S02]  /*03e0*/  IMAD.MOV.U32 R10, RZ, RZ, RZ ;  /* 0x000000ffff0a7224 */ /* 0x001fe400078e00ff */
[----:B-----5:R-:W-:-:S04]  /*03f0*/  IMAD.MOV R2, RZ, RZ, -R11 ;  /* 0x000000ffff027224 */ /* 0x020fc800078e0a0b */
        /* <DEDUP_REMOVED lines=20> */
[----:B-----5:R-:W-:Y:S02]  /*0540*/  IMAD.MOV.U32 R10, RZ, RZ, RZ ;  /* 0x000000ffff0a7224 */ /* 0x020fe400078e00ff */
[----:B------:R-:W-:Y:S01]  /*0550*/  @!P2 IMAD.MOV R8, RZ, RZ, -R8 ;  /* 0x000000ffff08a224 */ /* 0x000fe200078e0a08 */
[----:B------:R-:W-:Y:S01]  /*0560*/  @!P1 LOP3.LUT R8, RZ, R9, RZ, 0x33, !PT ;  /* 0x00000009ff089212 */ /* 0x000fe200078e33ff */
[----:B-1----:R-:W-:-:S04]  /*0570*/  IMAD.MOV R2, RZ, RZ, -R11 ;  /* 0x000000ffff027224 */ /* 0x002fc800078e0a0b */
[----:B------:R-:W-:Y:S01]  /*0580*/  IMAD R13, R2, R15, RZ ;  /* 0x0000000f020d7224 */ /* 0x000fe200078e02ff */
[----:B------:R-:W-:Y:S02]  /*0590*/  IABS R2, R8 ;  /* 0x0000000800027213 */ /* 0x000fe40000000000 */
[----:B0-----:R-:W-:Y:S01]  /*05a0*/  IABS R17, R0 ;  /* 0x0000000000117213 */ /* 0x001fe20000000000 */
[----:B------:R-:W-:-:S03]  /*05b0*/  IMAD.HI.U32 R10, R11, R13, R10 ;  /* 0x0000000d0b0a7227 */ /* 0x000fc600078e000a */
[----:B------:R-:W0:Y:S03]  /*05c0*/  I2F.RP R12, R17 ;  /* 0x00000011000c7306 */ /* 0x000e260000209400 */
[----:B------:R-:W-:-:S05]  /*05d0*/  IMAD.HI.U32 R13, R10, R2, RZ ;  /* 0x000000020a0d7227 */ /* 0x000fca00078e00ff */
[----:B------:R-:W-:-:S05]  /*05e0*/  IADD3 R4, PT, PT, -R13, RZ, RZ ;  /* 0x000000ff0d047210 */ /* 0x000fca0007ffe1ff */
        /* <DEDUP_REMOVED lines=8> */
[----:B------:R-:W-:Y:S01]  /*0670*/  ISETP.GE.U32.AND P0, PT, R2, R15, PT ;  /* 0x0000000f0200720c */ /* 0x000fe20003f06070 */
[----:B------:R0:W1:Y:S01]  /*0680*/  F2I.FTZ.U32.TRUNC.NTZ R11, R10 ;  /* 0x0000000a000b7305 */ /* 0x000062000021f000 */
[----:B------:R-:W5:Y:S01]  /*0690*/  LDC R2, c[0x0][0x3bc] ;  /* 0x0000ef00ff027b82 */ /* 0x000f620000000800 */
[----:B------:R-:W-:Y:S01]  /*06a0*/  ISETP.NE.AND P1, PT, R3, RZ, PT ;  /* 0x000000ff0300720c */ /* 0x000fe20003f25270 */
[----:B0-----:R-:W-:-:S09]  /*06b0*/  IMAD.MOV.U32 R10, RZ, RZ, RZ ;  /* 0x000000ffff0a7224 */ /* 0x001fd200078e00ff */
[----:B------:R-:W-:Y:S02]  /*06c0*/  @P0 VIADD R13, R13, 0x1 ;  /* 0x000000010d0d0836 */ /* 0x000fe40000000000 */
[----:B-1----:R-:W-:Y:S02]  /*06d0*/  IMAD.MOV R4, RZ, RZ, -R11 ;  /* 0x000000ffff047224 */ /* 0x002fe400078e0a0b */
[----:B------:R-:W-:Y:S01]  /*06e0*/  @!P2 IMAD.MOV R13, RZ, RZ, -R13 ;  /* 0x000000ffff0da224 */ /* 0x000fe200078e0a0d */
[----:B------:R-:W-:Y:S01]  /*06f0*/  @!P1 LOP3.LUT R13, RZ, R3, RZ, 0x33, !PT ;  /* 0x00000003ff0d9212 */ /* 0x000fe200078e33ff */
[----:B------:R-:W-:-:S03]  /*0700*/  IMAD R15, R4, R17, RZ ;  /* 0x00000011040f7224 */ /* 0x000fc600078e02ff */
[----:B------:R-:W-:Y:S01]  /*0710*/  IABS R4, R13 ;  /* 0x0000000d00047213 */ /* 0x000fe20000000000 */
[----:B------:R-:W-:Y:S01]  /*0720*/  IMAD.HI.U32 R10, R11, R15, R10 ;  /* 0x0000000f0b0a7227 */ /* 0x000fe200078e000a */
[----:B------:R-:W-:Y:S02]  /*0730*/  IADD3 R16, PT, PT, -R13, RZ, RZ ;  /* 0x000000ff0d107210 */ /* 0x000fe40007ffe1ff */
[----:B-----5:R-:W-:-:S03]  /*0740*/  IABS R19, R2 ;  /* 0x0000000200137213 */ /* 0x020fc60000000000 */
[----:B------:R-:W-:Y:S01]  /*0750*/  IMAD.HI.U32 R10, R10, R4, RZ ;  /* 0x000000040a0a7227 */ /* 0x000fe200078e00ff */
[----:B------:R-:W0:Y:S03]  /*0760*/  I2F.RP R12, R19 ;  /* 0x00000013000c7306 */ /* 0x000e260000209400 */
[----:B------:R-:W-:Y:S01]  /*0770*/  IMAD R3, R3, R16, R8 ;  /* 0x0000001003037224 */ /* 0x000fe200078e0208 */
[----:B------:R-:W-:-:S05]  /*0780*/  IADD3 R11, PT, PT, -R10, RZ, RZ ;  /* 0x000000ff0a0b7210 */ /* 0x000fca0007ffe1ff */
[----:B------:R-:W-:-:S05]  /*0790*/  IMAD R4, R17, R11, R4 ;  /* 0x0000000b11047224 */ /* 0x000fca00078e0204 */
[----:B------:R-:W-:Y:S01]  /*07a0*/  ISETP.GT.U32.AND P1, PT, R17, R4, PT ;  /* 0x000000041100720c */ /* 0x000fe20003f24070 */
[----:B0-----:R-:W0:-:S12]  /*07b0*/  MUFU.RCP R12, R12 ;  /* 0x0000000c000c7308 */ /* 0x001e180000001000 */
[----:B------:R-:W-:Y:S02]  /*07c0*/  @!P1 IMAD.IADD R4, R4, 0x1, -R17 ;  /* 0x0000000104049824 */ /* 0x000fe400078e0a11 */
[----:B------:R-:W-:Y:S01]  /*07d0*/  @!P1 VIADD R10, R10, 0x1 ;  /* 0x000000010a0a9836 */ /* 0x000fe20000000000 */
[----:B------:R-:W-:Y:S01]  /*07e0*/  ISETP.NE.AND P1, PT, R0, RZ, PT ;  /* 0x000000ff0000720c */ /* 0x000fe20003f25270 */
[----:B0-----:R-:W-:Y:S01]  /*07f0*/  VIADD R11, R12, 0xffffffe ;  /* 0x0ffffffe0c0b7836 */ /* 0x001fe20000000000 */
[----:B------:R-:W-:Y:S01]  /*0800*/  ISETP.GE.U32.AND P0, PT, R4, R17, PT ;  /* 0x000000110400720c */ /* 0x000fe20003f06070 */
[----:B------:R-:W-:Y:S01]  /*0810*/  IMAD.MOV R12, RZ, RZ, -R8 ;  /* 0x000000ffff0c7224 */ /* 0x000fe200078e0a08 */
[----:B------:R-:W-:-:S03]  /*0820*/  LOP3.LUT R4, R13, R0, RZ, 0x3c, !PT ;  /* 0x000000000d047212 */ /* 0x000fc600078e3cff */
[----:B------:R-:W0:Y:S01]  /*0830*/  F2I.FTZ.U32.TRUNC.NTZ R11, R11 ;  /* 0x0000000b000b7305 */ /* 0x000e22000021f000 */
[----:B------:R-:W-:Y:S01]  /*0840*/  ISETP.GE.AND P2, PT, R4, RZ, PT ;  /* 0x000000ff0400720c */ /* 0x000fe20003f46270 */
[----:B------:R-:W-:-:S06]  /*0850*/  IMAD R8, R9, R12, R6 ;  /* 0x0000000c09087224 */ /* 0x000fcc00078e0206 */
[----:B------:R-:W-:-:S04]  /*0860*/  @P0 VIADD R10, R10, 0x1 ;  /* 0x000000010a0a0836 */ /* 0x000fc80000000000 */
[----:B------:R-:W-:Y:S02]  /*0870*/  IMAD.MOV.U32 R21, RZ, RZ, R10 ;  /* 0x000000ffff157224 */ /* 0x000fe400078e000a */
[----:B------:R-:W-:Y:S02]  /*0880*/  HFMA2 R10, -RZ, RZ, 0, 0 ;  /* 0x00000000ff0a7431 */ /* 0x000fe400000001ff */
        /* <DEDUP_REMOVED lines=12> */
[----:B------:R-:W-:Y:S02]  /*0950*/  IMAD R10, R19, R11, R10 ;  /* 0x0000000b130a7224 */ /* 0x000fe400078e020a */
[----:B--2---:R-:W-:-:S03]  /*0960*/  VIADD R17, R0, UR4 ;  /* 0x0000000400117c36 */ /* 0x004fc60008000000 */
[----:B------:R-:W-:-:S13]  /*0970*/  ISETP.GT.U32.AND P1, PT, R19, R10, PT ;  /* 0x0000000a1300720c */ /* 0x000fda0003f24070 */
[----:B------:R-:W-:Y:S02]  /*0980*/  @!P1 IMAD.IADD R10, R10, 0x1, -R19 ;  /* 0x000000010a0a9824 */ /* 0x000fe400078e0a13 */
[----:B------:R-:W-:Y:S01]  /*0990*/  @!P1 VIADD R4, R4, 0x1 ;  /* 0x0000000104049836 */ /* 0x000fe20000000000 */
[----:B------:R-:W-:Y:S02]  /*09a0*/  ISETP.NE.AND P1, PT, R2, RZ, PT ;  /* 0x000000ff0200720c */ /* 0x000fe40003f25270 */
[----:B------:R-:W-:Y:S02]  /*09b0*/  ISETP.GE.U32.AND P0, PT, R10, R19, PT ;  /* 0x000000130a00720c */ /* 0x000fe40003f06070 */
[----:B------:R-:W-:-:S04]  /*09c0*/  LOP3.LUT R10, R21, R2, RZ, 0x3c, !PT ;  /* 0x00000002150a7212 */ /* 0x000fc800078e3cff */
[----:B------:R-:W-:Y:S02]  /*09d0*/  ISETP.GE.AND P2, PT, R10, RZ, PT ;  /* 0x000000ff0a00720c */ /* 0x000fe40003f46270 */
[----:B------:R-:W1:Y:S05]  /*09e0*/  LDC.64 R10, c[0x0][0x420] ;  /* 0x00010800ff0a7b82 */ /* 0x000e6a0000000a00 */
        /* <DEDUP_REMOVED lines=8> */
[----:B------:R-:W-:Y:S02]  /*0a70*/  IMAD.IADD R9, R3, 0x1, R10 ;  /* 0x0000000103097824 */ /* 0x000fe400078e020a */
[----:B------:R-:W-:Y:S02]  /*0a80*/  IMAD R13, R32, UR5, RZ ;  /* 0x00000005200d7c24 */ /* 0x000fe4000f8e02ff */
[----:B---3--:R-:W-:Y:S02]  /*0a90*/  IMAD R12, R17, UR8, R12 ;  /* 0x00000008110c7c24 */ /* 0x008fe4000f8e020c */
[----:B0-----:R-:W-:Y:S01]  /*0aa0*/  IMAD.WIDE R14, R13, 0x4, R14 ;  /* 0x000000040d0e7825 */ /* 0x001fe200078e020e */
[----:B------:R-:W-:-:S03]  /*0ab0*/  IADD3 R13, PT, PT, R8, -0x2, R11 ;  /* 0xfffffffe080d7810 */ /* 0x000fc60007ffe00b */
[C---:B------:R-:W-:Y:S02]  /*0ac0*/  IMAD R16, R17.reuse, UR8, R16 ;  /* 0x0000000811107c24 */ /* 0x040fe4000f8e0210 */
[----:B------:R-:W-:Y:S02]  /*0ad0*/  IMAD.IADD R10, R8, 0x1, R11 ;  /* 0x00000001080a7824 */ /* 0x000fe400078e020b */
[----:B----4-:R-:W-:Y:S02]  /*0ae0*/  IMAD R11, R12, UR9, R13 ;  /* 0x000000090c0b7c24 */ /* 0x010fe4000f8e020d */
[----:B------:R-:W-:Y:S02]  /*0af0*/  IMAD R18, R17, UR8, R9 ;  /* 0x0000000811127c24 */ /* 0x000fe4000f8e0209 */
[----:B------:R-:W-:Y:S02]  /*0b00*/  IMAD R12, R16, UR9, R13 ;  /* 0x00000009100c7c24 */ /* 0x000fe4000f8e020d */
[----:B------:R-:W-:-:S02]  /*0b10*/  VIADD R16, R10, 0xffffffff ;  /* 0xffffffff0a107836 */ /* 0x000fc40000000000 */
[C---:B------:R-:W-:Y:S02]  /*0b20*/  VIADD R17, R9.reuse, 0xfffffffe ;  /* 0xfffffffe09117836 */ /* 0x040fe40000000000 */
[----:B------:R-:W-:Y:S02]  /*0b30*/  IMAD R13, R18, UR9, R13 ;  /* 0x00000009120d7c24 */ /* 0x000fe4000f8e020d */
[----:B------:R-:W-:Y:S01]  /*0b40*/  VIADD R18, R10, 0xfffffffe ;  /* 0xfffffffe0a127836 */ /* 0x000fe20000000000 */
[----:B------:R-:W-:Y:S01]  /*0b50*/  LOP3.LUT R20, R16, R17, RZ, 0xfc, !PT ;  /* 0x0000001110147212 */ /* 0x000fe200078efcff */
[----:B------:R-:W-:-:S07]  /*0b60*/  VIADD R19, R9, 0xffffffff ;  /* 0xffffffff09137836 */ /* 0x000fce0000000000 */
.L_x_435:
[----:B------:R-:W0:Y:S01]  /*0b70*/  LDCU UR9, c[0x0][0x39c] ;  /* 0x00007380ff0977ac */ /* 0x000e220008000800 */
[C---:B------:R-:W-:Y:S01]  /*0b80*/  IMAD R22, R7.reuse, R2, RZ ;  /* 0x0000000207167224 */ /* 0x040fe200078e02ff */
[----:B------:R-:W-:Y:S01]  /*0b90*/  MOV R30, R11 ;  /* 0x0000000b001e7202 */ /* 0x000fe20000000f00 */
[----:B------:R-:W-:Y:S01]  /*0ba0*/  IMAD.MOV.U32 R27, RZ, RZ, RZ ;  /* 0x000000ffff1b7224 */ /* 0x000fe200078e00ff */
[----:B------:R-:W1:Y:S01]  /*0bb0*/  LDCU UR4, c[0x0][0x3a0] ;  /* 0x00007400ff0477ac */ /* 0x000e620008000800 */
[----:B------:R-:W-:Y:S02]  /*0bc0*/  IMAD.IADD R25, R7, 0x1, R22 ;  /* 0x0000000107197824 */ /* 0x000fe400078e0216 */
[----:B------:R-:W-:Y:S01]  /*0bd0*/  IMAD.MOV.U32 R28, RZ, RZ, R13 ;  /* 0x000000ffff1c7224 */ /* 0x000fe200078e000d */
[----:B------:R-:W2:Y:S01]  /*0be0*/  LDCU UR5, c[0x0][0x394] ;  /* 0x00007280ff0577ac */ /* 0x000ea20008000800 */
[----:B------:R-:W-:Y:S02]  /*0bf0*/  IMAD.MOV.U32 R29, RZ, RZ, R12 ;  /* 0x000000ffff1d7224 */ /* 0x000fe400078e000c */
[----:B------:R-:W-:Y:S01]  /*0c00*/  IMAD.MOV.U32 R37, RZ, RZ, R14 ;  /* 0x000000ffff257224 */ /* 0x000fe200078e000e */
[----:B------:R-:W3:Y:S01]  /*0c10*/  LDCU UR8, c[0x0][0x398] ;  /* 0x00007300ff0877ac */ /* 0x000ee20008000800 */
[----:B------:R-:W-:Y:S01]  /*0c20*/  IMAD.MOV.U32 R40, RZ, RZ, R15 ;  /* 0x000000ffff287224 */ /* 0x000fe200078e000f */
[----:B------:R-:W4:Y:S01]  /*0c30*/  LDCU UR12, c[0x0][0x41c] ;  /* 0x00008380ff0c77ac */ /* 0x000f220008000800 */
[----:B0-----:R-:W-:-:S02]  /*0c40*/  IMAD R21, R4, UR9, RZ ;  /* 0x0000000904157c24 */ /* 0x001fc4000f8e02ff */
[----:B-1----:R-:W-:-:S03]  /*0c50*/  IMAD R26, R32, UR4, RZ ;  /* 0x00000004201a7c24 */ /* 0x002fc6000f8e02ff */
[----:B------:R-:W-:Y:S01]  /*0c60*/  SHF.R.S32.HI R23, RZ, 0x1f, R21 ;  /* 0x0000001fff177819 */ /* 0x000fe20000011415 */
[----:B------:R-:W-:Y:S01]  /*0c70*/  VIADD R32, R32, 0x1 ;  /* 0x0000000120207836 */ /* 0x000fe20000000000 */
[----:B--2---:R-:W-:Y:S02]  /*0c80*/  ISETP.GE.AND P2, PT, R9, UR5, PT ;  /* 0x0000000509007c0c */ /* 0x004fe4000bf46270 */
[----:B------:R-:W-:Y:S02]  /*0c90*/  IADD3 R21, P0, PT, R21, R26, RZ ;  /* 0x0000001a15157210 */ /* 0x000fe40007f1e0ff */
[----:B------:R-:W-:Y:S02]  /*0ca0*/  ISETP.GE.AND P3, PT, R32, R25, PT ;  /* 0x000000192000720c */ /* 0x000fe40003f66270 */
[----:B------:R-:W-:Y:S02]  /*0cb0*/  LEA.HI.X.SX32 R26, R26, R23, 0x1, P0 ;  /* 0x000000171a1a7211 */ /* 0x000fe400000f0eff */
[----:B---3--:R-:W-:Y:S01]  /*0cc0*/  ISETP.GE.OR P4, PT, R10, UR8, P2 ;  /* 0x000000080a007c0c */ /* 0x008fe20009786670 */
[----:B----4-:R-:W-:-:S12]  /*0cd0*/  VIADD R31, R0, UR12 ;  /* 0x0000000c001f7c36 */ /* 0x010fd80008000000 */
.L_x_434:
[----:B------:R-:W-:Y:S01]  /*0ce0*/  LOP3.LUT R22, R10, R9, RZ, 0xfc, !PT ;  /* 0x000000090a167212 */ /* 0x000fe200078efcff */
[----:B------:R-:W-:Y:S02]  /*0cf0*/  IMAD.MOV.U32 R39, RZ, RZ, RZ ;  /* 0x000000ffff277224 */ /* 0x000fe400078e00ff */
[----:B------:R-:W-:Y:S01]  /*0d00*/  IMAD.MOV.U32 R35, RZ, RZ, R40 ;  /* 0x000000ffff237224 */ /* 0x000fe200078e0028 */
[----:B------:R-:W-:-:S04]  /*0d10*/  LOP3.LUT R22, R22, R31, RZ, 0xfc, !PT ;  /* 0x0000001f16167212 */ /* 0x000fc800078efcff */
[----:B------:R-:W-:-:S04]  /*0d20*/  ISETP.LT.OR P0, PT, R22, RZ, P4 ;  /* 0x000000ff1600720c */ /* 0x000fc80002701670 */
[----:B------:R-:W-:-:S13]  /*0d30*/  ISETP.GE.OR P0, PT, R31, UR10, P0 ;  /* 0x0000000a1f007c0c */ /* 0x000fda0008706670 */
[----:B------:R-:W0:Y:S01]  /*0d40*/  @!P0 LDC.64 R22, c[0x0][0x380] ;  /* 0x0000e000ff168b82 */ /* 0x000e220000000a00 */
[----:B------:R-:W-:-:S05]  /*0d50*/  @!P0 VIADD R24, R28, 0x2 ;  /* 0x000000021c188836 */ /* 0x000fca0000000000 */
[----:B------:R-:W-:-:S04]  /*0d60*/  @!P0 IADD3 R25, P1, PT, R24, R21, RZ ;  /* 0x0000001518198210 */ /* 0x000fc80007f3e0ff */
[----:B------:R-:W-:Y:S02]  /*0d70*/  @!P0 LEA.HI.X.SX32 R34, R24, R26, 0x1, P1 ;  /* 0x0000001a18228211 */ /* 0x000fe400008f0eff */
[----:B0-----:R-:W-:-:S04]  /*0d80*/  @!P0 LEA R24, P1, R25, R22, 0x2 ;  /* 0x0000001619188211 */ /* 0x001fc800078210ff */
[----:B------:R-:W-:Y:S01]  /*0d90*/  @!P0 LEA.HI.X R25, R25, R23, R34, 0x2, P1 ;  /* 0x0000001719198211 */ /* 0x000fe200008f1422 */
[----:B------:R-:W-:-:S04]  /*0da0*/  IMAD.MOV.U32 R34, RZ, RZ, R37 ;  /* 0x000000ffff227224 */ /* 0x000fc800078e0025 */
[----:B------:R0:W2:Y:S04]  /*0db0*/  @!P0 LDG.E R39, desc[UR6][R24.64] ;  /* 0x0000000618278981 */ /* 0x0000a8000c1e1900 */
[----:B------:R-:W2:Y:S01]  /*0dc0*/  LDG.E R43, desc[UR6][R34.64] ;  /* 0x00000006222b7981 */ /* 0x000ea2000c1e1900 */
[----:B------:R-:W-:Y:S02]  /*0dd0*/  ISETP.GE.OR P0, PT, R16, UR11, P2 ;  /* 0x0000000b10007c0c */ /* 0x000fe40009706670 */
[----:B------:R-:W-:-:S04]  /*0de0*/  LOP3.LUT R22, R31, R16, R9, 0xfe, !PT ;  /* 0x000000101f167212 */ /* 0x000fc800078efe09 */
[----:B------:R-:W-:-:S04]  /*0df0*/  ISETP.LT.OR P0, PT, R22, RZ, P0 ;  /* 0x000000ff1600720c */ /* 0x000fc80000701670 */
[----:B------:R-:W-:Y:S02]  /*0e00*/  ISETP.GE.OR P5, PT, R31, UR10, P0 ;  /* 0x0000000a1f007c0c */ /* 0x000fe400087a6670 */
[----:B------:R-:W-:-:S11]  /*0e10*/  ISETP.GE.AND P0, PT, R9, UR16, PT ;  /* 0x0000001009007c0c */ /* 0x000fd6000bf06270 */
[----:B------:R-:W1:Y:S01]  /*0e20*/  @!P5 LDC.64 R22, c[0x0][0x380] ;  /* 0x0000e000ff16db82 */ /* 0x000e620000000a00 */
[----:B------:R-:W-:Y:S02]  /*0e30*/  LOP3.LUT R36, R31, R18, R9, 0xfe, !PT ;  /* 0x000000121f247212 */ /* 0x000fe400078efe09 */
[----:B------:R-:W-:Y:S02]  /*0e40*/  ISETP.GE.OR P0, PT, R18, UR11, P0 ;  /* 0x0000000b12007c0c */ /* 0x000fe40008706670 */
[----:B------:R-:W-:Y:S02]  /*0e50*/  IADD3 R37, PT, PT, R28, 0x1, RZ ;  /* 0x000000011c257810 */ /* 0x000fe40007ffe0ff */
[----:B------:R-:W-:Y:S02]  /*0e60*/  ISETP.LT.OR P0, PT, R36, RZ, P0 ;  /* 0x000000ff2400720c */ /* 0x000fe40000701670 */
[----:B0-----:R-:W-:Y:S02]  /*0e70*/  @!P5 IADD3 R24, P6, PT, R37, R21, RZ ;  /* 0x000000152518d210 */ /* 0x001fe40007fde0ff */
[----:B------:R-:W-:-:S02]  /*0e80*/  ISETP.GE.OR P1, PT, R31, UR10, P0 ;  /* 0x0000000a1f007c0c */ /* 0x000fc40008726670 */
[----:B------:R-:W-:Y:S01]  /*0e90*/  @!P5 LEA.HI.X.SX32 R25, R37, R26, 0x1, P6 ;  /* 0x0000001a2519d211 */ /* 0x000fe200030f0eff */
[----:B------:R-:W-:Y:S01]  /*0ea0*/  IMAD.MOV.U32 R36, RZ, RZ, RZ ;  /* 0x000000ffff247224 */ /* 0x000fe200078e00ff */
[----:B------:R-:W3:Y:S01]  /*0eb0*/  LDG.E R37, desc[UR6][R34.64+0x4] ;  /* 0x0000040622257981 */ /* 0x000ee2000c1e1900 */
[----:B-1----:R-:W-:-:S04]  /*0ec0*/  @!P5 LEA R40, P0, R24, R22, 0x2 ;  /* 0x000000161828d211 */ /* 0x002fc800078010ff */
[----:B------:R-:W-:Y:S02]  /*0ed0*/  @!P5 LEA.HI.X R41, R24, R23, R25, 0x2, P0 ;  /* 0x000000171829d211 */ /* 0x000fe400000f1419 */
[----:B------:R-:W-:Y:S02]  /*0ee0*/  ISETP.GE.AND P0, PT, R19, UR16, PT ;  /* 0x0000001013007c0c */ /* 0x000fe4000bf06270 */
[----:B------:R-:W0:Y:S01]  /*0ef0*/  @!P1 LDC.64 R22, c[0x0][0x380] ;  /* 0x0000e000ff169b82 */ /* 0x000e220000000a00 */
[----:B------:R-:W-:Y:S01]  /*0f00*/  LOP3.LUT R24, R31, R10, R19, 0xfe, !PT ;  /* 0x0000000a1f187212 */ /* 0x000fe200078efe13 */
[----:B------:R1:W3:Y:S01]  /*0f10*/  @!P5 LDG.E R36, desc[UR6][R40.64] ;  /* 0x000000062824d981 */ /* 0x0002e2000c1e1900 */
[----:B------:R-:W-:-:S04]  /*0f20*/  ISETP.GE.OR P5, PT, R10, UR11, P0 ;  /* 0x0000000b0a007c0c */ /* 0x000fc800087a6670 */
[----:B------:R-:W-:-:S04]  /*0f30*/  ISETP.LT.OR P5, PT, R24, RZ, P5 ;  /* 0x000000ff1800720c */ /* 0x000fc80002fa1670 */
[----:B------:R-:W-:Y:S01]  /*0f40*/  ISETP.GE.OR P5, PT, R31, UR10, P5 ;  /* 0x0000000a1f007c0c */ /* 0x000fe2000afa6670 */
[----:B------:R-:W4:Y:S01]  /*0f50*/  LDG.E R41, desc[UR6][R34.64+0xc] ;  /* 0x00000c0622297981 */ /* 0x000f22000c1e1900 */
[----:B------:R-:W-:-:S11]  /*0f60*/  @!P1 IADD3 R44, P6, PT, R28, R21, RZ ;  /* 0x000000151c2c9210 */ /* 0x000fd60007fde0ff */
[----:B------:R-:W5:Y:S01]  /*0f70*/  @!P5 LDC.64 R24, c[0x0][0x380] ;  /* 0x0000e000ff18db82 */ /* 0x000f620000000a00 */
[----:B-1----:R-:W-:Y:S02]  /*0f80*/  IMAD.MOV.U32 R40, RZ, RZ, RZ ;  /* 0x000000ffff287224 */ /* 0x002fe400078e00ff */
[----:B--2---:R-:W-:Y:S01]  /*0f90*/  FFMA.FTZ R38, R43, R39, R38 ;  /* 0x000000272b267223 */ /* 0x004fe20000010026 */
[----:B------:R-:W-:Y:S02]  /*0fa0*/  @!P1 LEA.HI.X.SX32 R39, R28, R26, 0x1, P6 ;  /* 0x0000001a1c279211 */ /* 0x000fe400030f0eff */
[C---:B0-----:R-:W-:Y:S02]  /*0fb0*/  @!P1 LEA R42, P6, R44.reuse, R22, 0x2 ;  /* 0x000000162c2a9211 */ /* 0x041fe400078c10ff */
[----:B------:R-:W-:Y:S02]  /*0fc0*/  LOP3.LUT R22, R31, R16, R19, 0xfe, !PT ;  /* 0x000000101f167212 */ /* 0x000fe400078efe13 */
[----:B------:R-:W-:-:S02]  /*0fd0*/  @!P1 LEA.HI.X R43, R44, R23, R39, 0x2, P6 ;  /* 0x000000172c2b9211 */ /* 0x000fc400030f1427 */
[----:B------:R-:W-:Y:S01]  /*0fe0*/  ISETP.GE.OR P6, PT, R16, UR11, P0 ;  /* 0x0000000b10007c0c */ /* 0x000fe200087c6670 */
[----:B------:R-:W-:-:S03]  /*0ff0*/  IMAD.MOV.U32 R39, RZ, RZ, RZ ;  /* 0x000000ffff277224 */ /* 0x000fc600078e00ff */
[----:B------:R-:W-:Y:S01]  /*1000*/  ISETP.LT.OR P6, PT, R22, RZ, P6 ;  /* 0x000000ff1600720c */ /* 0x000fe200037c1670 */
[----:B------:R-:W-:Y:S02]  /*1010*/  @!P5 VIADD R22, R30, 0x2 ;  /* 0x000000021e16d836 */ /* 0x000fe40000000000 */
[----:B------:R0:W2:Y:S03]  /*1020*/  @!P1 LDG.E R39, desc[UR6][R42.64] ;  /* 0x000000062a279981 */ /* 0x0000a6000c1e1900 */
[----:B------:R-:W-:-:S04]  /*1030*/  @!P5 IADD3 R23, P1, PT, R22, R21, RZ ;  /* 0x000000151617d210 */ /* 0x000fc80007f3e0ff */
[----:B------:R-:W-:Y:S02]  /*1040*/  @!P5 LEA.HI.X.SX32 R22, R22, R26, 0x1, P1 ;  /* 0x0000001a1616d211 */ /* 0x000fe400008f0eff */
[C---:B-----5:R-:W-:Y:S01]  /*1050*/  @!P5 LEA R44, P1, R23.reuse, R24, 0x2 ;  /* 0x00000018172cd211 */ /* 0x060fe200078210ff */
[----:B------:R-:W5:Y:S04]  /*1060*/  LDG.E R43, desc[UR6][R34.64+0x10] ;  /* 0x00001006222b7981 */ /* 0x000f68000c1e1900 */
[----:B------:R-:W2:Y:S01]  /*1070*/  LDG.E R24, desc[UR6][R34.64+0x8] ;  /* 0x0000080622187981 */ /* 0x000ea2000c1e1900 */
[----:B------:R-:W-:Y:S02]  /*1080*/  @!P5 LEA.HI.X R45, R23, R25, R22, 0x2, P1 ;  /* 0x00000019172dd211 */ /* 0x000fe400008f1416 */
[----:B------:R-:W-:-:S03]  /*1090*/  ISETP.GE.OR P6, PT, R31, UR10, P6 ;  /* 0x0000000a1f007c0c */ /* 0x000fc6000b7c6670 */
[----:B------:R1:W4:Y:S10]  /*10a0*/  @!P5 LDG.E R40, desc[UR6][R44.64] ;  /* 0x000000062c28d981 */ /* 0x000334000c1e1900 */
[----:B------:R-:W1:Y:S01]  /*10b0*/  @!P6 LDC.64 R22, c[0x0][0x380] ;  /* 0x0000e000ff16eb82 */ /* 0x000e620000000a00 */
[----:B0-----:R-:W-:-:S05]  /*10c0*/  VIADD R42, R30, 0x1 ;  /* 0x000000011e2a7836 */ /* 0x001fca0000000000 */
[----:B------:R-:W-:-:S04]  /*10d0*/  @!P6 IADD3 R25, P1, PT, R42, R21, RZ ;  /* 0x000000152a19e210 */ /* 0x000fc80007f3e0ff */
[----:B------:R-:W-:Y:S02]  /*10e0*/  @!P6 LEA.HI.X.SX32 R42, R42, R26, 0x1, P1 ;  /* 0x0000001a2a2ae211 */ /* 0x000fe400008f0eff */
[----:B-1----:R-:W-:-:S04]  /*10f0*/  @!P6 LEA R44, P1, R25, R22, 0x2 ;  /* 0x00000016192ce211 */ /* 0x002fc800078210ff */
[----:B------:R-:W-:Y:S01]  /*1100*/  @!P6 LEA.HI.X R45, R25, R23, R42, 0x2, P1 ;  /* 0x00000017192de211 */ /* 0x000fe200008f142a */
[----:B------:R-:W-:-:S06]  /*1110*/  IMAD.MOV.U32 R42, RZ, RZ, RZ ;  /* 0x000000ffff2a7224 */ /* 0x000fcc00078e00ff */
[----:B------:R4:W5:Y:S01]  /*1120*/  @!P6 LDG.E R42, desc[UR6][R44.64] ;  /* 0x000000062c2ae981 */ /* 0x000962000c1e1900 */
[----:B------:R-:W-:Y:S02]  /*1130*/  ISETP.GE.OR P0, PT, R18, UR11, P0 ;  /* 0x0000000b12007c0c */ /* 0x000fe40008706670 */
[----:B------:R-:W-:-:S04]  /*1140*/  LOP3.LUT R22, R31, R18, R19, 0xfe, !PT ;  /* 0x000000121f167212 */ /* 0x000fc800078efe13 */
[----:B------:R-:W-:-:S04]  /*1150*/  ISETP.LT.OR P0, PT, R22, RZ, P0 ;  /* 0x000000ff1600720c */ /* 0x000fc80000701670 */
[----:B------:R-:W-:-:S13]  /*1160*/  ISETP.GE.OR P5, PT, R31, UR10, P0 ;  /* 0x0000000a1f007c0c */ /* 0x000fda00087a6670 */
[----:B------:R-:W0:Y:S01]  /*1170*/  @!P5 LDC.64 R22, c[0x0][0x380] ;  /* 0x0000e000ff16db82 */ /* 0x000e220000000a00 */
[C---:B------:R-:W-:Y:S01]  /*1180*/  @!P5 IADD3 R25, P0, PT, R30.reuse, R21, RZ ;  /* 0x000000151e19d210 */ /* 0x040fe20007f1e0ff */
[----:B---3--:R-:W-:Y:S01]  /*1190*/  FFMA.FTZ R38, R37, R36, R38 ;  /* 0x0000002425267223 */ /* 0x008fe20000010026 */
[----:B------:R-:W-:Y:S02]  /*11a0*/  ISETP.GE.AND P6, PT, R17, UR16, PT ;  /* 0x0000001011007c0c */ /* 0x000fe4000bfc6270 */
[C---:B0-----:R-:W-:Y:S02]  /*11b0*/  @!P5 LEA R36, P1, R25.reuse, R22, 0x2 ;  /* 0x000000161924d211 */ /* 0x041fe400078210ff */
[----:B------:R-:W-:Y:S02]  /*11c0*/  @!P5 LEA.HI.X.SX32 R22, R30, R26, 0x1, P0 ;  /* 0x0000001a1e16d211 */ /* 0x000fe400000f0eff */
[----:B------:R-:W-:Y:S02]  /*11d0*/  ISETP.GE.OR P0, PT, R10, UR11, P6 ;  /* 0x0000000b0a007c0c */ /* 0x000fe4000b706670 */
[----:B------:R-:W-:-:S02]  /*11e0*/  @!P5 LEA.HI.X R37, R25, R23, R22, 0x2, P1 ;  /* 0x000000171925d211 */ /* 0x000fc400008f1416 */
[----:B------:R-:W-:-:S04]  /*11f0*/  LOP3.LUT R22, R31, R10, R17, 0xfe, !PT ;  /* 0x0000000a1f167212 */ /* 0x000fc800078efe11 */
[----:B------:R-:W-:-:S04]  /*1200*/  ISETP.LT.OR P0, PT, R22, RZ, P0 ;  /* 0x000000ff1600720c */ /* 0x000fc80000701670 */
[C---:B------:R-:W-:Y:S02]  /*1210*/  ISETP.GE.OR P1, PT, R31.reuse, UR10, P0 ;  /* 0x0000000a1f007c0c */ /* 0x040fe40008726670 */
[----:B------:R-:W-:-:S04]  /*1220*/  ISETP.GE.AND P0, PT, R31, RZ, PT ;  /* 0x000000ff1f00720c */ /* 0x000fc80003f06270 */
[----:B------:R-:W-:-:S04]  /*1230*/  ISETP.LE.OR P0, PT, R20, -0x1, !P0 ;  /* 0xffffffff1400780c */ /* 0x000fc80004703670 */
[----:B------:R-:W-:-:S04]  /*1240*/  ISETP.GE.OR P0, PT, R16, UR11, P0 ;  /* 0x0000000b10007c0c */ /* 0x000fc80008706670 */
[----:B------:R-:W-:-:S04]  /*1250*/  ISETP.GE.OR P0, PT, R17, UR16, P0 ;  /* 0x0000001011007c0c */ /* 0x000fc80008706670 */
[C---:B------:R-:W-:Y:S02]  /*1260*/  ISETP.GE.OR P0, PT, R31.reuse, UR10, P0 ;  /* 0x0000000a1f007c0c */ /* 0x040fe40008706670 */
[----:B------:R-:W-:Y:S02]  /*1270*/  LOP3.LUT R22, R31, R18, R17, 0xfe, !PT ;  /* 0x000000121f167212 */ /* 0x000fe400078efe11 */
[----:B------:R-:W-:-:S04]  /*1280*/  ISETP.GE.OR P6, PT, R18, UR11, P6 ;  /* 0x0000000b12007c0c */ /* 0x000fc8000b7c6670 */
[----:B------:R-:W-:-:S05]  /*1290*/  ISETP.LT.OR P6, PT, R22, RZ, P6 ;  /* 0x000000ff1600720c */ /* 0x000fca00037c1670 */
[----:B------:R-:W0:Y:S01]  /*12a0*/  @!P0 LDC.64 R22, c[0x0][0x380] ;  /* 0x0000e000ff168b82 */ /* 0x000e220000000a00 */
[----:B--2---:R-:W-:-:S07]  /*12b0*/  FFMA.FTZ R38, R24, R39, R38 ;  /* 0x0000002718267223 */ /* 0x004fce0000010026 */
[----:B------:R-:W1:Y:S01]  /*12c0*/  @!P1 LDC.64 R24, c[0x0][0x380] ;  /* 0x0000e000ff189b82 */ /* 0x000e620000000a00 */
[----:B----4-:R-:W-:Y:S01]  /*12d0*/  FFMA.FTZ R44, R41, R40, R38 ;  /* 0x00000028292c7223 */ /* 0x010fe20000010026 */
[----:B------:R-:W-:Y:S01]  /*12e0*/  IMAD.MOV.U32 R40, RZ, RZ, RZ ;  /* 0x000000ffff287224 */ /* 0x000fe200078e00ff */
[----:B------:R-:W-:-:S05]  /*12f0*/  @!P1 IADD3 R38, PT, PT, R29, 0x2, RZ ;  /* 0x000000021d269810 */ /* 0x000fca0007ffe0ff */
[----:B------:R2:W3:Y:S01]  /*1300*/  @!P5 LDG.E R40, desc[UR6][R36.64] ;  /* 0x000000062428d981 */ /* 0x0004e2000c1e1900 */
[----:B------:R-:W-:Y:S02]  /*1310*/  ISETP.GE.OR P5, PT, R31, UR10, P6 ;  /* 0x0000000a1f007c0c */ /* 0x000fe4000b7a6670 */
[----:B------:R-:W-:-:S04]  /*1320*/  @!P1 IADD3 R39, P6, PT, R38, R21, RZ ;  /* 0x0000001526279210 */ /* 0x000fc80007fde0ff */
[----:B------:R-:W-:Y:S02]  /*1330*/  @!P1 LEA.HI.X.SX32 R41, R38, R26, 0x1, P6 ;  /* 0x0000001a26299211 */ /* 0x000fe400030f0eff */
[----:B-1----:R-:W-:Y:S01]  /*1340*/  @!P1 LEA R38, P6, R39, R24, 0x2 ;  /* 0x0000001827269211 */ /* 0x002fe200078c10ff */
[----:B--2---:R-:W-:-:S03]  /*1350*/  VIADD R37, R29, 0x1 ;  /* 0x000000011d257836 */ /* 0x004fc60000000000 */
[----:B------:R-:W-:Y:S01]  /*1360*/  @!P1 LEA.HI.X R39, R39, R25, R41, 0x2, P6 ;  /* 0x0000001927279211 */ /* 0x000fe200030f1429 */
[----:B------:R-:W-:Y:S01]  /*1370*/  IMAD.MOV.U32 R41, RZ, RZ, RZ ;  /* 0x000000ffff297224 */ /* 0x000fe200078e00ff */
[----:B------:R-:W1:Y:S05]  /*1380*/  @!P5 LDC.64 R24, c[0x0][0x380] ;  /* 0x0000e000ff18db82 */ /* 0x000e6a0000000a00 */
[----:B------:R2:W4:Y:S01]  /*1390*/  @!P1 LDG.E R41, desc[UR6][R38.64] ;  /* 0x0000000626299981 */ /* 0x000522000c1e1900 */
[----:B------:R-:W-:-:S04]  /*13a0*/  @!P0 IADD3 R36, P1, PT, R37, R21, RZ ;  /* 0x0000001525248210 */ /* 0x000fc80007f3e0ff */
[----:B------:R-:W-:Y:S02]  /*13b0*/  @!P0 LEA.HI.X.SX32 R37, R37, R26, 0x1, P1 ;  /* 0x0000001a25258211 */ /* 0x000fe400008f0eff */
[C---:B0-----:R-:W-:Y:S01]  /*13c0*/  @!P0 LEA R22, P1, R36.reuse, R22, 0x2 ;  /* 0x0000001624168211 */ /* 0x041fe200078210ff */
[----:B------:R-:W4:Y:S03]  /*13d0*/  LDG.E R39, desc[UR6][R34.64+0x20] ;  /* 0x0000200622277981 */ /* 0x000f26000c1e1900 */
[----:B------:R-:W-:Y:S01]  /*13e0*/  @!P0 LEA.HI.X R23, R36, R23, R37, 0x2, P1 ;  /* 0x0000001724178211 */ /* 0x000fe200008f1425 */
[----:B------:R-:W-:Y:S01]  /*13f0*/  IMAD.MOV.U32 R36, RZ, RZ, RZ ;  /* 0x000000ffff247224 */ /* 0x000fe200078e00ff */
[----:B------:R-:W-:Y:S01]  /*1400*/  @!P5 IADD3 R37, P1, PT, R29, R21, RZ ;  /* 0x000000151d25d210 */ /* 0x000fe20007f3e0ff */
[----:B-----5:R-:W-:Y:S02]  /*1410*/  FFMA.FTZ R43, R43, R42, R44 ;  /* 0x0000002a2b2b7223 */ /* 0x020fe4000001002c */
[----:B------:R-:W3:Y:S01]  /*1420*/  LDG.E R44, desc[UR6][R34.64+0x14] ;  /* 0x00001406222c7981 */ /* 0x000ee2000c1e1900 */
[----:B------:R-:W-:-:S03]  /*1430*/  @!P5 LEA.HI.X.SX32 R42, R29, R26, 0x1, P1 ;  /* 0x0000001a1d2ad211 */ /* 0x000fc600008f0eff */
[----:B------:R0:W5:Y:S01]  /*1440*/  @!P0 LDG.E R36, desc[UR6][R22.64] ;  /* 0x0000000616248981 */ /* 0x000162000c1e1900 */
[----:B-1----:R-:W-:-:S04]  /*1450*/  @!P5 LEA R24, P0, R37, R24, 0x2 ;  /* 0x000000182518d211 */ /* 0x002fc800078010ff */
[----:B------:R-:W-:Y:S02]  /*1460*/  @!P5 LEA.HI.X R25, R37, R25, R42, 0x2, P0 ;  /* 0x000000192519d211 */ /* 0x000fe400000f142a */
[----:B------:R-:W4:Y:S01]  /*1470*/  LDG.E R37, desc[UR6][R34.64+0x18] ;  /* 0x0000180622257981 */ /* 0x000f22000c1e1900 */
[----:B--2---:R-:W-:-:S03]  /*1480*/  IMAD.MOV.U32 R38, RZ, RZ, RZ ;  /* 0x000000ffff267224 */ /* 0x004fc600078e00ff */
[----:B------:R-:W5:Y:S04]  /*1490*/  LDG.E R42, desc[UR6][R34.64+0x1c] ;  /* 0x00001c06222a7981 */ /* 0x000f68000c1e1900 */
[----:B------:R-:W2:Y:S01]  /*14a0*/  @!P5 LDG.E R38, desc[UR6][R24.64] ;  /* 0x000000061826d981 */ /* 0x000ea2000c1e1900 */
[----:B------:R-:W-:Y:S02]  /*14b0*/  VIADD R27, R27, 0x24 ;  /* 0x000000241b1b7836 */ /* 0x000fe40000000000 */
[----:B0-----:R-:W-:Y:S01]  /*14c0*/  IMAD R23, RZ, RZ, -UR16 ;  /* 0x80000010ff177e24 */ /* 0x001fe2000f8e02ff */
[----:B------:R-:W-:-:S03]  /*14d0*/  IADD3 R31, PT, PT, R31, -0x1, RZ ;  /* 0xffffffff1f1f7810 */ /* 0x000fc60007ffe0ff */
[C---:B------:R-:W-:Y:S02]  /*14e0*/  IMAD R30, R23.reuse, UR11, R30 ;  /* 0x0000000b171e7c24 */ /* 0x040fe4000f8e021e */
[C---:B------:R-:W-:Y:S02]  /*14f0*/  IMAD R29, R23.reuse, UR11, R29 ;  /* 0x0000000b171d7c24 */ /* 0x040fe4000f8e021d */
[----:B------:R-:W-:Y:S02]  /*1500*/  IMAD R28, R23, UR11, R28 ;  /* 0x0000000b171c7c24 */ /* 0x000fe4000f8e021c */
[----:B---3--:R-:W-:-:S04]  /*1510*/  FFMA.FTZ R40, R44, R40, R43 ;  /* 0x000000282c287223 */ /* 0x008fc8000001002b */
[----:B----4-:R-:W-:Y:S01]  /*1520*/  FFMA.FTZ R41, R37, R41, R40 ;  /* 0x0000002925297223 */ /* 0x010fe20000010028 */
[----:B------:R-:W-:-:S05]  /*1530*/  IADD3 R37, P0, PT, R34, 0x24, RZ ;  /* 0x0000002422257810 */ /* 0x000fca0007f1e0ff */
[----:B------:R-:W-:Y:S01]  /*1540*/  IMAD.X R40, RZ, RZ, R35, P0 ;  /* 0x000000ffff287224 */ /* 0x000fe200000e0623 */
[----:B------:R-:W-:Y:S01]  /*1550*/  ISETP.NE.AND P0, PT, R27, 0x6c, PT ;  /* 0x0000006c1b00780c */ /* 0x000fe20003f05270 */
[----:B-----5:R-:W-:-:S04]  /*1560*/  FFMA.FTZ R36, R42, R36, R41 ;  /* 0x000000242a247223 */ /* 0x020fc80000010029 */
[----:B--2---:R-:W-:-:S08]  /*1570*/  FFMA.FTZ R38, R39, R38, R36 ;  /* 0x0000002627267223 */ /* 0x004fd00000010024 */
[----:B------:R-:W-:Y:S05]  /*1580*/  @P0 BRA `(.L_x_434) ;  /* 0xfffffff400d40947 */ /* 0x000fea000383ffff */
[----:B------:R-:W-:-:S05]  /*1590*/  IADD3 R14, P0, PT, R14, 0x6c, RZ ;  /* 0x0000006c0e0e7810 */ /* 0x000fca0007f1e0ff */
[----:B------:R-:W-:Y:S01]  /*15a0*/  IMAD.X R15, RZ, RZ, R15, P0 ;  /* 0x000000ffff0f7224 */ /* 0x000fe200000e060f */
[----:B------:R-:W-:Y:S07]  /*15b0*/  @!P3 BRA `(.L_x_435) ;  /* 0xfffffff4006cb947 */ /* 0x000fee000383ffff */
[----:B------:R-:W-:Y:S05]  /*15c0*/  BSYNC.RECONVERGENT B0 ;  /* 0x0000000000007941 */ /* 0x000fea0003800200 */
.L_x_433:
[----:B------:R-:W0:Y:S01]  /*15d0*/  LDCU.128 UR12, c[0x0][0x3d0] ;  /* 0x00007a00ff0c77ac */ /* 0x000e220008000c00 */
[----:B------:R-:W1:Y:S01]  /*15e0*/  LDCU UR5, c[0x0][0x3cc] ;  /* 0x00007980ff0577ac */ /* 0x000e620008000800 */
[----:B------:R-:W2:Y:S01]  /*15f0*/  LDCU.64 UR8, c[0x0][0x3b0] ;  /* 0x00007600ff0877ac */ /* 0x000ea20008000a00 */
[----:B------:R-:W3:Y:S01]  /*1600*/  LDCU UR4, c[0x0][0x3b8] ;  /* 0x00007700ff0477ac */ /* 0x000ee20008000800 */
[----:B0-----:R-:W-:Y:S02]  /*1610*/  IMAD R0, R0, UR13, RZ ;  /* 0x0000000d00007c24 */ /* 0x001fe4000f8e02ff */
[----:B------:R-:W-:Y:S02]  /*1620*/  IMAD R9, R3, UR14, RZ ;  /* 0x0000000e03097c24 */ /* 0x000fe4000f8e02ff */
[----:B------:R-:W-:Y:S02]  /*1630*/  IMAD R8, R8, UR15, RZ ;  /* 0x0000000f08087c24 */ /* 0x000fe4000f8e02ff */
[----:B------:R-:W-:Y:S01]  /*1640*/  IMAD R3, R2, UR12, RZ ;  /* 0x0000000c02037c24 */ /* 0x000fe2000f8e02ff */
[----:B------:R-:W-:Y:S01]  /*1650*/  SHF.R.S32.HI R2, RZ, 0x1f, R0 ;  /* 0x0000001fff027819 */ /* 0x000fe20000011400 */
[----:B-1----:R-:W-:Y:S01]  /*1660*/  IMAD R4, R4, UR5, RZ ;  /* 0x0000000504047c24 */ /* 0x002fe2000f8e02ff */
[----:B------:R-:W3:Y:S01]  /*1670*/  LDCU UR5, c[0x0][0x3cc] ;  /* 0x00007980ff0577ac */ /* 0x000ee20008000800 */
        /* <DEDUP_REMOVED lines=19> */
.L_x_432:
        /* <DEDUP_REMOVED lines=30> */
[----:B------:R-:W-:-:S03]  /*1990*/  IMAD.MOV.U32 R9, RZ, RZ, RZ ;  /* 0x000000ffff097224 */ /* 0x000fc600078e00ff */
[----:B------:R-:W-:-:S13]  /*19a0*/  ISETP.GE.U32.AND P0, PT, R4, R33, PT ;  /* 0x000000210400720c */ /* 0x000fda0003f06070 */
[----:B------:R-:W-:Y:S01]  /*19b0*/  @P0 IADD3 R4, PT, PT, -R33, R4, RZ ;  /* 0x0000000421040210 */ /* 0x000fe20007ffe1ff */
[----:B------:R-:W-:-:S03]  /*19c0*/  @P0 VIADD R8, R8, 0x1 ;  /* 0x0000000108080836 */ /* 0x000fc60000000000 */
[----:B------:R-:W-:-:S13]  /*19d0*/  ISETP.GE.U32.AND P1, PT, R4, R33, PT ;  /* 0x000000210400720c */ /* 0x000fda0003f26070 */
[----:B------:R-:W-:Y:S01]  /*19e0*/  @P1 VIADD R8, R8, 0x1 ;  /* 0x0000000108081836 */ /* 0x000fe20000000000 */
[----:B------:R-:W-:Y:S01]  /*19f0*/  @!P2 LOP3.LUT R8, RZ, R33, RZ, 0x33, !PT ;  /* 0x00000021ff08a212 */ /* 0x000fe200078e33ff */
[----:B------:R-:W-:Y:S06]  /*1a00*/  BRA `(.L_x_439) ;  /* 0x0000000000107947 */ /* 0x000fec0003800000 */
.L_x_438:
[----:B------:R-:W-:-:S07]  /*1a10*/  MOV R8, 0x1a30 ;  /* 0x00001a3000087802 */ /* 0x000fce0000000f00 */
[----:B---34-:R-:W-:Y:S05]  /*1a20*/  CALL.REL.NOINC `($__internal_14_$__cuda_sm20_div_u64) ;  /* 0x0000001400d47944 */ /* 0x018fea0003c00000 */
[----:B------:R-:W-:Y:S02]  /*1a30*/  IMAD.MOV.U32 R8, RZ, RZ, R4 ;  /* 0x000000ffff087224 */ /* 0x000fe400078e0004 */
[----:B------:R-:W-:-:S07]  /*1a40*/  IMAD.MOV.U32 R9, RZ, RZ, R7 ;  /* 0x000000ffff097224 */ /* 0x000fce00078e0007 */
.L_x_439:
[----:B---34-:R-:W-:Y:S05]  /*1a50*/  BSYNC.RECONVERGENT B0 ;  /* 0x0000000000007941 */ /* 0x018fea0003800200 */
.L_x_437:
        /* <DEDUP_REMOVED lines=36> */
[----:B------:R-:W-:Y:S02]  /*1ca0*/  ISETP.GE.U32.AND P1, PT, R5, R10, PT ;  /* 0x0000000a0500720c */ /* 0x000fe40003f26070 */
[----:B------:R-:W3:Y:S01]  /*1cb0*/  LDC R5, c[0x0][0x3c0] ;  /* 0x0000f000ff057b82 */ /* 0x000ee20000000800 */
[----:B0-----:R-:W-:-:S06]  /*1cc0*/  VIADD R9, R13, 0xffffffe ;  /* 0x0ffffffe0d097836 */ /* 0x001fcc0000000000 */
[----:B------:R-:W0:Y:S04]  /*1cd0*/  F2I.FTZ.U32.TRUNC.NTZ R9, R9 ;  /* 0x0000000900097305 */ /* 0x000e28000021f000 */
[----:B------:R-:W-:-:S04]  /*1ce0*/  @P1 VIADD R7, R7, 0x1 ;  /* 0x0000000107071836 */ /* 0x000fc80000000000 */
[----:B------:R-:W-:Y:S01]  /*1cf0*/  @!P3 IMAD.MOV R7, RZ, RZ, -R7 ;  /* 0x000000ffff07b224 */ /* 0x000fe200078e0a07 */
[----:B------:R-:W-:-:S04]  /*1d00*/  @!P2 LOP3.LUT R7, RZ, R3, RZ, 0x33, !PT ;  /* 0x00000003ff07a212 */ /* 0x000fc800078e33ff */
[----:B------:R-:W-:Y:S02]  /*1d10*/  IABS R10, R7 ;  /* 0x00000007000a7213 */ /* 0x000fe40000000000 */
[----:B0-----:R-:W-:Y:S02]  /*1d20*/  IADD3 R8, PT, PT, RZ, -R9, RZ ;  /* 0x80000009ff087210 */ /* 0x001fe40007ffe0ff */
[----:B---3--:R-:W-:-:S03]  /*1d30*/  IABS R14, R5 ;  /* 0x00000005000e7213 */ /* 0x008fc60000000000 */
[----:B------:R-:W-:Y:S01]  /*1d40*/  IMAD R13, R8, R11, RZ ;  /* 0x0000000b080d7224 */ /* 0x000fe200078e02ff */
[----:B------:R-:W0:Y:S01]  /*1d50*/  I2F.RP R15, R14 ;  /* 0x0000000e000f7306 */ /* 0x000e220000209400 */
[----:B------:R-:W-:-:S04]  /*1d60*/  IMAD.MOV.U32 R8, RZ, RZ, RZ ;  /* 0x000000ffff087224 */ /* 0x000fc800078e00ff */
[----:B------:R-:W-:-:S04]  /*1d70*/  IMAD.HI.U32 R13, R9, R13, R8 ;  /* 0x0000000d090d7227 */ /* 0x000fc800078e0008 */
[----:B------:R-:W-:-:S04]  /*1d80*/  IMAD.MOV.U32 R8, RZ, RZ, R10 ;  /* 0x000000ffff087224 */ /* 0x000fc800078e000a */
[----:B------:R-:W-:Y:S01]  /*1d90*/  IMAD.HI.U32 R10, R13, R8, RZ ;  /* 0x000000080d0a7227 */ /* 0x000fe200078e00ff */
[----:B0-----:R-:W0:Y:S03]  /*1da0*/  MUFU.RCP R15, R15 ;  /* 0x0000000f000f7308 */ /* 0x001e260000001000 */
[----:B------:R-:W-:-:S04]  /*1db0*/  IMAD.MOV R9, RZ, RZ, -R10 ;  /* 0x000000ffff097224 */ /* 0x000fc800078e0a0a */
[----:B------:R-:W-:Y:S01]  /*1dc0*/  IMAD R8, R11, R9, R8 ;  /* 0x000000090b087224 */ /* 0x000fe200078e0208 */
[----:B------:R-:W-:-:S04]  /*1dd0*/  LOP3.LUT R9, R7, R4, RZ, 0x3c, !PT ;  /* 0x0000000407097212 */ /* 0x000fc800078e3cff */
[----:B------:R-:W-:Y:S02]  /*1de0*/  ISETP.GT.U32.AND P2, PT, R11, R8, PT ;  /* 0x000000080b00720c */ /* 0x000fe40003f44070 */
[----:B------:R-:W-:Y:S01]  /*1df0*/  ISETP.GE.AND P3, PT, R9, RZ, PT ;  /* 0x000000ff0900720c */ /* 0x000fe20003f66270 */
[----:B0-----:R-:W-:-:S04]  /*1e00*/  VIADD R12, R15, 0xffffffe ;  /* 0x0ffffffe0f0c7836 */ /* 0x001fc80000000000 */
[----:B------:R0:W3:Y:S06]  /*1e10*/  F2I.FTZ.U32.TRUNC.NTZ R13, R12 ;  /* 0x0000000c000d7305 */ /* 0x0000ec000021f000 */
[----:B------:R-:W-:Y:S02]  /*1e20*/  @!P2 IMAD.IADD R8, R8, 0x1, -R11 ;  /* 0x000000010808a824 */ /* 0x000fe400078e0a0b */
[----:B------:R-:W-:Y:S01]  /*1e30*/  @!P2 VIADD R10, R10, 0x1 ;  /* 0x000000010a0aa836 */ /* 0x000fe20000000000 */
[----:B------:R-:W-:Y:S02]  /*1e40*/  ISETP.NE.AND P2, PT, R4, RZ, PT ;  /* 0x000000ff0400720c */ /* 0x000fe40003f45270 */
[----:B------:R-:W-:Y:S01]  /*1e50*/  ISETP.GE.U32.AND P1, PT, R8, R11, PT ;  /* 0x0000000b0800720c */ /* 0x000fe20003f26070 */
[----:B0-----:R-:W-:Y:S01]  /*1e60*/  IMAD.MOV.U32 R12, RZ, RZ, RZ ;  /* 0x000000ffff0c7224 */ /* 0x001fe200078e00ff */
[----:B------:R-:W0:Y:S01]  /*1e70*/  LDC R8, c[0x0][0x3bc] ;  /* 0x0000ef00ff087b82 */ /* 0x000e220000000800 */
[----:B---3--:R-:W-:-:S04]  /*1e80*/  IMAD.MOV R9, RZ, RZ, -R13 ;  /* 0x000000ffff097224 */ /* 0x008fc800078e0a0d */
[----:B------:R-:W-:-:S06]  /*1e90*/  IMAD R9, R9, R14, RZ ;  /* 0x0000000e09097224 */ /* 0x000fcc00078e02ff */
[----:B------:R-:W-:Y:S01]  /*1ea0*/  @P1 IADD3 R10, PT, PT, R10, 0x1, RZ ;  /* 0x000000010a0a1810 */ /* 0x000fe20007ffe0ff */
[----:B------:R-:W-:-:S04]  /*1eb0*/  IMAD.HI.U32 R12, R13, R9, R12 ;  /* 0x000000090d0c7227 */ /* 0x000fc800078e000c */
[----:B------:R-:W-:Y:S01]  /*1ec0*/  @!P3 IMAD.MOV R10, RZ, RZ, -R10 ;  /* 0x000000ffff0ab224 */ /* 0x000fe200078e0a0a */
[----:B------:R-:W-:-:S04]  /*1ed0*/  @!P2 LOP3.LUT R10, RZ, R4, RZ, 0x33, !PT ;  /* 0x00000004ff0aa212 */ /* 0x000fc800078e33ff */
[----:B------:R-:W-:Y:S02]  /*1ee0*/  IABS R11, R10 ;  /* 0x0000000a000b7213 */ /* 0x000fe40000000000 */
[----:B0-----:R-:W-:-:S03]  /*1ef0*/  IABS R16, R8 ;  /* 0x0000000800107213 */ /* 0x001fc60000000000 */
[----:B------:R-:W-:Y:S01]  /*1f00*/  IMAD.HI.U32 R9, R12, R11, RZ ;  /* 0x0000000b0c097227 */ /* 0x000fe200078e00ff */
[----:B------:R-:W0:Y:S03]  /*1f10*/  I2F.RP R15, R16 ;  /* 0x00000010000f7306 */ /* 0x000e260000209400 */
        /* <DEDUP_REMOVED lines=9> */
[----:B------:R-:W-:-:S03]  /*1fb0*/  LOP3.LUT R11, R10, R5, RZ, 0x3c, !PT ;  /* 0x000000050a0b7212 */ /* 0x000fc600078e3cff */
[----:B------:R0:W3:Y:S01]  /*1fc0*/  F2I.FTZ.U32.TRUNC.NTZ R13, R12 ;  /* 0x0000000c000d7305 */ /* 0x0000e2000021f000 */
[----:B------:R-:W-:-:S07]  /*1fd0*/  ISETP.GE.AND P3, PT, R11, RZ, PT ;  /* 0x000000ff0b00720c */ /* 0x000fce0003f66270 */
[----:B------:R-:W-:Y:S01]  /*1fe0*/  @P1 IADD3 R9, PT, PT, R9, 0x1, RZ ;  /* 0x0000000109091810 */ /* 0x000fe20007ffe0ff */
[----:B0-----:R-:W-:-:S04]  /*1ff0*/  IMAD.MOV.U32 R12, RZ, RZ, RZ ;  /* 0x000000ffff0c7224 */ /* 0x001fc800078e00ff */
[----:B------:R-:W-:Y:S02]  /*2000*/  IMAD.MOV.U32 R17, RZ, RZ, R9 ;  /* 0x000000ffff117224 */ /* 0x000fe400078e0009 */
[----:B---3--:R-:W-:Y:S02]  /*2010*/  IMAD.MOV R9, RZ, RZ, -R13 ;  /* 0x000000ffff097224 */ /* 0x008fe400078e0a0d */
[----:B------:R-:W-:Y:S01]  /*2020*/  @!P3 IMAD.MOV R17, RZ, RZ, -R17 ;  /* 0x000000ffff11b224 */ /* 0x000fe200078e0a11 */
[----:B------:R-:W-:Y:S01]  /*2030*/  @!P2 LOP3.LUT R17, RZ, R5, RZ, 0x33, !PT ;  /* 0x00000005ff11a212 */ /* 0x000fe200078e33ff */
[----:B------:R-:W-:-:S03]  /*2040*/  IMAD R9, R9, R16, RZ ;  /* 0x0000001009097224 */ /* 0x000fc600078e02ff */
[----:B------:R-:W-:Y:S01]  /*2050*/  IABS R11, R17 ;  /* 0x00000011000b7213 */ /* 0x000fe20000000000 */
[----:B------:R-:W-:-:S04]  /*2060*/  IMAD.HI.U32 R12, R13, R9, R12 ;  /* 0x000000090d0c7227 */ /* 0x000fc800078e000c */
[----:B------:R-:W-:Y:S02]  /*2070*/  IMAD.MOV R13, RZ, RZ, -R17 ;  /* 0x000000ffff0d7224 */ /* 0x000fe400078e0a11 */
[----:B------:R-:W-:-:S04]  /*2080*/  IMAD.HI.U32 R9, R12, R11, RZ ;  /* 0x0000000b0c097227 */ /* 0x000fc800078e00ff */
[----:B------:R-:W-:-:S04]  /*2090*/  IMAD.MOV R12, RZ, RZ, -R9 ;  /* 0x000000ffff0c7224 */ /* 0x000fc800078e0a09 */
[----:B------:R-:W-:Y:S02]  /*20a0*/  IMAD R11, R16, R12, R11 ;  /* 0x0000000c100b7224 */ /* 0x000fe400078e020b */
[----:B------:R-:W-:-:S03]  /*20b0*/  IMAD.MOV R12, RZ, RZ, -R10 ;  /* 0x000000ffff0c7224 */ /* 0x000fc600078e0a0a */
[----:B------:R-:W-:Y:S01]  /*20c0*/  ISETP.GT.U32.AND P2, PT, R16, R11, PT ;  /* 0x0000000b1000720c */ /* 0x000fe20003f44070 */
[----:B------:R-:W-:-:S04]  /*20d0*/  IMAD R4, R4, R12, R7 ;  /* 0x0000000c04047224 */ /* 0x000fc800078e0207 */
[----:B-1----:R-:W-:-:S08]  /*20e0*/  IMAD R4, R4, UR10, RZ ;  /* 0x0000000a04047c24 */ /* 0x002fd0000f8e02ff */
        /* <DEDUP_REMOVED lines=9> */
[----:B------:R-:W-:Y:S02]  /*2180*/  IMAD R3, R5, R13, R10 ;  /* 0x0000000d05037224 */ /* 0x000fe400078e020a */
[----:B------:R-:W-:Y:S01]  /*2190*/  IMAD R5, R11, UR11, RZ ;  /* 0x0000000b0b057c24 */ /* 0x000fe2000f8e02ff */
[----:B------:R-:W0:Y:S01]  /*21a0*/  LDCU.64 UR10, c[0x0][0x3b0] ;  /* 0x00007600ff0a77ac */ /* 0x000e220008000a00 */
[----:B------:R-:W-:Y:S02]  /*21b0*/  IMAD R3, R3, UR9, RZ ;  /* 0x0000000903037c24 */ /* 0x000fe4000f8e02ff */
[----:B------:R-:W-:Y:S01]  /*21c0*/  @!P3 IMAD.MOV R9, RZ, RZ, -R9 ;  /* 0x000000ffff09b224 */ /* 0x000fe200078e0a09 */
[----:B------:R-:W-:-:S02]  /*21d0*/  @!P2 LOP3.LUT R9, RZ, R8, RZ, 0x33, !PT ;  /* 0x00000008ff09a212 */ /* 0x000fc400078e33ff */
        /* <DEDUP_REMOVED lines=8> */
[----:B------:R-:W-:Y:S02]  /*2260*/  IMAD R8, R8, UR8, RZ ;  /* 0x0000000808087c24 */ /* 0x000fe4000f8e02ff */
[----:B------:R-:W-:-:S03]  /*2270*/  IMAD.MOV.U32 R6, RZ, RZ, R0 ;  /* 0x000000ffff067224 */ /* 0x000fc600078e0000 */
[----:B------:R-:W-:Y:S01]  /*2280*/  IADD3 R3, P1, P2, R9, R5, R8 ;  /* 0x0000000509037210 */ /* 0x000fe20007a3e008 */
[----:B------:R-:W-:Y:S01]  /*2290*/  IMAD.MOV.U32 R5, RZ, RZ, R2 ;  /* 0x000000ffff057224 */ /* 0x000fe200078e0002 */
[----:B------:R-:W-:Y:S02]  /*22a0*/  SHF.R.S32.HI R9, RZ, 0x1f, R9 ;  /* 0x0000001fff097819 */ /* 0x000fe40000011409 */
[----:B------:R-:W-:-:S04]  /*22b0*/  SHF.R.S32.HI R8, RZ, 0x1f, R8 ;  /* 0x0000001fff087819 */ /* 0x000fc80000011408 */
[----:B------:R-:W-:Y:S02]  /*22c0*/  IADD3.X R4, PT, PT, R9, R4, R8, P1, P2 ;  /* 0x0000000409047210 */ /* 0x000fe40000fe4408 */
[----:B0-----:R-:W-:-:S04]  /*22d0*/  LEA R8, P1, R3, UR10, 0x2 ;  /* 0x0000000a03087c11 */ /* 0x001fc8000f8210ff */
[----:B------:R-:W-:-:S05]  /*22e0*/  LEA.HI.X R9, R3, UR11, R4, 0x2, P1 ;  /* 0x0000000b03097c11 */ /* 0x000fca00088f1404 */
[----:B------:R0:W-:Y:S04]  /*22f0*/  STG.E desc[UR6][R8.64], RZ ;  /* 0x000000ff08007986 */ /* 0x0001e8000c101906 */
.L_x_441:
[----:B------:R-:W-:Y:S05]  /*2300*/  BSYNC.RECONVERGENT B0 ;  /* 0x0000000000007941 */ /* 0x000fea0003800200 */
.L_x_440:
[----:B------:R-:W-:Y:S05]  /*2310*/  @!P0 EXIT ;  /* 0x000000000000894d */ /* 0x000fea0003800000 */
[----:B------:R-:W1:Y:S01]  /*2320*/  LDC R0, c[0x0][0x3c8] ;  /* 0x0000f200ff007b82 */ /* 0x000e620000000800 */
[----:B------:R-:W2:Y:S01]  /*2330*/  LDCU UR5, c[0x0][0x3cc] ;  /* 0x00007980ff0577ac */ /* 0x000ea20008000800 */
[----:B------:R-:W3:Y:S01]  /*2340*/  LDCU.64 UR12, c[0x0][0x3b0] ;  /* 0x00007600ff0c77ac */ /* 0x000ee20008000a00 */
[----:B------:R-:W4:Y:S01]  /*2350*/  LDCU.128 UR8, c[0x0][0x3d0] ;  /* 0x00007a00ff0877ac */ /* 0x000f220008000c00 */
[----:B-1----:R-:W-:-:S04]  /*2360*/  IABS R0, R0 ;  /* 0x0000000000007213 */ /* 0x002fc80000000000 */
[----:B------:R-:W1:Y:S08]  /*2370*/  I2F.RP R4, R0 ;  /* 0x0000000000047306 */ /* 0x000e700000209400 */
[----:B-1----:R-:W1:Y:S02]  /*2380*/  MUFU.RCP R4, R4 ;  /* 0x0000000400047308 */ /* 0x002e640000001000 */
[----:B-1----:R-:W-:-:S06]  /*2390*/  IADD3 R2, PT, PT, R4, 0xffffffe, RZ ;  /* 0x0ffffffe04027810 */ /* 0x002fcc0007ffe0ff */
[----:B------:R1:W5:Y:S02]  /*23a0*/  F2I.FTZ.U32.TRUNC.NTZ R3, R2 ;  /* 0x0000000200037305 */ /* 0x000364000021f000 */
[----:B-1----:R-:W-:Y:S02]  /*23b0*/  IMAD.MOV.U32 R2, RZ, RZ, RZ ;  /* 0x000000ffff027224 */ /* 0x002fe400078e00ff */
[----:B-----5:R-:W-:-:S04]  /*23c0*/  IMAD.MOV R7, RZ, RZ, -R3 ;  /* 0x000000ffff077224 */ /* 0x020fc800078e0a03 */
[----:B------:R-:W-:-:S04]  /*23d0*/  IMAD R7, R7, R0, RZ ;  /* 0x0000000007077224 */ /* 0x000fc800078e02ff */
[----:B--234-:R-:W-:-:S07]  /*23e0*/  IMAD.HI.U32 R3, R3, R7, R2 ;  /* 0x0000000703037227 */ /* 0x01cfce00078e0002 */
.L_x_442:
[----:B------:R-:W1:Y:S01]  /*23f0*/  LDC R7, c[0x0][0x3c8] ;  /* 0x0000f200ff077b82 */ /* 0x000e620000000800 */
[-C--:B0-----:R-:W-:Y:S02]  /*2400*/  IABS R8, R6.reuse ;  /* 0x0000000600087213 */ /* 0x081fe40000000000 */
[----:B------:R-:W-:-:S03]  /*2410*/  IADD3 R2, P0, PT, R33, R6, RZ ;  /* 0x0000000621027210 */ /* 0x000fc60007f1e0ff */
[----:B------:R-:W-:Y:S01]  /*2420*/  IMAD.HI.U32 R10, R3, R8, RZ ;  /* 0x00000008030a7227 */ /* 0x000fe200078e00ff */
[----:B------:R-:W-:Y:S01]  /*2430*/  IABS R13, R2 ;  /* 0x00000002000d7213 */ /* 0x000fe20000000000 */
[----:B------:R-:W0:Y:S02]  /*2440*/  LDC R4, c[0x0][0x3c4] ;  /* 0x0000f100ff047b82 */ /* 0x000e240000000800 */
[----:B------:R-:W-:Y:S02]  /*2450*/  IMAD.MOV R11, RZ, RZ, -R10 ;  /* 0x000000ffff0b7224 */ /* 0x000fe400078e0a0a */
[----:B------:R-:W-:Y:S01]  /*2460*/  IMAD.X R5, RZ, RZ, R5, P0 ;  /* 0x000000ffff057224 */ /* 0x000fe200000e0605 */
[----:B-1----:R-:W-:-:S04]  /*2470*/  IABS R14, R7 ;  /* 0x00000007000e7213 */ /* 0x002fc80000000000 */
[----:B------:R-:W1:Y:S01]  /*2480*/  I2F.RP R12, R14 ;  /* 0x0000000e000c7306 */ /* 0x000e620000209400 */
[----:B------:R-:W-:Y:S02]  /*2490*/  IMAD R11, R14, R11, R8 ;  /* 0x0000000b0e0b7224 */ /* 0x000fe400078e0208 */
[----:B------:R-:W-:-:S03]  /*24a0*/  IMAD.MOV.U32 R8, RZ, RZ, RZ ;  /* 0x000000ffff087224 */ /* 0x000fc600078e00ff */
[----:B------:R-:W-:Y:S02]  /*24b0*/  ISETP.GT.U32.AND P5, PT, R0, R11, PT ;  /* 0x0000000b0000720c */ /* 0x000fe40003fa4070 */
[----:B-1----:R-:W1:Y:S11]  /*24c0*/  MUFU.RCP R12, R12 ;  /* 0x0000000c000c7308 */ /* 0x002e760000001000 */
[----:B------:R-:W-:Y:S01]  /*24d0*/  @!P5 IADD3 R11, PT, PT, R11, -R14, RZ ;  /* 0x8000000e0b0bd210 */ /* 0x000fe20007ffe0ff */
[----:B------:R-:W-:-:S03]  /*24e0*/  @!P5 VIADD R10, R10, 0x1 ;  /* 0x000000010a0ad836 */ /* 0x000fc60000000000 */
[----:B------:R-:W-:Y:S01]  /*24f0*/  ISETP.GE.U32.AND P3, PT, R11, R0, PT ;  /* 0x000000000b00720c */ /* 0x000fe20003f66070 */
[----:B------:R-:W-:Y:S02]  /*2500*/  IMAD.MOV.U32 R0, RZ, RZ, R14 ;  /* 0x000000ffff007224 */ /* 0x000fe400078e000e */
[----:B-1----:R-:W-:Y:S01]  /*2510*/  VIADD R9, R12, 0xffffffe ;  /* 0x0ffffffe0c097836 */ /* 0x002fe20000000000 */
[----:B0-----:R-:W-:-:S09]  /*2520*/  IABS R12, R4 ;  /* 0x00000004000c7213 */ /* 0x001fd20000000000 */
[----:B------:R-:W-:Y:S01]  /*2530*/  @P3 VIADD R10, R10, 0x1 ;  /* 0x000000010a0a3836 */ /* 0x000fe20000000000 */
[----:B------:R-:W0:Y:S01]  /*2540*/  I2F.RP R15, R12 ;  /* 0x0000000c000f7306 */ /* 0x000e220000209400 */
[----:B------:R-:W-:-:S07]  /*2550*/  ISETP.NE.AND P3, PT, R7, RZ, PT ;  /* 0x000000ff0700720c */ /* 0x000fce0003f65270 */
[----:B------:R-:W1:Y:S08]  /*2560*/  F2I.FTZ.U32.TRUNC.NTZ R9, R9 ;  /* 0x0000000900097305 */ /* 0x000e70000021f000 */
[----:B0-----:R-:W0:Y:S01]  /*2570*/  MUFU.RCP R15, R15 ;  /* 0x0000000f000f7308 */ /* 0x001e220000001000 */
[----:B-1----:R-:W-:-:S04]  /*2580*/  IMAD.MOV R3, RZ, RZ, -R9 ;  /* 0x000000ffff037224 */ /* 0x002fc800078e0a09 */
[----:B------:R-:W-:-:S04]  /*2590*/  IMAD R3, R3, R14, RZ ;  /* 0x0000000e03037224 */ /* 0x000fc800078e02ff */
[----:B------:R-:W-:-:S04]  /*25a0*/  IMAD.HI.U32 R3, R9, R3, R8 ;  /* 0x0000000309037227 */ /* 0x000fc800078e0008 */
[----:B------:R-:W-:Y:S02]  /*25b0*/  IMAD.MOV.U32 R8, RZ, RZ, R13 ;  /* 0x000000ffff087224 */ /* 0x000fe400078e000d */
[----:B0-----:R-:W-:Y:S02]  /*25c0*/  VIADD R11, R15, 0xffffffe ;  /* 0x0ffffffe0f0b7836 */ /* 0x001fe40000000000 */
[----:B------:R-:W-:-:S04]  /*25d0*/  IMAD.HI.U32 R13, R3, R8, RZ ;  /* 0x00000008030d7227 */ /* 0x000fc800078e00ff */
[----:B------:R-:W-:Y:S01]  /*25e0*/  IMAD.MOV R9, RZ, RZ, -R13 ;  /* 0x000000ffff097224 */ /* 0x000fe200078e0a0d */
[----:B------:R-:W0:Y:S03]  /*25f0*/  F2I.FTZ.U32.TRUNC.NTZ R11, R11 ;  /* 0x0000000b000b7305 */ /* 0x000e26000021f000 */
[----:B------:R-:W-:Y:S02]  /*2600*/  IMAD R9, R14, R9, R8 ;  /* 0x000000090e097224 */ /* 0x000fe400078e0208 */
[----:B------:R-:W1:Y:S03]  /*2610*/  LDC R8, c[0x0][0x3c0] ;  /* 0x0000f000ff087b82 */ /* 0x000e660000000800 */
[----:B------:R-:W-:Y:S01]  /*2620*/  ISETP.GT.U32.AND P6, PT, R0, R9, PT ;  /* 0x000000090000720c */ /* 0x000fe20003fc4070 */
[----:B0-----:R-:W-:-:S04]  /*2630*/  IMAD.MOV R15, RZ, RZ, -R11 ;  /* 0x000000ffff0f7224 */ /* 0x001fc800078e0a0b */
[----:B------:R-:W-:-:S08]  /*2640*/  IMAD R15, R15, R12, RZ ;  /* 0x0000000c0f0f7224 */ /* 0x000fd000078e02ff */
[----:B------:R-:W-:Y:S01]  /*2650*/  @!P6 IMAD.IADD R9, R9, 0x1, -R14 ;  /* 0x000000010909e824 */ /* 0x000fe200078e0a0e */
[----:B------:R-:W-:Y:S01]  /*2660*/  LOP3.LUT R14, R2, R7, RZ, 0x3c, !PT ;  /* 0x00000007020e7212 */ /* 0x000fe200078e3cff */
[----:B------:R-:W-:-:S03]  /*2670*/  @!P6 VIADD R13, R13, 0x1 ;  /* 0x000000010d0de836 */ /* 0x000fc60000000000 */
[----:B------:R-:W-:Y:S02]  /*2680*/  ISETP.GE.U32.AND P4, PT, R9, R0, PT ;  /* 0x000000000900720c */ /* 0x000fe40003f86070 */
[-C--:B------:R-:W-:Y:S02]  /*2690*/  LOP3.LUT R9, R6, R7.reuse, RZ, 0x3c, !PT ;  /* 0x0000000706097212 */ /* 0x080fe400078e3cff */
[----:B------:R-:W-:Y:S02]  /*26a0*/  ISETP.GE.AND P1, PT, R14, RZ, PT ;  /* 0x000000ff0e00720c */ /* 0x000fe40003f26270 */
[----:B------:R-:W-:Y:S02]  /*26b0*/  ISETP.GE.AND P2, PT, R9, RZ, PT ;  /* 0x000000ff0900720c */ /* 0x000fe40003f46270 */
[----:B------:R-:W-:-:S05]  /*26c0*/  LOP3.LUT R14, RZ, R7, RZ, 0x33, !PT ;  /* 0x00000007ff0e7212 */ /* 0x000fca00078e33ff */
        /* <DEDUP_REMOVED lines=20> */
[-C--:B------:R-:W-:Y:S02]  /*2810*/  LOP3.LUT R17, R13, R4.reuse, RZ, 0x3c, !PT ;  /* 0x000000040d117212 */ /* 0x080fe400078e3cff */
[C---:B------:R-:W-:Y:S02]  /*2820*/  ISETP.GT.U32.AND P5, PT, R12.reuse, R11, PT ;  /* 0x0000000b0c00720c */ /* 0x040fe40003fa4070 */
[----:B------:R-:W-:Y:S02]  /*2830*/  ISETP.GT.U32.AND P6, PT, R12, R15, PT ;  /* 0x0000000f0c00720c */ /* 0x000fe40003fc4070 */
[----:B------:R-:W-:Y:S02]  /*2840*/  ISETP.GE.AND P1, PT, R17, RZ, PT ;  /* 0x000000ff1100720c */ /* 0x000fe40003f26270 */
[----:B------:R-:W-:-:S07]  /*2850*/  LOP3.LUT R17, RZ, R4, RZ, 0x33, !PT ;  /* 0x00000004ff117212 */ /* 0x000fce00078e33ff */
[--C-:B------:R-:W-:Y:S02]  /*2860*/  @!P5 IMAD.IADD R11, R11, 0x1, -R12.reuse ;  /* 0x000000010b0bd824 */ /* 0x100fe400078e0a0c */
[----:B------:R-:W-:Y:S02]  /*2870*/  @!P6 IMAD.IADD R15, R15, 0x1, -R12 ;  /* 0x000000010f0fe824 */ /* 0x000fe400078e0a0c */
[----:B0-----:R-:W-:Y:S01]  /*2880*/  VIADD R18, R19, 0xffffffe ;  /* 0x0ffffffe13127836 */ /* 0x001fe20000000000 */
[-C--:B------:R-:W-:Y:S01]  /*2890*/  ISETP.GE.U32.AND P3, PT, R11, R12.reuse, PT ;  /* 0x0000000c0b00720c */ /* 0x080fe20003f66070 */
[----:B------:R-:W-:Y:S01]  /*28a0*/  @!P5 VIADD R10, R10, 0x1 ;  /* 0x000000010a0ad836 */ /* 0x000fe20000000000 */
[----:B------:R-:W-:Y:S01]  /*28b0*/  ISETP.GE.U32.AND P4, PT, R15, R12, PT ;  /* 0x0000000c0f00720c */ /* 0x000fe20003f86070 */
[----:B------:R-:W0:Y:S01]  /*28c0*/  F2I.FTZ.U32.TRUNC.NTZ R11, R18 ;  /* 0x00000012000b7305 */ /* 0x000e22000021f000 */
[----:B------:R-:W-:Y:S01]  /*28d0*/  LOP3.LUT R15, R9, R4, RZ, 0x3c, !PT ;  /* 0x00000004090f7212 */ /* 0x000fe200078e3cff */
[----:B------:R-:W1:Y:S01]  /*28e0*/  LDC R12, c[0x0][0x3bc] ;  /* 0x0000ef00ff0c7b82 */ /* 0x000e620000000800 */
[----:B------:R-:W-:-:S02]  /*28f0*/  @!P6 VIADD R16, R16, 0x1 ;  /* 0x000000011010e836 */ /* 0x000fc40000000000 */
        /* <DEDUP_REMOVED lines=8> */
[C---:B------:R-:W-:Y:S01]  /*2980*/  SEL R15, R17.reuse, R10, !P3 ;  /* 0x0000000a110f7207 */ /* 0x040fe20005800000 */
[----:B------:R-:W-:Y:S01]  /*2990*/  IMAD.MOV.U32 R10, RZ, RZ, RZ ;  /* 0x000000ffff0a7224 */ /* 0x000fe200078e00ff */
[----:B------:R-:W-:Y:S02]  /*29a0*/  SEL R17, R17, R16, !P3 ;  /* 0x0000001011117207 */ /* 0x000fe40005800000 */
[----:B------:R-:W-:Y:S01]  /*29b0*/  IABS R20, R15 ;  /* 0x0000000f00147213 */ /* 0x000fe20000000000 */
[----:B------:R-:W-:Y:S01]  /*29c0*/  IMAD.HI.U32 R18, R11, R19, R10 ;  /* 0x000000130b127227 */ /* 0x000fe200078e000a */
[----:B------:R-:W-:Y:S02]  /*29d0*/  IABS R21, R17 ;  /* 0x0000001100157213 */ /* 0x000fe40000000000 */
[----:B-1----:R-:W-:Y:S01]  /*29e0*/  IABS R16, R12 ;  /* 0x0000000c00107213 */ /* 0x002fe20000000000 */
[----:B------:R-:W-:-:S03]  /*29f0*/  IMAD.MOV.U32 R11, RZ, RZ, R20 ;  /* 0x000000ffff0b7224 */ /* 0x000fc600078e0014 */
[----:B------:R-:W0:Y:S01]  /*2a00*/  I2F.RP R22, R16 ;  /* 0x0000001000167306 */ /* 0x000e220000209400 */
[----:B------:R-:W-:-:S04]  /*2a10*/  IMAD.HI.U32 R10, R18, R11, RZ ;  /* 0x0000000b120a7227 */ /* 0x000fc800078e00ff */
        /* <DEDUP_REMOVED lines=8> */
[-C--:B------:R-:W-:Y:S01]  /*2aa0*/  @!P5 IADD3 R11, PT, PT, R11, -R14.reuse, RZ ;  /* 0x8000000e0b0bd210 */ /* 0x080fe20007ffe0ff */
[----:B------:R-:W-:Y:S02]  /*2ab0*/  @!P5 VIADD R10, R10, 0x1 ;  /* 0x000000010a0ad836 */ /* 0x000fe40000000000 */
[----:B------:R-:W-:Y:S01]  /*2ac0*/  @!P6 IMAD.IADD R19, R19, 0x1, -R14 ;  /* 0x000000011313e824 */ /* 0x000fe200078e0a0e */
[-C--:B------:R-:W-:Y:S01]  /*2ad0*/  ISETP.GE.U32.AND P3, PT, R11, R14.reuse, PT ;  /* 0x0000000e0b00720c */ /* 0x080fe20003f66070 */
[----:B0-----:R-:W-:Y:S02]  /*2ae0*/  VIADD R20, R22, 0xffffffe ;  /* 0x0ffffffe16147836 */ /* 0x001fe40000000000 */
[----:B------:R-:W-:Y:S01]  /*2af0*/  @!P6 VIADD R18, R18, 0x1 ;  /* 0x000000011212e836 */ /* 0x000fe20000000000 */
[----:B------:R-:W-:Y:S01]  /*2b00*/  ISETP.GE.U32.AND P4, PT, R19, R14, PT ;  /* 0x0000000e1300720c */ /* 0x000fe20003f86070 */
[----:B------:R-:W0:Y:S01]  /*2b10*/  F2I.FTZ.U32.TRUNC.NTZ R11, R20 ;  /* 0x00000014000b7305 */ /* 0x000e22000021f000 */
[----:B------:R-:W-:-:S02]  /*2b20*/  LOP3.LUT R14, R15, R8, RZ, 0x3c, !PT ;  /* 0x000000080f0e7212 */ /* 0x000fc400078e3cff */
[-C--:B------:R-:W-:Y:S02]  /*2b30*/  LOP3.LUT R19, R17, R8.reuse, RZ, 0x3c, !PT ;  /* 0x0000000811137212 */ /* 0x080fe400078e3cff */
[----:B------:R-:W-:Y:S02]  /*2b40*/  ISETP.GE.AND P2, PT, R14, RZ, PT ;  /* 0x000000ff0e00720c */ /* 0x000fe40003f46270 */
[----:B------:R-:W-:Y:S01]  /*2b50*/  ISETP.GE.AND P1, PT, R19, RZ, PT ;  /* 0x000000ff1300720c */ /* 0x000fe20003f26270 */
[----:B------:R-:W-:Y:S01]  /*2b60*/  @P3 VIADD R10, R10, 0x1 ;  /* 0x000000010a0a3836 */ /* 0x000fe20000000000 */
[----:B------:R-:W-:Y:S02]  /*2b70*/  ISETP.NE.AND P3, PT, R8, RZ, PT ;  /* 0x000000ff0800720c */ /* 0x000fe40003f65270 */
[----:B------:R-:W-:Y:S01]  /*2b80*/  LOP3.LUT R19, RZ, R8, RZ, 0x33, !PT ;  /* 0x00000008ff137212 */ /* 0x000fe200078e33ff */
[----:B------:R-:W-:Y:S01]  /*2b90*/  @P4 VIADD R18, R18, 0x1 ;  /* 0x0000000112124836 */ /* 0x000fe20000000000 */
[----:B0-----:R-:W-:-:S05]  /*2ba0*/  IADD3 R23, PT, PT, RZ, -R11, RZ ;  /* 0x8000000bff177210 */ /* 0x001fca0007ffe0ff */
        /* <DEDUP_REMOVED lines=12> */
[----:B------:R-:W-:Y:S02]  /*2c70*/  IMAD.MOV R18, RZ, RZ, -R10 ;  /* 0x000000ffff127224 */ /* 0x000fe400078e0a0a */
[----:B------:R-:W-:-:S04]  /*2c80*/  IMAD.HI.U32 R14, R14, R23, RZ ;  /* 0x000000170e0e7227 */ /* 0x000fc800078e00ff */
[----:B------:R-:W-:Y:S01]  /*2c90*/  IMAD R11, R16, R18, R11 ;  /* 0x00000012100b7224 */ /* 0x000fe200078e020b */
[----:B------:R-:W-:-:S04]  /*2ca0*/  IADD3 R20, PT, PT, -R14, RZ, RZ ;  /* 0x000000ff0e147210 */ /* 0x000fc80007ffe1ff */
        /* <DEDUP_REMOVED lines=12> */
[-C--:B------:R-:W-:Y:S01]  /*2d70*/  LOP3.LUT R16, R19, R12.reuse, RZ, 0x3c, !PT ;  /* 0x0000000c13107212 */ /* 0x080fe200078e3cff */
[----:B------:R-:W-:Y:S01]  /*2d80*/  IMAD R18, R7, R11, R6 ;  /* 0x0000000b07127224 */ /* 0x000fe200078e0206 */
[----:B------:R-:W-:Y:S01]  /*2d90*/  LOP3.LUT R23, RZ, R12, RZ, 0x33, !PT ;  /* 0x0000000cff177212 */ /* 0x000fe200078e33ff */
[----:B------:R-:W-:Y:S01]  /*2da0*/  @P3 VIADD R10, R10, 0x1 ;  /* 0x000000010a0a3836 */ /* 0x000fe20000000000 */
[----:B------:R-:W-:Y:S01]  /*2db0*/  ISETP.GE.AND P1, PT, R16, RZ, PT ;  /* 0x000000ff1000720c */ /* 0x000fe20003f26270 */
[----:B------:R-:W-:Y:S01]  /*2dc0*/  IMAD.MOV R6, RZ, RZ, -R15 ;  /* 0x000000ffff067224 */ /* 0x000fe200078e0a0f */
[----:B------:R-:W-:Y:S01]  /*2dd0*/  ISETP.NE.AND P3, PT, R12, RZ, PT ;  /* 0x000000ff0c00720c */ /* 0x000fe20003f65270 */
[----:B------:R-:W-:-:S02]  /*2de0*/  IMAD.MOV R11, RZ, RZ, -R13 ;  /* 0x000000ffff0b7224 */ /* 0x000fc400078e0a0d */
[----:B------:R-:W-:Y:S02]  /*2df0*/  @!P2 IMAD.MOV R10, RZ, RZ, -R10 ;  /* 0x000000ffff0aa224 */ /* 0x000fe400078e0a0a */
[----:B------:R-:W-:Y:S01]  /*2e00*/  @P4 IADD3 R14, PT, PT, R14, 0x1, RZ ;  /* 0x000000010e0e4810 */ /* 0x000fe20007ffe0ff */
[----:B------:R-:W-:Y:S02]  /*2e10*/  IMAD R20, R4, R6, R9 ;  /* 0x0000000604147224 */ /* 0x000fe400078e0209 */
[----:B------:R-:W-:Y:S01]  /*2e20*/  SEL R10, R23, R10, !P3 ;  /* 0x0000000a170a7207 */ /* 0x000fe20005800000 */
[----:B------:R-:W-:Y:S02]  /*2e30*/  IMAD.MOV R9, RZ, RZ, -R17 ;  /* 0x000000ffff097224 */ /* 0x000fe400078e0a11 */
[----:B------:R-:W-:Y:S02]  /*2e40*/  IMAD.MOV R6, RZ, RZ, -R21 ;  /* 0x000000ffff067224 */ /* 0x000fe400078e0a15 */
[----:B------:R-:W-:-:S02]  /*2e50*/  @!P1 IMAD.MOV R14, RZ, RZ, -R14 ;  /* 0x000000ffff0e9224 */ /* 0x000fc400078e0a0e */
[----:B------:R-:W-:Y:S01]  /*2e60*/  IMAD R22, R7, R11, R2 ;  /* 0x0000000b07167224 */ /* 0x000fe200078e0202 */
[----:B------:R-:W-:Y:S01]  /*2e70*/  IADD3 R11, PT, PT, -R19, RZ, RZ ;  /* 0x000000ff130b7210 */ /* 0x000fe20007ffe1ff */
[----:B------:R-:W-:Y:S01]  /*2e80*/  IMAD.MOV R7, RZ, RZ, -R10 ;  /* 0x000000ffff077224 */ /* 0x000fe200078e0a0a */
[----:B------:R-:W-:Y:S01]  /*2e90*/  SEL R14, R23, R14, !P3 ;  /* 0x0000000e170e7207 */ /* 0x000fe20005800000 */
[----:B------:R-:W-:Y:S02]  /*2ea0*/  IMAD R9, R4, R9, R13 ;  /* 0x0000000904097224 */ /* 0x000fe400078e020d */
[----:B------:R-:W-:Y:S02]  /*2eb0*/  IMAD R4, R8, R6, R15 ;  /* 0x0000000608047224 */ /* 0x000fe400078e020f */
[----:B------:R-:W-:Y:S02]  /*2ec0*/  IMAD R21, R12, R7, R21 ;  /* 0x000000070c157224 */ /* 0x000fe400078e0215 */
[----:B------:R-:W-:-:S02]  /*2ed0*/  IMAD R6, R18, UR11, RZ ;  /* 0x0000000b12067c24 */ /* 0x000fc4000f8e02ff */
[----:B------:R-:W-:Y:S02]  /*2ee0*/  IMAD R7, R20, UR10, RZ ;  /* 0x0000000a14077c24 */ /* 0x000fe4000f8e02ff */
[----:B------:R-:W-:Y:S01]  /*2ef0*/  IMAD R4, R4, UR9, RZ ;  /* 0x0000000904047c24 */ /* 0x000fe2000f8e02ff */
[----:B------:R-:W-:Y:S01]  /*2f00*/  SHF.R.S32.HI R13, RZ, 0x1f, R6 ;  /* 0x0000001fff0d7819 */ /* 0x000fe20000011406 */
[----:B------:R-:W-:Y:S02]  /*2f10*/  IMAD R8, R8, R11, R17 ;  /* 0x0000000b08087224 */ /* 0x000fe400078e0211 */
[----:B------:R-:W-:Y:S01]  /*2f20*/  IMAD.MOV R16, RZ, RZ, -R14 ;  /* 0x000000ffff107224 */ /* 0x000fe200078e0a0e */
        /* <DEDUP_REMOVED lines=35> */
[----:B-1----:R-:W-:Y:S05]  /*3160*/  @!P0 BRA `(.L_x_442) ;  /* 0xfffffff000a08947 */ /* 0x002fea000383ffff */
[----:B------:R-:W-:Y:S05]  /*3170*/  EXIT ;  /* 0x000000000000794d */ /* 0x000fea0003800000 */
        .weak           $__internal_14_$__cuda_sm20_div_u64
        .type           $__internal_14_$__cuda_sm20_div_u64,@function
        .size           $__internal_14_$__cuda_sm20_div_u64,(.L_x_860 - $__internal_14_$__cuda_sm20_div_u64)
$__internal_14_$__cuda_sm20_div_u64:
        /* <DEDUP_REMOVED lines=65> */
[----:B------:R-:W-:Y:S06]  /*3590*/  RET.REL.NODEC R8 `(_ZN2at6native51_GLOBAL__N__11011a27_18_DepthwiseConv3d_cu_35e0c7b543conv_depthwise3d_cuda_backward_input_kernelIffLi3ELi3ELi3ELi1ELi1ELi1ELi1ELi1ELi1EEEvNS_27GenericPackedTensorAccessorIKT_Lm5ENS_16DefaultPtrTraitsEiEENS3_IS4_Lm5ES6_iEES7_iiiiiiiii) ;  /* 0xffffffc808987950 */ /* 0x000fec0003c3ffff */
.L_x_443:
        /* <DEDUP_REMOVED lines=14> */
.L_x_860:


//--------------------- .text._ZN2at6native51_GLOBAL__N__11011a27_18_DepthwiseConv3d_cu_35e0c7b543conv_depthwise3d_cuda_backward_input_kernelIddLin1ELin1ELin1ELin1ELin1ELin1ELin1ELin1ELin1EEEvNS_27GenericPackedTensorAccessorIKT_Lm5ENS_16DefaultPtrTraitsEiEENS3_IS4_Lm5ES6_iEES7_iiiiiiiii --------------------------
	.section	.text._ZN2at6native51_GLOBAL__N__11011a27_18_DepthwiseConv3d_cu_35e0c7b543conv_depthwise3d_cuda_backward_input_kernelIddLin1ELin1ELin1ELin1ELin1ELin1ELin1ELin1ELin1EEEvNS_27GenericPackedTensorAccessorIKT_Lm5ENS_16DefaultPtrTraitsEiEENS3_IS4_Lm5ES6_iEES7_iiiiiiiii,"ax",@progbits
	.align	128
.text._ZN2at6native51_GLOBAL__N__11011a27_18_DepthwiseConv3d_cu_35e0c7b543conv_depthwise3d_cuda_backward_input_kernelIddLin1ELin1ELin1ELin1ELin1ELin1ELin1ELin1ELin1EEEvNS_27GenericPackedTensorAccessorIKT_Lm5ENS_16DefaultPtrTraitsEiEENS3_IS4_Lm5ES6_iEES7_iiiiiiiii:
        .type           _ZN2at6native51_GLOBAL__N__11011a27_18_DepthwiseConv3d_cu_35e0c7b543conv_depthwise3d_cuda_backward_input_kernelIddLin1ELin1ELin1ELin1ELin1ELin1ELin1ELin1ELin1EEEvNS_27GenericPackedTensorAccessorIKT_Lm5ENS_16DefaultPtrTraitsEiEENS3_IS4_Lm5ES6_iEES7_iiiiiiiii,@function
        .size           _ZN2at6native51_GLOBAL__N__11011a27_18_DepthwiseConv3d_cu_35e0c7b543conv_depthwise3d_cuda_backward_input_kernelIddLin1ELin1ELin1ELin1ELin1ELin1ELin1ELin1ELin1EEEvNS_27GenericPackedTensorAccessorIKT_Lm5ENS_16DefaultPtrTraitsEiEENS3_IS4_Lm5ES6_iEES7_iiiiiiiii,(.L_x_862 - _ZN2at6native51_GLOBAL__N__11011a27_18_DepthwiseConv3d_cu_35e0c7b543conv_depthwise3d_cuda_backward_input_kernelIddLin1ELin1ELin1ELin1ELin1ELin1ELin1ELin1ELin1EEEvNS_27GenericPackedTensorAccessorIKT_Lm5ENS_16DefaultPtrTraitsEiEENS3_IS4_Lm5ES6_iEES7_iiiiiiiii)
        .other          _ZN2at6native51_GLOBAL__N__11011a27_18_DepthwiseConv3d_cu_35e0c7b543conv_depthwise3d_cuda_backward_input_kernelIddLin1ELin1ELin1ELin1ELin1ELin1ELin1ELin1ELin1EEEvNS_27GenericPackedTensorAccessorIKT_Lm5ENS_16DefaultPtrTraitsEiEENS3_IS4_Lm5ES6_iEES7_iiiiiiiii,@"STO_CUDA_ENTRY STV_DEFAULT"
_ZN2at6native51_GLOBAL__N__11011a27_18_DepthwiseConv3d_cu_35e0c7b543conv_depthwise3d_cuda_backward_input_kernelIddLin1ELin1ELin1ELin1ELin1ELin1ELin1ELin1ELin1EEEvNS_27GenericPackedTensorAccessorIKT_Lm5ENS_16DefaultPtrTraitsEiEENS3_IS4_Lm5ES6_iEES7_iiiiiiiii:
        /* <DEDUP_REMOVED lines=57> */
.L_x_456:
[----:B------:R-:W0:Y:S01]  /*0390*/  LDC R13, c[0x0][0x3c8] ;  /* 0x0000f200ff0d7b82 */ /* 0x000e220000000800 */
[----:B------:R-:W-:Y:S01]  /*03a0*/  IABS R6, R18 ;  /* 0x0000001200067213 */ /* 0x000fe20000000000 */
[----:B------:R-:W2:Y:S01]  /*03b0*/  LDCU UR5, c[0x0][0x3fc] ;  /* 0x00007f80ff0577ac */ /* 0x000ea20008000800 */
[----:B------:R-:W-:Y:S01]  /*03c0*/  BSSY.RECONVERGENT B0, `(.L_x_448) ;  /* 0x0000228000007945 */ /* 0x000fe20003800200 */
[----:B------:R-:W3:Y:S04]  /*03d0*/  LDCU UR7, c[0x0][0x430] ;  /* 0x00008600ff0777ac */ /* 0x000ee80008000800 */
[----:B------:R-:W4:Y:S01]  /*03e0*/  LDC R12, c[0x0][0x3c4] ;  /* 0x0000f100ff0c7b82 */ /* 0x000f220000000800 */
[----:B------:R-:W5:Y:S01]  /*03f0*/  LDCU UR10, c[0x0][0x424] ;  /* 0x00008480ff0a77ac */ /* 0x000f620008000800 */
[----:B------:R-:W1:Y:S06]  /*0400*/  LDCU UR6, c[0x0][0x424] ;  /* 0x00008480ff0677ac */ /* 0x000e6c0008000800 */
[----:B------:R-:W2:Y:S01]  /*0410*/  LDC R11, c[0x0][0x3c0] ;  /* 0x0000f000ff0b7b82 */ /* 0x000ea20000000800 */
[----:B0-----:R-:W-:-:S07]  /*0420*/  IABS R5, R13 ;  /* 0x0000000d00057213 */ /* 0x001fce0000000000 */
[----:B------:R-:W0:Y:S01]  /*0430*/  LDC R15, c[0x0][0x3bc] ;  /* 0x0000ef00ff0f7b82 */ /* 0x000e220000000800 */
[----:B---3--:R-:W-:Y:S01]  /*0440*/  IADD3 R10, PT, PT, RZ, -UR7, RZ ;  /* 0x80000007ff0a7c10 */ /* 0x008fe2000fffe0ff */
[----:B------:R-:W3:Y:S03]  /*0450*/  I2F.RP R0, R5 ;  /* 0x0000000500007306 */ /* 0x000ee60000209400 */
[----:B-----5:R-:W-:Y:S02]  /*0460*/  LEA R10, R10, UR10, 0x1 ;  /* 0x0000000a0a0a7c11 */ /* 0x020fe4000f8e08ff */
[----:B----4-:R-:W-:Y:S01]  /*0470*/  IABS R8, R12 ;  /* 0x0000000c00087213 */ /* 0x010fe20000000000 */
[----:B------:R-:W4:Y:S01]  /*0480*/  LDC.64 R28, c[0x0][0x3e0] ;  /* 0x0000f800ff1c7b82 */ /* 0x000f220000000a00 */
[----:B--2---:R-:W-:Y:S01]  /*0490*/  IABS R21, R11 ;  /* 0x0000000b00157213 */ /* 0x004fe20000000000 */
[----:B---3--:R-:W2:Y:S02]  /*04a0*/  MUFU.RCP R0, R0 ;  /* 0x0000000000007308 */ /* 0x008ea40000001000 */
[----:B--2---:R-:W-:-:S06]  /*04b0*/  VIADD R2, R0, 0xffffffe ;  /* 0x0ffffffe00027836 */ /* 0x004fcc0000000000 */
[----:B------:R2:W3:Y:S02]  /*04c0*/  F2I.FTZ.U32.TRUNC.NTZ R3, R2 ;  /* 0x0000000200037305 */ /* 0x0004e4000021f000 */
[----:B--2---:R-:W-:Y:S02]  /*04d0*/  IMAD.MOV.U32 R2, RZ, RZ, RZ ;  /* 0x000000ffff027224 */ /* 0x004fe400078e00ff */
[----:B---3--:R-:W-:-:S04]  /*04e0*/  IMAD.MOV R4, RZ, RZ, -R3 ;  /* 0x000000ffff047224 */ /* 0x008fc800078e0a03 */
[----:B------:R-:W-:Y:S02]  /*04f0*/  IMAD R7, R4, R5, RZ ;  /* 0x0000000504077224 */ /* 0x000fe400078e02ff */
[----:B------:R-:W-:Y:S02]  /*0500*/  IMAD.MOV.U32 R4, RZ, RZ, R6 ;  /* 0x000000ffff047224 */ /* 0x000fe400078e0006 */
[----:B------:R-:W-:Y:S01]  /*0510*/  IMAD.HI.U32 R3, R3, R7, R2 ;  /* 0x0000000703037227 */ /* 0x000fe200078e0002 */
[----:B------:R-:W-:Y:S01]  /*0520*/  MOV R7, R8 ;  /* 0x0000000800077202 */ /* 0x000fe20000000f00 */
[----:B------:R-:W2:Y:S01]  /*0530*/  I2F.RP R6, R21 ;  /* 0x0000001500067306 */ /* 0x000ea20000209400 */
[----:B------:R-:W1:Y:S03]  /*0540*/  LDC R8, c[0x0][0x430] ;  /* 0x00010c00ff087b82 */ /* 0x000e660000000800 */
[----:B------:R-:W-:-:S04]  /*0550*/  IMAD.HI.U32 R3, R3, R4, RZ ;  /* 0x0000000403037227 */ /* 0x000fc800078e00ff */
[----:B------:R-:W3:Y:S01]  /*0560*/  I2F.RP R2, R7 ;  /* 0x0000000700027306 */ /* 0x000ee20000209400 */
[----:B------:R-:W-:-:S04]  /*0570*/  IMAD.MOV R0, RZ, RZ, -R3 ;  /* 0x000000ffff007224 */ /* 0x000fc800078e0a03 */
[----:B------:R-:W-:-:S03]  /*0580*/  IMAD R0, R5, R0, R4 ;  /* 0x0000000005007224 */ /* 0x000fc600078e0204 */
[----:B--2---:R-:W-:Y:S02]  /*0590*/  MUFU.RCP R6, R6 ;  /* 0x0000000600067308 */ /* 0x004fe40000001000 */
[----:B------:R-:W-:-:S06]  /*05a0*/  ISETP.GT.U32.AND P1, PT, R5, R0, PT ;  /* 0x000000000500720c */ /* 0x000fcc0003f24070 */
[----:B---3--:R-:W2:Y:S07]  /*05b0*/  MUFU.RCP R2, R2 ;  /* 0x0000000200027308 */ /* 0x008eae0000001000 */
[----:B------:R-:W-:Y:S02]  /*05c0*/  @!P1 IMAD.IADD R0, R0, 0x1, -R5 ;  /* 0x0000000100009824 */ /* 0x000fe400078e0a05 */
[----:B------:R-:W-:Y:S01]  /*05d0*/  @!P1 VIADD R3, R3, 0x1 ;  /* 0x0000000103039836 */ /* 0x000fe20000000000 */
[----:B------:R-:W-:-:S02]  /*05e0*/  ISETP.NE.AND P1, PT, R13, RZ, PT ;  /* 0x000000ff0d00720c */ /* 0x000fc40003f25270 */
[----:B------:R-:W-:Y:S02]  /*05f0*/  ISETP.GE.U32.AND P0, PT, R0, R5, PT ;  /* 0x000000050000720c */ /* 0x000fe40003f06070 */
[----:B------:R-:W-:Y:S01]  /*0600*/  LOP3.LUT R0, R18, R13, RZ, 0x3c, !PT ;  /* 0x0000000d12007212 */ /* 0x000fe200078e3cff */
[----:B--2---:R-:W-:-:S03]  /*0610*/  VIADD R4, R2, 0xffffffe ;  /* 0x0ffffffe02047836 */ /* 0x004fc60000000000 */
[----:B------:R-:W-:Y:S01]  /*0620*/  ISETP.GE.AND P2, PT, R0, RZ, PT ;  /* 0x000000ff0000720c */ /* 0x000fe20003f46270 */
[----:B------:R2:W3:Y:S06]  /*0630*/  F2I.FTZ.U32.TRUNC.NTZ R5, R4 ;  /* 0x0000000400057305 */ /* 0x0004ec000021f000 */
[----:B------:R-:W-:Y:S02]  /*0640*/  @P0 VIADD R3, R3, 0x1 ;  /* 0x0000000103030836 */ /* 0x000fe40000000000 */
[----:B--2---:R-:W-:-:S04]  /*0650*/  IMAD.MOV.U32 R4, RZ, RZ, RZ ;  /* 0x000000ffff047224 */ /* 0x004fc800078e00ff */
[----:B------:R-:W-:Y:S02]  /*0660*/  @!P2 IADD3 R3, PT, PT, -R3, RZ, RZ ;  /* 0x000000ff0303a210 */ /* 0x000fe40007ffe1ff */
[----:B------:R-:W-:Y:S01]  /*0670*/  @!P1 LOP3.LUT R3, RZ, R13, RZ, 0x33, !PT ;  /* 0x0000000dff039212 */ /* 0x000fe200078e33ff */
[----:B---3--:R-:W-:-:S03]  /*0680*/  IMAD.MOV R0, RZ, RZ, -R5 ;  /* 0x000000ffff007224 */ /* 0x008fc600078e0a05 */
[----:B------:R-:W-:Y:S01]  /*0690*/  IABS R2, R3 ;  /* 0x0000000300027213 */ /* 0x000fe20000000000 */
[----:B------:R-:W-:-:S04]  /*06a0*/  IMAD R9, R0, R7, RZ ;  /* 0x0000000700097224 */ /* 0x000fc800078e02ff */
[----:B------:R-:W-:Y:S01]  /*06b0*/  IMAD.HI.U32 R4, R5, R9, R4 ;  /* 0x0000000905047227 */ /* 0x000fe200078e0004 */
[----:B0-----:R-:W-:-:S05]  /*06c0*/  IABS R9, R15 ;  /* 0x0000000f00097213 */ /* 0x001fca0000000000 */
[----:B------:R-:W-:-:S04]  /*06d0*/  IMAD.HI.U32 R0, R4, R2, RZ ;  /* 0x0000000204007227 */ /* 0x000fc800078e00ff */
[----:B------:R-:W-:-:S04]  /*06e0*/  IMAD.MOV R4, RZ, RZ, -R0 ;  /* 0x000000ffff047224 */ /* 0x000fc800078e0a00 */
[C---:B------:R-:W-:Y:S02]  /*06f0*/  IMAD R2, R7.reuse, R4, R2 ;  /* 0x0000000407027224 */ /* 0x040fe400078e0202 */
[----:B------:R-:W-:Y:S02]  /*0700*/  VIADD R4, R6, 0xffffffe ;  /* 0x0ffffffe06047836 */ /* 0x000fe40000000000 */
[----:B------:R-:W0:Y:S01]  /*0710*/  I2F.RP R6, R9 ;  /* 0x0000000900067306 */ /* 0x000e220000209400 */
[----:B------:R-:W-:-:S07]  /*0720*/  ISETP.GT.U32.AND P1, PT, R7, R2, PT ;  /* 0x000000020700720c */ /* 0x000fce0003f24070 */
[----:B------:R2:W3:Y:S06]  /*0730*/  F2I.FTZ.U32.TRUNC.NTZ R5, R4 ;  /* 0x0000000400057305 */ /* 0x0004ec000021f000 */
[----:B------:R-:W-:Y:S02]  /*0740*/  @!P1 IMAD.IADD R2, R2, 0x1, -R7 ;  /* 0x0000000102029824 */ /* 0x000fe400078e0a07 */
[----:B------:R-:W-:Y:S01]  /*0750*/  @!P1 VIADD R0, R0, 0x1 ;  /* 0x0000000100009836 */ /* 0x000fe20000000000 */
[----:B------:R-:W-:Y:S01]  /*0760*/  ISETP.NE.AND P1, PT, R12, RZ, PT ;  /* 0x000000ff0c00720c */ /* 0x000fe20003f25270 */
[----:B--2---:R-:W-:Y:S01]  /*0770*/  IMAD.MOV.U32 R4, RZ, RZ, RZ ;  /* 0x000000ffff047224 */ /* 0x004fe200078e00ff */
[----:B------:R-:W-:Y:S01]  /*0780*/  ISETP.GE.U32.AND P0, PT, R2, R7, PT ;  /* 0x000000070200720c */ /* 0x000fe20003f06070 */
[----:B0-----:R-:W0:Y:S01]  /*0790*/  MUFU.RCP R6, R6 ;  /* 0x0000000600067308 */ /* 0x001e220000001000 */
[----:B------:R-:W-:-:S04]  /*07a0*/  LOP3.LUT R2, R3, R12, RZ, 0x3c, !PT ;  /* 0x0000000c03027212 */ /* 0x000fc800078e3cff */
[----:B------:R-:W-:Y:S02]  /*07b0*/  ISETP.GE.AND P2, PT, R2, RZ, PT ;  /* 0x000000ff0200720c */ /* 0x000fe40003f46270 */
[----:B---3--:R-:W-:-:S05]  /*07c0*/  IADD3 R2, PT, PT, RZ, -R5, RZ ;  /* 0x80000005ff027210 */ /* 0x008fca0007ffe0ff */
[----:B------:R-:W-:Y:S02]  /*07d0*/  @P0 VIADD R0, R0, 0x1 ;  /* 0x0000000100000836 */ /* 0x000fe40000000000 */
[----:B------:R-:W-:-:S04]  /*07e0*/  IMAD R7, R2, R21, RZ ;  /* 0x0000001502077224 */ /* 0x000fc800078e02ff */
[----:B------:R-:W-:Y:S01]  /*07f0*/  @!P2 IMAD.MOV R0, RZ, RZ, -R0 ;  /* 0x000000ffff00a224 */ /* 0x000fe200078e0a00 */
[----:B------:R-:W-:Y:S01]  /*0800*/  @!P1 LOP3.LUT R0, RZ, R12, RZ, 0x33, !PT ;  /* 0x0000000cff009212 */ /* 0x000fe200078e33ff */
[----:B------:R-:W-:-:S03]  /*0810*/  IMAD.HI.U32 R4, R5, R7, R4 ;  /* 0x0000000705047227 */ /* 0x000fc600078e0004 */
        /* <DEDUP_REMOVED lines=11> */
[----:B------:R-:W-:Y:S02]  /*08d0*/  CS2R R20, SRZ ;  /* 0x0000000000147805 */ /* 0x000fe4000001ff00 */
[----:B------:R-:W-:-:S04]  /*08e0*/  LOP3.LUT R2, R0, R11, RZ, 0x3c, !PT ;  /* 0x0000000b00027212 */ /* 0x000fc800078e3cff */
[----:B------:R-:W-:Y:S01]  /*08f0*/  ISETP.GE.AND P2, PT, R2, RZ, PT ;  /* 0x000000ff0200720c */ /* 0x000fe20003f46270 */
[----:B0-----:R-:W-:-:S04]  /*0900*/  IMAD.MOV R2, RZ, RZ, -R5 ;  /* 0x000000ffff027224 */ /* 0x001fc800078e0a05 */
[----:B------:R-:W-:Y:S01]  /*0910*/  IMAD R7, R2, R9, RZ ;  /* 0x0000000902077224 */ /* 0x000fe200078e02ff */
[----:B------:R-:W-:-:S05]  /*0920*/  @P0 IADD3 R4, PT, PT, R4, 0x1, RZ ;  /* 0x0000000104040810 */ /* 0x000fca0007ffe0ff */
[----:B------:R-:W-:Y:S02]  /*0930*/  IMAD.MOV.U32 R6, RZ, RZ, R4 ;  /* 0x000000ffff067224 */ /* 0x000fe400078e0004 */
[----:B------:R-:W-:Y:S02]  /*0940*/  IMAD.MOV.U32 R4, RZ, RZ, RZ ;  /* 0x000000ffff047224 */ /* 0x000fe400078e00ff */
[----:B------:R-:W-:Y:S01]  /*0950*/  @!P2 IMAD.MOV R6, RZ, RZ, -R6 ;  /* 0x000000ffff06a224 */ /* 0x000fe200078e0a06 */
[----:B------:R-:W-:Y:S01]  /*0960*/  @!P1 LOP3.LUT R6, RZ, R11, RZ, 0x33, !PT ;  /* 0x0000000bff069212 */ /* 0x000fe200078e33ff */
[----:B------:R-:W-:-:S03]  /*0970*/  IMAD.HI.U32 R7, R5, R7, R4 ;  /* 0x0000000705077227 */ /* 0x000fc600078e0004 */
[----:B------:R-:W-:Y:S01]  /*0980*/  IABS R2, R6 ;  /* 0x0000000600027213 */ /* 0x000fe20000000000 */
[----:B------:R-:W-:-:S04]  /*0990*/  IMAD.MOV R4, RZ, RZ, -R0 ;  /* 0x000000ffff047224 */ /* 0x000fc800078e0a00 */
[----:B------:R-:W-:-:S04]  /*09a0*/  IMAD.HI.U32 R16, R7, R2, RZ ;  /* 0x0000000207107227 */ /* 0x000fc800078e00ff */
[----:B------:R-:W-:Y:S02]  /*09b0*/  IMAD.MOV R5, RZ, RZ, -R16 ;  /* 0x000000ffff057224 */ /* 0x000fe400078e0a10 */
[----:B------:R-:W-:Y:S02]  /*09c0*/  IMAD R12, R12, R4, R3 ;  /* 0x000000040c0c7224 */ /* 0x000fe400078e0203 */
        /* <DEDUP_REMOVED lines=10> */
[----:B------:R-:W-:-:S05]  /*0a70*/  @!P1 LOP3.LUT R16, RZ, R15, RZ, 0x33, !PT ;  /* 0x0000000fff109212 */ /* 0x000fca00078e33ff */
[----:B------:R-:W-:-:S04]  /*0a80*/  IMAD.MOV R2, RZ, RZ, -R16 ;  /* 0x000000ffff027224 */ /* 0x000fc800078e0a10 */
[----:B------:R-:W-:Y:S02]  /*0a90*/  IMAD R15, R15, R2, R6 ;  /* 0x000000020f0f7224 */ /* 0x000fe400078e0206 */
[----:B------:R-:W-:Y:S02]  /*0aa0*/  IMAD.MOV R2, RZ, RZ, -R3 ;  /* 0x000000ffff027224 */ /* 0x000fe400078e0a03 */
[----:B------:R-:W-:Y:S02]  /*0ab0*/  IMAD R14, R26, R15, RZ ;  /* 0x0000000f1a0e7224 */ /* 0x000fe400078e02ff */
[----:B------:R-:W-:Y:S02]  /*0ac0*/  IMAD R13, R13, R2, R18 ;  /* 0x000000020d0d7224 */ /* 0x000fe400078e0212 */
[----:B------:R-:W-:Y:S02]  /*0ad0*/  IMAD R5, R14, UR5, RZ ;  /* 0x000000050e057c24 */ /* 0x000fe4000f8e02ff */
[----:B------:R-:W-:Y:S01]  /*0ae0*/  IMAD.MOV R6, RZ, RZ, -R6 ;  /* 0x000000ffff067224 */ /* 0x000fe200078e0a06 */
[----:B-1----:R-:W-:Y:S01]  /*0af0*/  IADD3 R8, PT, PT, R13, UR6, -R8 ;  /* 0x000000060d087c10 */ /* 0x002fe2000fffe808 */
[----:B----4-:R-:W-:-:S04]  /*0b00*/  IMAD.WIDE R28, R5, 0x8, R28 ;  /* 0x00000008051c7825 */ /* 0x010fc800078e021c */
[----:B------:R-:W-:Y:S02]  /*0b10*/  IMAD R11, R11, R6, R0 ;  /* 0x000000060b0b7224 */ /* 0x000fe400078e0200 */
[----:B------:R-:W-:Y:S02]  /*0b20*/  IMAD.MOV.U32 R30, RZ, RZ, R28 ;  /* 0x000000ffff1e7224 */ /* 0x000fe400078e001c */
[----:B------:R-:W-:-:S07]  /*0b30*/  VIADD R9, R13, UR6 ;  /* 0x000000060d097c36 */ /* 0x000fce0008000000 */
.L_x_455:
[----:B------:R-:W0:Y:S01]  /*0b40*/  LDCU UR6, c[0x0][0x39c] ;  /* 0x00007380ff0677ac */ /* 0x000e220008000800 */
[----:B------:R-:W-:Y:S01]  /*0b50*/  IMAD.MOV.U32 R6, RZ, RZ, RZ ;  /* 0x000000ffff067224 */ /* 0x000fe200078e00ff */
[----:B------:R-:W1:Y:S01]  /*0b60*/  LDCU UR5, c[0x0][0x3a0] ;  /* 0x00007400ff0577ac */ /* 0x000e620008000800 */
[----:B0-----:R-:W-:Y:S02]  /*0b70*/  IMAD R0, R16, UR6, RZ ;  /* 0x0000000610007c24 */ /* 0x001fe4000f8e02ff */
[----:B-1----:R-:W-:-:S05]  /*0b80*/  IMAD R5, R14, UR5, RZ ;  /* 0x000000050e057c24 */ /* 0x002fca000f8e02ff */
[----:B------:R-:W-:Y:S02]  /*0b90*/  IADD3 R7, P0, PT, R0, R5, RZ ;  /* 0x0000000500077210 */ /* 0x000fe40007f1e0ff */
[----:B------:R-:W-:-:S04]  /*0ba0*/  SHF.R.S32.HI R0, RZ, 0x1f, R0 ;  /* 0x0000001fff007819 */ /* 0x000fc80000011400 */
[----:B------:R-:W-:-:S07]  /*0bb0*/  LEA.HI.X.SX32 R5, R5, R0, 0x1, P0 ;  /* 0x0000000005057211 */ /* 0x000fce00000f0eff */
.L_x_454:
        /* <DEDUP_REMOVED lines=14> */
[----:B-1----:R-:W-:Y:S01]  /*0ca0*/  IMAD.MOV.U32 R2, RZ, RZ, RZ ;  /* 0x000000ffff027224 */ /* 0x002fe200078e00ff */
[----:B--2---:R-:W-:-:S05]  /*0cb0*/  IADD3 R22, PT, PT, RZ, -R3, RZ ;  /* 0x80000003ff167210 */ /* 0x004fca0007ffe0ff */
[----:B------:R-:W-:-:S04]  /*0cc0*/  IMAD R27, R22, R23, RZ ;  /* 0x00000017161b7224 */ /* 0x000fc800078e02ff */
[----:B------:R-:W-:-:S06]  /*0cd0*/  IMAD.HI.U32 R3, R3, R27, R2 ;  /* 0x0000001b03037227 */ /* 0x000fcc00078e0002 */
[----:B------:R-:W-:-:S04]  /*0ce0*/  IMAD.HI.U32 R3, R3, R0, RZ ;  /* 0x0000000003037227 */ /* 0x000fc800078e00ff */
[----:B------:R-:W-:-:S04]  /*0cf0*/  IMAD.MOV R2, RZ, RZ, -R3 ;  /* 0x000000ffff027224 */ /* 0x000fc800078e0a03 */
[----:B------:R-:W-:Y:S02]  /*0d00*/  IMAD R0, R23, R2, R0 ;  /* 0x0000000217007224 */ /* 0x000fe400078e0200 */
[----:B------:R-:W-:-:S03]  /*0d10*/  IMAD.MOV.U32 R2, RZ, RZ, RZ ;  /* 0x000000ffff027224 */ /* 0x000fc600078e00ff */
        /* <DEDUP_REMOVED lines=9> */
[----:B------:R-:W-:Y:S02]  /*0db0*/  P2R R27, PR, RZ, 0x1 ;  /* 0x00000001ff1b7803 */ /* 0x000fe40000000000 */
[----:B------:R-:W-:Y:S02]  /*0dc0*/  @!P2 IADD3 R3, PT, PT, -R3, RZ, RZ ;  /* 0x000000ff0303a210 */ /* 0x000fe40007ffe1ff */
[----:B------:R-:W-:-:S07]  /*0dd0*/  @!P1 LOP3.LUT R3, RZ, R25, RZ, 0x33, !PT ;  /* 0x00000019ff039212 */ /* 0x000fce00078e33ff */
.L_x_453:
[----:B------:R-:W0:Y:S01]  /*0de0*/  LDC R25, c[0x0][0x414] ;  /* 0x00010500ff197b82 */ /* 0x000e220000000800 */
[----:B------:R-:W1:Y:S01]  /*0df0*/  LDCU UR6, c[0x0][0x420] ;  /* 0x00008400ff0677ac */ /* 0x000e620008000800 */
[----:B------:R-:W-:Y:S02]  /*0e00*/  IMAD.MOV R24, RZ, RZ, -R2 ;  /* 0x000000ffff187224 */ /* 0x000fe400078e0a02 */
[----:B------:R-:W-:Y:S02]  /*0e10*/  HFMA2 R35, -RZ, RZ, 0, 0 ;  /* 0x00000000ff237431 */ /* 0x000fe400000001ff */
        /* <DEDUP_REMOVED lines=10> */
[----:B----4-:R-:W-:-:S07]  /*0ec0*/  IMAD.U32 R39, RZ, RZ, UR7 ;  /* 0x00000007ff277e24 */ /* 0x010fce000f8e00ff */
        /* <DEDUP_REMOVED lines=25> */
[----:B------:R-:W-:-:S03]  /*1060*/  IMAD R0, R3, R39, R28 ;  /* 0x0000002703007224 */ /* 0x000fc600078e021c */
[----:B------:R-:W-:-:S04]  /*1070*/  ISETP.NE.AND P0, PT, R25, R24, PT ;  /* 0x000000181900720c */ /* 0x000fc80003f05270 */
[----:B------:R-:W-:Y:S01]  /*1080*/  ISETP.EQ.AND P0, PT, R23, R4, !P0 ;  /* 0x000000041700720c */ /* 0x000fe20004702270 */
[----:B------:R-:W-:-:S12]  /*1090*/  BRA.U !UP0, `(.L_x_449) ;  /* 0x0000000908e87547 */ /* 0x000fd8000b800000 */
[----:B------:R-:W0:Y:S01]  /*10a0*/  LDC R22, c[0x0][0x418] ;  /* 0x00010600ff167b82 */ /* 0x000e220000000800 */
[----:B------:R-:W1:Y:S01]  /*10b0*/  LDCU UR5, c[0x0][0x3f8] ;  /* 0x00007f00ff0577ac */ /* 0x000e620008000800 */
[----:B------:R-:W-:Y:S01]  /*10c0*/  IMAD.MOV.U32 R24, RZ, RZ, RZ ;  /* 0x000000ffff187224 */ /* 0x000fe200078e00ff */
[----:B------:R-:W-:Y:S01]  /*10d0*/  ISETP.GE.AND P2, PT, R28, R39, PT ;  /* 0x000000271c00720c */ /* 0x000fe20003f46270 */
[----:B------:R-:W-:Y:S01]  /*10e0*/  IMAD.IADD R34, R10, 0x1, R13 ;  /* 0x000000010a227824 */ /* 0x000fe200078e020d */
[----:B------:R-:W-:Y:S01]  /*10f0*/  MOV R33, R8 ;  /* 0x0000000800217202 */ /* 0x000fe20000000f00 */
[----:B------:R-:W-:Y:S02]  /*1100*/  VIADD R32, R13, UR4 ;  /* 0x000000040d207c36 */ /* 0x000fe40008000000 */
[----:B------:R-:W-:Y:S01]  /*1110*/  IMAD.MOV.U32 R31, RZ, RZ, R9 ;  /* 0x000000ffff1f7224 */ /* 0x000fe200078e0009 */
[----:B-1----:R-:W-:-:S04]  /*1120*/  ULOP3.LUT UR5, UR5, 0x7ffffffc, URZ, 0xc0, !UPT ;  /* 0x7ffffffc05057892 */ /* 0x002fc8000f8ec0ff */
[----:B------:R-:W-:Y:S01]  /*1130*/  UIADD3 UR5, UPT, UPT, -UR5, URZ, URZ ;  /* 0x000000ff05057290 */ /* 0x000fe2000fffe1ff */
[----:B0-----:R-:W-:-:S04]  /*1140*/  IABS R36, R22 ;  /* 0x0000001600247213 */ /* 0x001fc80000000000 */
[----:B------:R-:W0:Y:S08]  /*1150*/  I2F.RP R22, R36 ;  /* 0x0000002400167306 */ /* 0x000e300000209400 */
[----:B0-----:R-:W0:Y:S02]  /*1160*/  MUFU.RCP R22, R22 ;  /* 0x0000001600167308 */ /* 0x001e240000001000 */
[----:B0-----:R-:W-:-:S06]  /*1170*/  VIADD R25, R22, 0xffffffe ;  /* 0x0ffffffe16197836 */ /* 0x001fcc0000000000 */
[----:B------:R-:W0:Y:S02]  /*1180*/  F2I.FTZ.U32.TRUNC.NTZ R25, R25 ;  /* 0x0000001900197305 */ /* 0x000e24000021f000 */
[----:B0-----:R-:W-:-:S04]  /*1190*/  IMAD.MOV R23, RZ, RZ, -R25 ;  /* 0x000000ffff177224 */ /* 0x001fc800078e0a19 */
[----:B------:R-:W-:-:S04]  /*11a0*/  IMAD R23, R23, R36, RZ ;  /* 0x0000002417177224 */ /* 0x000fc800078e02ff */
[----:B------:R-:W-:-:S04]  /*11b0*/  IMAD.HI.U32 R24, R25, R23, R24 ;  /* 0x0000001719187227 */ /* 0x000fc800078e0018 */
[----:B------:R-:W-:-:S07]  /*11c0*/  IMAD.U32 R25, RZ, RZ, UR5 ;  /* 0x00000005ff197e24 */ /* 0x000fce000f8e00ff */
.L_x_450:
[----:B------:R-:W0:Y:S01]  /*11d0*/  LDC R35, c[0x0][0x418] ;  /* 0x00010600ff237b82 */ /* 0x000e220000000800 */
[----:B------:R-:W-:Y:S01]  /*11e0*/  IABS R23, R31 ;  /* 0x0000001f00177213 */ /* 0x000fe20000000000 */
[----:B------:R-:W1:Y:S01]  /*11f0*/  LDCU UR5, c[0x0][0x398] ;  /* 0x00007300ff0577ac */ /* 0x000e620008000800 */
[----:B------:R-:W-:-:S03]  /*1200*/  CS2R R44, SRZ ;  /* 0x00000000002c7805 */ /* 0x000fc6000001ff00 */
[----:B------:R-:W-:Y:S01]  /*1210*/  IMAD.HI.U32 R24, R24, R23, RZ ;  /* 0x0000001718187227 */ /* 0x000fe200078e00ff */
[----:B------:R-:W2:Y:S03]  /*1220*/  LDCU UR6, c[0x0][0x390] ;  /* 0x00007200ff0677ac */ /* 0x000ea60008000800 */
[----:B------:R-:W-:Y:S01]  /*1230*/  IMAD.MOV R22, RZ, RZ, -R24 ;  /* 0x000000ffff167224 */ /* 0x000fe200078e0a18 */
[----:B------:R-:W3:Y:S01]  /*1240*/  LDCU UR7, c[0x0][0x394] ;  /* 0x00007280ff0777ac */ /* 0x000ee20008000800 */
[-C--:B0-----:R-:W-:Y:S02]  /*1250*/  IABS R37, R35.reuse ;  /* 0x0000002300257213 */ /* 0x081fe40000000000 */
[-C--:B------:R-:W-:Y:S02]  /*1260*/  LOP3.LUT R38, RZ, R35.reuse, RZ, 0x33, !PT ;  /* 0x00000023ff267212 */ /* 0x080fe400078e33ff */
[----:B------:R-:W0:Y:S01]  /*1270*/  I2F.RP R40, R37 ;  /* 0x0000002500287306 */ /* 0x000e220000209400 */
[----:B------:R-:W-:Y:S01]  /*1280*/  IMAD R23, R37, R22, R23 ;  /* 0x0000001625177224 */ /* 0x000fe200078e0217 */
[----:B------:R-:W-:-:S04]  /*1290*/  LOP3.LUT R22, R31, R35, RZ, 0x3c, !PT ;  /* 0x000000231f167212 */ /* 0x000fc800078e3cff */
[----:B------:R-:W-:Y:S02]  /*12a0*/  ISETP.GT.U32.AND P5, PT, R36, R23, PT ;  /* 0x000000172400720c */ /* 0x000fe40003fa4070 */
[----:B------:R-:W-:Y:S01]  /*12b0*/  ISETP.GE.AND P4, PT, R22, RZ, PT ;  /* 0x000000ff1600720c */ /* 0x000fe20003f86270 */
[----:B0-----:R-:W0:Y:S10]  /*12c0*/  MUFU.RCP R40, R40 ;  /* 0x0000002800287308 */ /* 0x001e340000001000 */
[----:B------:R-:W-:-:S02]  /*12d0*/  @!P5 IMAD.IADD R23, R23, 0x1, -R37 ;  /* 0x000000011717d824 */ /* 0x000fc400078e0a25 */
[----:B------:R-:W-:-:S03]  /*12e0*/  @!P5 VIADD R24, R24, 0x1 ;  /* 0x000000011818d836 */ /* 0x000fc60000000000 */
[----:B------:R-:W-:Y:S02]  /*12f0*/  ISETP.GE.U32.AND P3, PT, R23, R36, PT ;  /* 0x000000241700720c */ /* 0x000fe40003f66070 */
[----:B------:R-:W-:Y:S02]  /*1300*/  IABS R36, R33 ;  /* 0x0000002100247213 */ /* 0x000fe40000000000 */
[----:B0-----:R-:W-:Y:S01]  /*1310*/  IADD3 R41, PT, PT, R40, 0xffffffe, RZ ;  /* 0x0ffffffe28297810 */ /* 0x001fe20007ffe0ff */
[----:B------:R-:W-:-:S08]  /*1320*/  IMAD.MOV.U32 R40, RZ, RZ, RZ ;  /* 0x000000ffff287224 */ /* 0x000fd000078e00ff */
[----:B------:R-:W-:Y:S01]  /*1330*/  @P3 VIADD R24, R24, 0x1 ;  /* 0x0000000118183836 */ /* 0x000fe20000000000 */
[----:B------:R-:W-:Y:S01]  /*1340*/  ISETP.NE.AND P3, PT, R35, RZ, PT ;  /* 0x000000ff2300720c */ /* 0x000fe20003f65270 */
[----:B------:R-:W0:Y:S02]  /*1350*/  F2I.FTZ.U32.TRUNC.NTZ R41, R41 ;  /* 0x0000002900297305 */ /* 0x000e24000021f000 */
[----:B------:R-:W-:-:S05]  /*1360*/  @!P4 IMAD.MOV R24, RZ, RZ, -R24 ;  /* 0x000000ffff18c224 */ /* 0x000fca00078e0a18 */
[----:B------:R-:W-:-:S04]  /*1370*/  SEL R39, R38, R24, !P3 ;  /* 0x0000001826277207 */ /* 0x000fc80005800000 */
[----:B-1----:R-:W-:Y:S02]  /*1380*/  ISETP.GE.OR P4, PT, R39, UR5, P2 ;  /* 0x0000000527007c0c */ /* 0x002fe40009786670 */
[----:B------:R-:W-:Y:S01]  /*1390*/  LOP3.LUT R22, R3, R39, R28, 0xfe, !PT ;  /* 0x0000002703167212 */ /* 0x000fe200078efe1c */
[----:B0-----:R-:W-:-:S03]  /*13a0*/  IMAD.MOV R24, RZ, RZ, -R41 ;  /* 0x000000ffff187224 */ /* 0x001fc600078e0a29 */
[----:B------:R-:W-:Y:S01]  /*13b0*/  ISETP.LT.OR P4, PT, R22, RZ, P4 ;  /* 0x000000ff1600720c */ /* 0x000fe20002781670 */
[----:B------:R-:W-:-:S03]  /*13c0*/  IMAD R43, R24, R37, RZ ;  /* 0x00000025182b7224 */ /* 0x000fc600078e02ff */
[----:B--2---:R-:W-:Y:S01]  /*13d0*/  ISETP.GE.OR P4, PT, R3, UR6, P4 ;  /* 0x0000000603007c0c */ /* 0x004fe2000a786670 */
[----:B------:R-:W-:-:S12]  /*13e0*/  IMAD.HI.U32 R24, R41, R43, R40 ;  /* 0x0000002b29187227 */ /* 0x000fd800078e0028 */
[----:B------:R-:W0:Y:S01]  /*13f0*/  @!P4 LDC.64 R22, c[0x0][0x380] ;  /* 0x0000e000ff16cb82 */ /* 0x000e220000000a00 */
[----:B------:R-:W-:-:S05]  /*1400*/  @!P4 IMAD R42, R0, UR5, R39 ;  /* 0x00000005002acc24 */ /* 0x000fca000f8e0227 */
[----:B------:R-:W-:-:S04]  /*1410*/  @!P4 IADD3 R40, P5, PT, R42, R7, RZ ;  /* 0x000000072a28c210 */ /* 0x000fc80007fbe0ff */
[----:B------:R-:W-:Y:S02]  /*1420*/  @!P4 LEA.HI.X.SX32 R42, R42, R5, 0x1, P5 ;  /* 0x000000052a2ac211 */ /* 0x000fe400028f0eff */
[----:B0-----:R-:W-:Y:S01]  /*1430*/  @!P4 LEA R46, P5, R40, R22, 0x3 ;  /* 0x00000016282ec211 */ /* 0x001fe200078a18ff */
[----:B------:R-:W-:-:S03]  /*1440*/  IMAD.HI.U32 R22, R24, R36, RZ ;  /* 0x0000002418167227 */ /* 0x000fc600078e00ff */
[----:B------:R-:W-:Y:S01]  /*1450*/  @!P4 LEA.HI.X R47, R40, R23, R42, 0x3, P5 ;  /* 0x00000017282fc211 */ /* 0x000fe200028f1c2a */
[----:B------:R-:W-:-:S04]  /*1460*/  IMAD.MOV R23, RZ, RZ, -R22 ;  /* 0x000000ffff177224 */ /* 0x000fc800078e0a16 */
[----:B------:R-:W-:Y:S01]  /*1470*/  IMAD R23, R37, R23, R36 ;  /* 0x0000001725177224 */ /* 0x000fe200078e0224 */
[----:B------:R-:W2:Y:S01]  /*1480*/  @!P4 LDG.E.64 R44, desc[UR8][R46.64] ;  /* 0x000000082e2cc981 */ /* 0x000ea2000c1e1b00 */
[----:B------:R-:W-:-:S05]  /*1490*/  IMAD.MOV.U32 R36, RZ, RZ, R37 ;  /* 0x000000ffff247224 */ /* 0x000fca00078e0025 */
[----:B------:R-:W-:-:S13]  /*14a0*/  ISETP.GT.U32.AND P5, PT, R36, R23, PT ;  /* 0x000000172400720c */ /* 0x000fda0003fa4070 */
[----:B------:R-:W-:Y:S02]  /*14b0*/  @!P5 IMAD.IADD R23, R23, 0x1, -R37 ;  /* 0x000000011717d824 */ /* 0x000fe400078e0a25 */
[----:B------:R-:W-:-:S03]  /*14c0*/  @!P5 VIADD R22, R22, 0x1 ;  /* 0x000000011616d836 */ /* 0x000fc60000000000 */
[----:B------:R-:W-:Y:S02]  /*14d0*/  ISETP.GE.U32.AND P5, PT, R23, R36, PT ;  /* 0x000000241700720c */ /* 0x000fe40003fa6070 */
[----:B------:R-:W-:-:S11]  /*14e0*/  LOP3.LUT R23, R33, R35, RZ, 0x3c, !PT ;  /* 0x0000002321177212 */ /* 0x000fd600078e3cff */
[----:B------:R-:W-:Y:S02]  /*14f0*/  @P5 IADD3 R22, PT, PT, R22, 0x1, RZ ;  /* 0x0000000116165810 */ /* 0x000fe40007ffe0ff */
        /* <DEDUP_REMOVED lines=12> */
[----:B------:R-:W-:Y:S01]  /*15c0*/  @!P5 LEA.HI.X R23, R41, R23, R42, 0x3, P4 ;  /* 0x000000172917d211 */ /* 0x000fe200020f1c2a */
[----:B------:R-:W-:-:S05]  /*15d0*/  IMAD R42, R39, R35, RZ ;  /* 0x00000023272a7224 */ /* 0x000fca00078e02ff */
[----:B------:R-:W-:Y:S02]  /*15e0*/  ISETP.NE.AND P4, PT, R31, R42, PT ;  /* 0x0000002a1f00720c */ /* 0x000fe40003f85270 */
[----:B------:R-:W-:-:S06]  /*15f0*/  CS2R R42, SRZ ;  /* 0x00000000002a7805 */ /* 0x000fcc000001ff00 */
[----:B------:R0:W4:Y:S02]  /*1600*/  @!P5 LDG.E.64 R42, desc[UR8][R22.64] ;  /* 0x00000008162ad981 */ /* 0x000124000c1e1b00 */
[----:B0-----:R-:W-:Y:S02]  /*1610*/  IMAD.MOV.U32 R22, RZ, RZ, R30 ;  /* 0x000000ffff167224 */ /* 0x001fe400078e001e */
[----:B------:R-:W-:-:S05]  /*1620*/  IMAD.MOV.U32 R23, RZ, RZ, R29 ;  /* 0x000000ffff177224 */ /* 0x000fca00078e001d */
[----:B------:R-:W2:Y:S04]  /*1630*/  LDG.E.64 R48, desc[UR8][R22.64] ;  /* 0x0000000816307981 */ /* 0x000ea8000c1e1b00 */
[----:B------:R-:W4:Y:S01]  /*1640*/  LDG.E.64 R46, desc[UR8][R22.64+0x8] ;  /* 0x00000808162e7981 */ /* 0x000f22000c1e1b00 */
[----:B------:R-:W-:Y:S02]  /*1650*/  IMAD R40, R40, R35, RZ ;  /* 0x0000002328287224 */ /* 0x000fe400078e02ff */
[----:B---3--:R-:W-:Y:S01]  /*1660*/  IMAD.U32 R39, RZ, RZ, UR7 ;  /* 0x00000007ff277e24 */ /* 0x008fe2000f8e00ff */
[----:B--2---:R-:W-:-:S10]  /*1670*/  DFMA R44, R48, R44, R20 ;  /* 0x0000002c302c722b */ /* 0x004fd40000000014 */
[-C--:B------:R-:W-:Y:S02]  /*1680*/  FSEL R29, R44, R20.reuse, !P4 ;  /* 0x000000142c1d7208 */ /* 0x080fe40006000000 */
[-C--:B------:R-:W-:Y:S02]  /*1690*/  FSEL R45, R45, R21.reuse, !P4 ;  /* 0x000000152d2d7208 */ /* 0x080fe40006000000 */
[----:B------:R-:W-:Y:S02]  /*16a0*/  FSEL R30, R29, R20, P0 ;  /* 0x000000141d1e7208 */ /* 0x000fe40000000000 */
[----:B------:R-:W-:-:S03]  /*16b0*/  FSEL R29, R45, R21, P0 ;  /* 0x000000152d1d7208 */ /* 0x000fc60000000000 */
[----:B------:R-:W-:Y:S02]  /*16c0*/  IMAD.MOV.U32 R20, RZ, RZ, R30 ;  /* 0x000000ffff147224 */ /* 0x000fe400078e001e */
[----:B------:R-:W-:-:S06]  /*16d0*/  IMAD.MOV.U32 R21, RZ, RZ, R29 ;  /* 0x000000ffff157224 */ /* 0x000fcc00078e001d */
[----:B----4-:R-:W-:Y:S01]  /*16e0*/  DFMA R46, R46, R42, R20 ;  /* 0x0000002a2e2e722b */ /* 0x010fe20000000014 */
[----:B------:R-:W-:-:S05]  /*16f0*/  IABS R21, R34 ;  /* 0x0000002200157213 */ /* 0x000fca0000000000 */
[----:B------:R-:W-:-:S04]  /*1700*/  IMAD.HI.U32 R20, R24, R21, RZ ;  /* 0x0000001518147227 */ /* 0x000fc800078e00ff */
[----:B------:R-:W-:-:S04]  /*1710*/  IMAD.MOV R42, RZ, RZ, -R20 ;  /* 0x000000ffff2a7224 */ /* 0x000fc800078e0a14 */
[----:B------:R-:W-:-:S05]  /*1720*/  IMAD R21, R37, R42, R21 ;  /* 0x0000002a25157224 */ /* 0x000fca00078e0215 */
[----:B------:R-:W-:-:S13]  /*1730*/  ISETP.GT.U32.AND P5, PT, R36, R21, PT ;  /* 0x000000152400720c */ /* 0x000fda0003fa4070 */
[----:B------:R-:W-:-:S04]  /*1740*/  @!P5 IADD3 R21, PT, PT, R21, -R37, RZ ;  /* 0x800000251515d210 */ /* 0x000fc80007ffe0ff */
[----:B------:R-:W-:Y:S02]  /*1750*/  ISETP.GE.U32.AND P4, PT, R21, R36, PT ;  /* 0x000000241500720c */ /* 0x000fe40003f86070 */
[----:B------:R-:W-:Y:S01]  /*1760*/  LOP3.LUT R21, R34, R35, RZ, 0x3c, !PT ;  /* 0x0000002322157212 */ /* 0x000fe200078e3cff */
[----:B------:R-:W-:-:S03]  /*1770*/  @!P5 VIADD R20, R20, 0x1 ;  /* 0x000000011414d836 */ /* 0x000fc60000000000 */
[----:B------:R-:W-:-:S07]  /*1780*/  ISETP.GE.AND P5, PT, R21, RZ, PT ;  /* 0x000000ff1500720c */ /* 0x000fce0003fa6270 */
[----:B------:R-:W-:Y:S01]  /*1790*/  @P4 VIADD R20, R20, 0x1 ;  /* 0x0000000114144836 */ /* 0x000fe20000000000 */
[----:B------:R-:W-:-:S05]  /*17a0*/  ISETP.GE.AND P4, PT, R28, R39, PT ;  /* 0x000000271c00720c */ /* 0x000fca0003f86270 */
[----:B------:R-:W-:Y:S01]  /*17b0*/  @!P5 IMAD.MOV R20, RZ, RZ, -R20 ;  /* 0x000000ffff14d224 */ /* 0x000fe200078e0a14 */
[----:B------:R-:W-:-:S04]  /*17c0*/  ISETP.NE.AND P5, PT, R33, R40, PT ;  /* 0x000000282100720c */ /* 0x000fc80003fa5270 */
[----:B------:R-:W-:Y:S02]  /*17d0*/  SEL R42, R38, R20, !P3 ;  /* 0x00000014262a7207 */ /* 0x000fe40005800000 */
[----:B------:R-:W-:Y:S02]  /*17e0*/  @P0 FSEL R30, R46, R30, !P5 ;  /* 0x0000001e2e1e0208 */ /* 0x000fe40006800000 */
[----:B------:R-:W-:Y:S02]  /*17f0*/  @P0 FSEL R29, R47, R29, !P5 ;  /* 0x0000001d2f1d0208 */ /* 0x000fe40006800000 */
        /* <DEDUP_REMOVED lines=8> */
[----:B------:R-:W-:-:S05]  /*1880*/  IABS R45, R32 ;  /* 0x00000020002d7213 */ /* 0x000fca0000000000 */
[----:B------:R-:W-:-:S04]  /*1890*/  IMAD.HI.U32 R43, R24, R45, RZ ;  /* 0x0000002d182b7227 */ /* 0x000fc800078e00ff */
[----:B------:R-:W-:-:S04]  /*18a0*/  IMAD.MOV R44, RZ, RZ, -R43 ;  /* 0x000000ffff2c7224 */ /* 0x000fc800078e0a2b */
[----:B------:R-:W-:Y:S01]  /*18b0*/  IMAD R45, R37, R44, R45 ;  /* 0x0000002c252d7224 */ /* 0x000fe200078e022d */
[----:B0-----:R-:W-:-:S04]  /*18c0*/  @!P5 LEA R20, P6, R40, R20, 0x3 ;  /* 0x000000142814d211 */ /* 0x001fc800078c18ff */
[----:B------:R-:W-:Y:S02]  /*18d0*/  @!P5 LEA.HI.X R21, R40, R21, R41, 0x3, P6 ;  /* 0x000000152815d211 */ /* 0x000fe400030f1c29 */
[----:B------:R-:W-:-:S06]  /*18e0*/  CS2R R40, SRZ ;  /* 0x0000000000287805 */ /* 0x000fcc000001ff00 */
[----:B------:R0:W2:Y:S01]  /*18f0*/  @!P5 LDG.E.64 R40, desc[UR8][R20.64] ;  /* 0x000000081428d981 */ /* 0x0000a2000c1e1b00 */
[----:B------:R-:W-:-:S13]  /*1900*/  ISETP.GT.U32.AND P5, PT, R36, R45, PT ;  /* 0x0000002d2400720c */ /* 0x000fda0003fa4070 */
[----:B------:R-:W-:Y:S01]  /*1910*/  @!P5 IADD3 R45, PT, PT, R45, -R37, RZ ;  /* 0x800000252d2dd210 */ /* 0x000fe20007ffe0ff */
[----:B------:R-:W-:-:S03]  /*1920*/  @!P5 VIADD R43, R43, 0x1 ;  /* 0x000000012b2bd836 */ /* 0x000fc60000000000 */
[----:B------:R-:W-:Y:S02]  /*1930*/  ISETP.GE.U32.AND P5, PT, R45, R36, PT ;  /* 0x000000242d00720c */ /* 0x000fe40003fa6070 */
[-C--:B------:R-:W-:Y:S01]  /*1940*/  LOP3.LUT R37, R32, R35.reuse, RZ, 0x3c, !PT ;  /* 0x0000002320257212 */ /* 0x080fe200078e3cff */
[----:B0-----:R-:W-:Y:S01]  /*1950*/  IMAD R21, R42, R35, RZ ;  /* 0x000000232a157224 */ /* 0x001fe200078e02ff */
[----:B------:R-:W3:Y:S09]  /*1960*/  LDG.E.64 R44, desc[UR8][R22.64+0x18] ;  /* 0x00001808162c7981 */ /* 0x000ef2000c1e1b00 */
[----:B------:R-:W-:Y:S01]  /*1970*/  @P5 VIADD R43, R43, 0x1 ;  /* 0x000000012b2b5836 */ /* 0x000fe20000000000 */
[----:B------:R-:W-:-:S03]  /*1980*/  ISETP.GE.AND P5, PT, R37, RZ, PT ;  /* 0x000000ff2500720c */ /* 0x000fc60003fa6270 */
[----:B------:R-:W-:-:S10]  /*1990*/  IMAD.MOV.U32 R37, RZ, RZ, R43 ;  /* 0x000000ffff257224 */ /* 0x000fd400078e002b */
[----:B------:R-:W-:Y:S01]  /*19a0*/  @!P5 IMAD.MOV R37, RZ, RZ, -R37 ;  /* 0x000000ffff25d224 */ /* 0x000fe200078e0a25 */
[----:B------:R-:W-:Y:S02]  /*19b0*/  ISETP.NE.AND P5, PT, R34, R21, PT ;  /* 0x000000152200720c */ /* 0x000fe40003fa5270 */
[----:B------:R-:W2:Y:S01]  /*19c0*/  LDG.E.64 R20, desc[UR8][R22.64+0x10] ;  /* 0x0000100816147981 */ /* 0x000ea2000c1e1b00 */
[----:B------:R-:W-:Y:S02]  /*19d0*/  IMAD.MOV.U32 R42, RZ, RZ, R30 ;  /* 0x000000ffff2a7224 */ /* 0x000fe400078e001e */
[----:B------:R-:W-:Y:S01]  /*19e0*/  IMAD.MOV.U32 R43, RZ, RZ, R29 ;  /* 0x000000ffff2b7224 */ /* 0x000fe200078e001d */
[----:B------:R-:W-:-:S04]  /*19f0*/  SEL R37, R38, R37, !P3 ;  /* 0x0000002526257207 */ /* 0x000fc80005800000 */
[----:B------:R-:W-:Y:S01]  /*1a00*/  ISETP.GE.OR P4, PT, R37, UR5, P4 ;  /* 0x0000000525007c0c */ /* 0x000fe2000a786670 */
[----:B--2---:R-:W-:Y:S01]  /*1a10*/  DFMA R40, R20, R40, R42 ;  /* 0x000000281428722b */ /* 0x004fe2000000002a */
[----:B------:R-:W-:-:S04]  /*1a20*/  LOP3.LUT R20, R3, R37, R28, 0xfe, !PT ;  /* 0x0000002503147212 */ /* 0x000fc800078efe1c */
[----:B------:R-:W-:-:S04]  /*1a30*/  ISETP.LT.OR P3, PT, R20, RZ, P4 ;  /* 0x000000ff1400720c */ /* 0x000fc80002761670 */
[----:B------:R-:W-:-:S13]  /*1a40*/  ISETP.GE.OR P3, PT, R3, UR6, P3 ;  /* 0x0000000603007c0c */ /* 0x000fda0009f66670 */
[----:B------:R-:W0:Y:S01]  /*1a50*/  @!P3 LDC.64 R20, c[0x0][0x380] ;  /* 0x0000e000ff14bb82 */ /* 0x000e220000000a00 */
[----:B------:R-:W-:Y:S01]  /*1a60*/  @!P3 IMAD R38, R0, UR5, R37 ;  /* 0x000000050026bc24 */ /* 0x000fe2000f8e0225 */
[----:B------:R-:W-:Y:S01]  /*1a70*/  @P0 FSEL R30, R40, R30, !P5 ;  /* 0x0000001e281e0208 */ /* 0x000fe20006800000 */
[----:B------:R-:W1:Y:S03]  /*1a80*/  LDCU UR5, c[0x0][0x430] ;  /* 0x00008600ff0577ac */ /* 0x000e660008000800 */
[----:B------:R-:W-:-:S04]  /*1a90*/  @!P3 IADD3 R42, P4, PT, R38, R7, RZ ;  /* 0x00000007262ab210 */ /* 0x000fc80007f9e0ff */
[----:B------:R-:W-:Y:S02]  /*1aa0*/  @!P3 LEA.HI.X.SX32 R38, R38, R5, 0x1, P4 ;  /* 0x000000052626b211 */ /* 0x000fe400020f0eff */
[----:B0-----:R-:W-:-:S04]  /*1ab0*/  @!P3 LEA R20, P4, R42, R20, 0x3 ;  /* 0x000000142a14b211 */ /* 0x001fc800078818ff */
[----:B------:R-:W-:Y:S02]  /*1ac0*/  @!P3 LEA.HI.X R21, R42, R21, R38, 0x3, P4 ;  /* 0x000000152a15b211 */ /* 0x000fe400020f1c26 */
[----:B------:R-:W-:-:S06]  /*1ad0*/  CS2R R42, SRZ ;  /* 0x00000000002a7805 */ /* 0x000fcc000001ff00 */
[----:B------:R0:W3:Y:S01]  /*1ae0*/  @!P3 LDG.E.64 R42, desc[UR8][R20.64] ;  /* 0x00000008142ab981 */ /* 0x0000e2000c1e1b00 */
[----:B------:R-:W-:Y:S01]  /*1af0*/  @P0 FSEL R29, R41, R29, !P5 ;  /* 0x0000001d291d0208 */ /* 0x000fe20006800000 */
[----:B------:R-:W-:Y:S02]  /*1b00*/  VIADD R25, R25, 0x4 ;  /* 0x0000000419197836 */ /* 0x000fe40000000000 */
[----:B0-----:R-:W-:Y:S01]  /*1b10*/  IMAD.MOV.U32 R20, RZ, RZ, R30 ;  /* 0x000000ffff147224 */ /* 0x001fe200078e001e */
[----:B------:R-:W-:Y:S02]  /*1b20*/  IADD3 R30, P4, PT, R22, 0x20, RZ ;  /* 0x00000020161e7810 */ /* 0x000fe40007f9e0ff */
[----:B------:R-:W-:-:S03]  /*1b30*/  MOV R21, R29 ;  /* 0x0000001d00157202 */ /* 0x000fc60000000f00 */
[----:B------:R-:W-:Y:S01]  /*1b40*/  IMAD.X R29, RZ, RZ, R23, P4 ;  /* 0x000000ffff1d7224 */ /* 0x000fe200020e0617 */
[----:B------:R-:W-:Y:S01]  /*1b50*/  ISETP.NE.AND P4, PT, R25, RZ, PT ;  /* 0x000000ff1900720c */ /* 0x000fe20003f85270 */
[----:B------:R-:W-:Y:S02]  /*1b60*/  IMAD R35, R37, R35, RZ ;  /* 0x0000002325237224 */ /* 0x000fe400078e02ff */
[----:B-1----:R-:W-:-:S03]  /*1b70*/  IMAD R22, RZ, RZ, -UR5 ;  /* 0x80000005ff167e24 */ /* 0x002fc6000f8e02ff */
[----:B------:R-:W-:Y:S01]  /*1b80*/  ISETP.NE.AND P3, PT, R32, R35, PT ;  /* 0x000000232000720c */ /* 0x000fe20003f65270 */
[C---:B------:R-:W-:Y:S01]  /*1b90*/  IMAD R31, R22.reuse, 0x4, R31 ;  /* 0x00000004161f7824 */ /* 0x040fe200078e021f */
[C---:B------:R-:W-:Y:S01]  /*1ba0*/  LEA R32, R22.reuse, R32, 0x2 ;  /* 0x0000002016207211 */ /* 0x040fe200078e10ff */
[C---:B------:R-:W-:Y:S02]  /*1bb0*/  IMAD R33, R22.reuse, 0x4, R33 ;  /* 0x0000000416217824 */ /* 0x040fe400078e0221 */
[----:B------:R-:W-:Y:S01]  /*1bc0*/  IMAD R34, R22, 0x4, R34 ;  /* 0x0000000416227824 */ /* 0x000fe200078e0222 */
[----:B---3--:R-:W-:-:S10]  /*1bd0*/  DFMA R42, R44, R42, R20 ;  /* 0x0000002a2c2a722b */ /* 0x008fd40000000014 */
[----:B------:R-:W-:Y:S02]  /*1be0*/  @P0 FSEL R20, R42, R20, !P3 ;  /* 0x000000142a140208 */ /* 0x000fe40005800000 */
[----:B------:R-:W-:Y:S01]  /*1bf0*/  @P0 FSEL R21, R43, R21, !P3 ;  /* 0x000000152b150208 */ /* 0x000fe20005800000 */
[----:B------:R-:W-:Y:S06]  /*1c00*/  @P4 BRA `(.L_x_450) ;  /* 0xfffffff400704947 */ /* 0x000fec000383ffff */
[----:B------:R-:W0:Y:S02]  /*1c10*/  LDCU UR5, c[0x0][0x3f8] ;  /* 0x00007f00ff0577ac */ /* 0x000e240008000800 */
[----:B0-----:R-:W-:-:S06]  /*1c20*/  ULOP3.LUT UR5, UR5, 0x7ffffffc, URZ, 0xc0, !UPT ;  /* 0x7ffffffc05057892 */ /* 0x001fcc000f8ec0ff */
[----:B------:R-:W-:-:S07]  /*1c30*/  IMAD.U32 R35, RZ, RZ, UR5 ;  /* 0x00000005ff237e24 */ /* 0x000fce000f8e00ff */
.L_x_449:
        /* <DEDUP_REMOVED lines=14> */
[----:B------:R-:W-:Y:S02]  /*1d20*/  IMAD.MOV.U32 R22, RZ, RZ, RZ ;  /* 0x000000ffff167224 */ /* 0x000fe400078e00ff */
[----:B------:R-:W-:Y:S01]  /*1d30*/  IMAD R37, R32, UR5, R9 ;  /* 0x0000000520257c24 */ /* 0x000fe2000f8e0209 */
[----:B0-----:R-:W-:Y:S01]  /*1d40*/  IABS R24, R34 ;  /* 0x0000002200187213 */ /* 0x001fe20000000000 */
[----:B------:R-:W0:Y:S01]  /*1d50*/  LDCU UR5, c[0x0][0x398] ;  /* 0x00007300ff0577ac */ /* 0x000e220008000800 */
[----:B------:R-:W-:-:S02]  /*1d60*/  IABS R33, R45 ;  /* 0x0000002d00217213 */ /* 0x000fc40000000000 */
[----:B------:R-:W1:Y:S01]  /*1d70*/  I2F.RP R25, R24 ;  /* 0x0000001800197306 */ /* 0x000e620000209400 */
[----:B------:R-:W-:-:S07]  /*1d80*/  LOP3.LUT R41, RZ, R34, RZ, 0x33, !PT ;  /* 0x00000022ff297212 */ /* 0x000fce00078e33ff */
[----:B-1----:R-:W1:Y:S02]  /*1d90*/  MUFU.RCP R25, R25 ;  /* 0x0000001900197308 */ /* 0x002e640000001000 */
[----:B-1----:R-:W-:-:S06]  /*1da0*/  VIADD R23, R25, 0xffffffe ;  /* 0x0ffffffe19177836 */ /* 0x002fcc0000000000 */
[----:B------:R-:W1:Y:S02]  /*1db0*/  F2I.FTZ.U32.TRUNC.NTZ R23, R23 ;  /* 0x0000001700177305 */ /* 0x000e64000021f000 */
[----:B-1----:R-:W-:-:S04]  /*1dc0*/  IMAD.MOV R31, RZ, RZ, -R23 ;  /* 0x000000ffff1f7224 */ /* 0x002fc800078e0a17 */
[----:B------:R-:W-:-:S04]  /*1dd0*/  IMAD R31, R31, R24, RZ ;  /* 0x000000181f1f7224 */ /* 0x000fc800078e02ff */
[----:B------:R-:W-:Y:S01]  /*1de0*/  IMAD.HI.U32 R36, R23, R31, R22 ;  /* 0x0000001f17247227 */ /* 0x000fe200078e0016 */
[----:B------:R-:W-:-:S03]  /*1df0*/  IABS R31, R37 ;  /* 0x00000025001f7213 */ /* 0x000fc60000000000 */
[----:B------:R-:W-:-:S04]  /*1e00*/  IMAD.MOV.U32 R23, RZ, RZ, R33 ;  /* 0x000000ffff177224 */ /* 0x000fc800078e0021 */
[----:B------:R-:W-:-:S05]  /*1e10*/  IMAD.HI.U32 R22, R36, R23, RZ ;  /* 0x0000001724167227 */ /* 0x000fca00078e00ff */
[----:B------:R-:W-:-:S05]  /*1e20*/  IADD3 R25, PT, PT, -R22, RZ, RZ ;  /* 0x000000ff16197210 */ /* 0x000fca0007ffe1ff */
[----:B------:R-:W-:Y:S02]  /*1e30*/  IMAD R23, R24, R25, R23 ;  /* 0x0000001918177224 */ /* 0x000fe400078e0217 */
[----:B------:R-:W-:-:S03]  /*1e40*/  IMAD.HI.U32 R25, R36, R31, RZ ;  /* 0x0000001f24197227 */ /* 0x000fc600078e00ff */
[----:B------:R-:W-:Y:S01]  /*1e50*/  ISETP.GT.U32.AND P5, PT, R24, R23, PT ;  /* 0x000000171800720c */ /* 0x000fe20003fa4070 */
[----:B------:R-:W-:-:S04]  /*1e60*/  IMAD.MOV R32, RZ, RZ, -R25 ;  /* 0x000000ffff207224 */ /* 0x000fc800078e0a19 */
[----:B------:R-:W-:-:S05]  /*1e70*/  IMAD R31, R24, R32, R31 ;  /* 0x00000020181f7224 */ /* 0x000fca00078e021f */
[----:B------:R-:W-:-:S03]  /*1e80*/  ISETP.GT.U32.AND P4, PT, R24, R31, PT ;  /* 0x0000001f1800720c */ /* 0x000fc60003f84070 */
[----:B------:R-:W-:Y:S02]  /*1e90*/  @!P5 IMAD.IADD R23, R23, 0x1, -R24 ;  /* 0x000000011717d824 */ /* 0x000fe400078e0a18 */
[----:B------:R-:W-:Y:S01]  /*1ea0*/  @!P5 VIADD R22, R22, 0x1 ;  /* 0x000000011616d836 */ /* 0x000fe20000000000 */
[----:B------:R-:W-:Y:S02]  /*1eb0*/  ISETP.NE.AND P5, PT, R34, RZ, PT ;  /* 0x000000ff2200720c */ /* 0x000fe40003fa5270 */
[----:B------:R-:W-:Y:S02]  /*1ec0*/  ISETP.GE.U32.AND P2, PT, R23, R24, PT ;  /* 0x000000181700720c */ /* 0x000fe40003f46070 */
[----:B------:R-:W-:-:S03]  /*1ed0*/  LOP3.LUT R23, R45, R34, RZ, 0x3c, !PT ;  /* 0x000000222d177212 */ /* 0x000fc600078e3cff */
[----:B------:R-:W-:Y:S01]  /*1ee0*/  @!P4 IMAD.IADD R31, R31, 0x1, -R24 ;  /* 0x000000011f1fc824 */ /* 0x000fe200078e0a18 */
[----:B------:R-:W-:Y:S02]  /*1ef0*/  ISETP.GE.AND P3, PT, R23, RZ, PT ;  /* 0x000000ff1700720c */ /* 0x000fe40003f66270 */
[----:B------:R-:W-:Y:S02]  /*1f00*/  @!P4 IADD3 R25, PT, PT, R25, 0x1, RZ ;  /* 0x000000011919c810 */ /* 0x000fe40007ffe0ff */
[----:B------:R-:W-:-:S03]  /*1f10*/  LOP3.LUT R23, R37, R34, RZ, 0x3c, !PT ;  /* 0x0000002225177212 */ /* 0x000fc600078e3cff */
[----:B------:R-:W-:Y:S01]  /*1f20*/  @P2 VIADD R22, R22, 0x1 ;  /* 0x0000000116162836 */ /* 0x000fe20000000000 */
[----:B------:R-:W-:Y:S02]  /*1f30*/  ISETP.GE.U32.AND P2, PT, R31, R24, PT ;  /* 0x000000181f00720c */ /* 0x000fe40003f46070 */
[----:B------:R-:W-:-:S03]  /*1f40*/  ISETP.GE.AND P4, PT, R23, RZ, PT ;  /* 0x000000ff1700720c */ /* 0x000fc60003f86270 */
[----:B------:R-:W-:Y:S01]  /*1f50*/  @!P3 IMAD.MOV R22, RZ, RZ, -R22 ;  /* 0x000000ffff16b224 */ /* 0x000fe200078e0a16 */
[----:B------:R-:W-:-:S04]  /*1f60*/  ISETP.GE.AND P3, PT, R28, R39, PT ;  /* 0x000000271c00720c */ /* 0x000fc80003f66270 */
[----:B------:R-:W-:-:S03]  /*1f70*/  SEL R43, R41, R22, !P5 ;  /* 0x00000016292b7207 */ /* 0x000fc60006800000 */
[----:B------:R-:W-:Y:S01]  /*1f80*/  @P2 VIADD R25, R25, 0x1 ;  /* 0x0000000119192836 */ /* 0x000fe20000000000 */
[----:B0-----:R-:W-:Y:S02]  /*1f90*/  ISETP.GE.OR P2, PT, R43, UR5, P3 ;  /* 0x000000052b007c0c */ /* 0x001fe40009f46670 */
[----:B------:R-:W-:Y:S01]  /*1fa0*/  LOP3.LUT R22, R3, R43, R28, 0xfe, !PT ;  /* 0x0000002b03167212 */ /* 0x000fe200078efe1c */
[----:B------:R-:W-:-:S03]  /*1fb0*/  @!P4 IMAD.MOV R25, RZ, RZ, -R25 ;  /* 0x000000ffff19c224 */ /* 0x000fc600078e0a19 */
[----:B------:R-:W-:Y:S02]  /*1fc0*/  ISETP.LT.OR P2, PT, R22, RZ, P2 ;  /* 0x000000ff1600720c */ /* 0x000fe40001741670 */
[----:B------:R-:W-:Y:S02]  /*1fd0*/  SEL R41, R41, R25, !P5 ;  /* 0x0000001929297207 */ /* 0x000fe40006800000 */
[----:B--2---:R-:W-:Y:S02]  /*1fe0*/  ISETP.GE.OR P2, PT, R3, UR6, P2 ;  /* 0x0000000603007c0c */ /* 0x004fe40009746670 */
[----:B------:R-:W-:Y:S02]  /*1ff0*/  ISETP.GE.OR P3, PT, R41, UR5, P3 ;  /* 0x0000000529007c0c */ /* 0x000fe40009f66670 */
[----:B------:R-:W-:-:S04]  /*2000*/  LOP3.LUT R24, R3, R41, R28, 0xfe, !PT ;  /* 0x0000002903187212 */ /* 0x000fc800078efe1c */
[----:B------:R-:W-:-:S04]  /*2010*/  ISETP.LT.OR P3, PT, R24, RZ, P3 ;  /* 0x000000ff1800720c */ /* 0x000fc80001f61670 */
[----:B------:R-:W-:Y:S01]  /*2020*/  ISETP.GE.OR P3, PT, R3, UR6, P3 ;  /* 0x0000000603007c0c */ /* 0x000fe20009f66670 */
[----:B------:R-:W0:Y:S01]  /*2030*/  @!P2 LDC.64 R22, c[0x0][0x380] ;  /* 0x0000e000ff16ab82 */ /* 0x000e220000000a00 */
[----:B------:R-:W-:-:S05]  /*2040*/  @!P2 IMAD R32, R0, UR5, R43 ;  /* 0x000000050020ac24 */ /* 0x000fca000f8e022b */
[----:B------:R-:W-:-:S04]  /*2050*/  @!P2 IADD3 R31, P4, PT, R32, R7, RZ ;  /* 0x00000007201fa210 */ /* 0x000fc80007f9e0ff */
[----:B------:R-:W-:Y:S02]  /*2060*/  @!P2 LEA.HI.X.SX32 R32, R32, R5, 0x1, P4 ;  /* 0x000000052020a211 */ /* 0x000fe400020f0eff */
[----:B------:R-:W1:Y:S01]  /*2070*/  @!P3 LDC.64 R24, c[0x0][0x380] ;  /* 0x0000e000ff18bb82 */ /* 0x000e620000000a00 */
[----:B0-----:R-:W-:-:S04]  /*2080*/  @!P2 LEA R50, P4, R31, R22, 0x3 ;  /* 0x000000161f32a211 */ /* 0x001fc800078818ff */
[----:B------:R-:W-:Y:S02]  /*2090*/  @!P2 LEA.HI.X R51, R31, R23, R32, 0x3, P4 ;  /* 0x000000171f33a211 */ /* 0x000fe400020f1c20 */
[----:B------:R-:W-:Y:S01]  /*20a0*/  CS2R R32, SRZ ;  /* 0x0000000000207805 */ /* 0x000fe2000001ff00 */
[----:B------:R-:W-:Y:S02]  /*20b0*/  IMAD.MOV.U32 R31, RZ, RZ, R29 ;  /* 0x000000ffff1f7224 */ /* 0x000fe400078e001d */
[----:B------:R-:W-:-:S03]  /*20c0*/  @!P3 IMAD R38, R0, UR5, R41 ;  /* 0x000000050026bc24 */ /* 0x000fc6000f8e0229 */
[----:B------:R-:W2:Y:S04]  /*20d0*/  @!P2 LDG.E.64 R32, desc[UR8][R50.64] ;  /* 0x000000083220a981 */ /* 0x000ea8000c1e1b00 */
[----:B------:R-:W2:Y:S01]  /*20e0*/  LDG.E.64 R22, desc[UR8][R30.64] ;  /* 0x000000081e167981 */ /* 0x000ea2000c1e1b00 */
[C---:B------:R-:W-:Y:S02]  /*20f0*/  @!P3 IADD3 R36, P2, PT, R38.reuse, R7, RZ ;  /* 0x000000072624b210 */ /* 0x040fe40007f5e0ff */
[----:B------:R-:W-:Y:S01]  /*2100*/  CS2R R46, SRZ ;  /* 0x00000000002e7805 */ /* 0x000fe2000001ff00 */
[----:B------:R0:W3:Y:S01]  /*2110*/  LDG.E.64 R48, desc[UR8][R30.64+0x8] ;  /* 0x000008081e307981 */ /* 0x0000e2000c1e1b00 */
[----:B------:R-:W-:Y:S02]  /*2120*/  @!P3 LEA.HI.X.SX32 R38, R38, R5, 0x1, P2 ;  /* 0x000000052626b211 */ /* 0x000fe400010f0eff */
[----:B-1----:R-:W-:-:S04]  /*2130*/  @!P3 LEA R24, P2, R36, R24, 0x3 ;  /* 0x000000182418b211 */ /* 0x002fc800078418ff */
[----:B------:R-:W-:-:S05]  /*2140*/  @!P3 LEA.HI.X R25, R36, R25, R38, 0x3, P2 ;  /* 0x000000192419b211 */ /* 0x000fca00010f1c26 */
[----:B------:R-:W3:Y:S01]  /*2150*/  @!P3 LDG.E.64 R46, desc[UR8][R24.64] ;  /* 0x00000008182eb981 */ /* 0x000ee2000c1e1b00 */
[----:B0-----:R-:W-:Y:S01]  /*2160*/  IADD3 R30, P3, PT, R30, 0x10, RZ ;  /* 0x000000101e1e7810 */ /* 0x001fe20007f7e0ff */
[----:B------:R-:W-:-:S04]  /*2170*/  VIADD R35, R35, 0x2 ;  /* 0x0000000223237836 */ /* 0x000fc80000000000 */
[----:B------:R-:W-:Y:S01]  /*2180*/  IMAD.X R29, RZ, RZ, R29, P3 ;  /* 0x000000ffff1d7224 */ /* 0x000fe200018e061d */
[----:B--2---:R-:W-:Y:S01]  /*2190*/  DFMA R22, R22, R32, R20 ;  /* 0x000000201616722b */ /* 0x004fe20000000014 */
[----:B------:R-:W-:-:S05]  /*21a0*/  IMAD R32, R43, R34, RZ ;  /* 0x000000222b207224 */ /* 0x000fca00078e02ff */
[----:B------:R-:W-:-:S04]  /*21b0*/  ISETP.NE.AND P2, PT, R32, R45, PT ;  /* 0x0000002d2000720c */ /* 0x000fc80003f45270 */
[-C--:B------:R-:W-:Y:S02]  /*21c0*/  FSEL R33, R22, R20.reuse, !P2 ;  /* 0x0000001416217208 */ /* 0x080fe40005000000 */
[-C--:B------:R-:W-:Y:S02]  /*21d0*/  FSEL R23, R23, R21.reuse, !P2 ;  /* 0x0000001517177208 */ /* 0x080fe40005000000 */
[----:B------:R-:W-:Y:S02]  /*21e0*/  FSEL R20, R33, R20, P0 ;  /* 0x0000001421147208 */ /* 0x000fe40000000000 */
[----:B------:R-:W-:Y:S01]  /*21f0*/  FSEL R21, R23, R21, P0 ;  /* 0x0000001517157208 */ /* 0x000fe20000000000 */
[----:B------:R-:W-:-:S05]  /*2200*/  IMAD R34, R41, R34, RZ ;  /* 0x0000002229227224 */ /* 0x000fca00078e02ff */
[----:B---3--:R-:W-:Y:S01]  /*2210*/  DFMA R46, R48, R46, R20 ;  /* 0x0000002e302e722b */ /* 0x008fe20000000014 */
[----:B------:R-:W-:-:S09]  /*2220*/  ISETP.NE.AND P2, PT, R34, R37, PT ;  /* 0x000000252200720c */ /* 0x000fd20003f45270 */
[----:B------:R-:W-:Y:S02]  /*2230*/  @P0 FSEL R20, R46, R20, !P2 ;  /* 0x000000142e140208 */ /* 0x000fe40005000000 */
[----:B------:R-:W-:-:S07]  /*2240*/  @P0 FSEL R21, R47, R21, !P2 ;  /* 0x000000152f150208 */ /* 0x000fce0005000000 */
.L_x_452:
[----:B------:R-:W-:Y:S05]  /*2250*/  BRA.U !UP1, `(.L_x_451) ;  /* 0x0000000109dc7547 */ /* 0x000fea000b800000 */
[----:B------:R-:W0:Y:S01]  /*2260*/  LDC R31, c[0x0][0x418] ;  /* 0x00010600ff1f7b82 */ /* 0x000e220000000800 */
[----:B------:R-:W1:Y:S01]  /*2270*/  LDCU UR5, c[0x0][0x430] ;  /* 0x00008600ff0577ac */ /* 0x000e620008000800 */
[----:B------:R-:W-:Y:S01]  /*2280*/  IADD3 R34, PT, PT, -R35, RZ, RZ ;  /* 0x000000ff23227210 */ /* 0x000fe20007ffe1ff */
[----:B------:R-:W2:Y:S04]  /*2290*/  LDCU UR6, c[0x0][0x390] ;  /* 0x00007200ff0677ac */ /* 0x000ea80008000800 */
[----:B-1----:R-:W-:Y:S01]  /*22a0*/  IMAD R34, R34, UR5, R9 ;  /* 0x0000000522227c24 */ /* 0x002fe2000f8e0209 */
[----:B------:R-:W1:Y:S01]  /*22b0*/  LDCU UR5, c[0x0][0x398] ;  /* 0x00007300ff0577ac */ /* 0x000e620008000800 */
[----:B0-----:R-:W-:-:S03]  /*22c0*/  IABS R24, R31 ;  /* 0x0000001f00187213 */ /* 0x001fc60000000000 */
[----:B------:R-:W-:Y:S01]  /*22d0*/  IABS R35, R34 ;  /* 0x0000002200237213 */ /* 0x000fe20000000000 */
[----:B------:R-:W0:Y:S08]  /*22e0*/  I2F.RP R25, R24 ;  /* 0x0000001800197306 */ /* 0x000e300000209400 */
[----:B0-----:R-:W0:Y:S02]  /*22f0*/  MUFU.RCP R25, R25 ;  /* 0x0000001900197308 */ /* 0x001e240000001000 */
[----:B0-----:R-:W-:-:S02]  /*2300*/  VIADD R22, R25, 0xffffffe ;  /* 0x0ffffffe19167836 */ /* 0x001fc40000000000 */
[----:B------:R-:W-:-:S04]  /*2310*/  IMAD.MOV.U32 R25, RZ, RZ, R29 ;  /* 0x000000ffff197224 */ /* 0x000fc800078e001d */
[----:B------:R0:W3:Y:S02]  /*2320*/  F2I.FTZ.U32.TRUNC.NTZ R23, R22 ;  /* 0x0000001600177305 */ /* 0x0000e4000021f000 */
[----:B0-----:R-:W-:Y:S02]  /*2330*/  IMAD.MOV.U32 R22, RZ, RZ, RZ ;  /* 0x000000ffff167224 */ /* 0x001fe400078e00ff */
[----:B---3--:R-:W-:-:S04]  /*2340*/  IMAD.MOV R33, RZ, RZ, -R23 ;  /* 0x000000ffff217224 */ /* 0x008fc800078e0a17 */
[----:B------:R-:W-:-:S04]  /*2350*/  IMAD R33, R33, R24, RZ ;  /* 0x0000001821217224 */ /* 0x000fc800078e02ff */
[----:B------:R-:W-:-:S04]  /*2360*/  IMAD.HI.U32 R32, R23, R33, R22 ;  /* 0x0000002117207227 */ /* 0x000fc800078e0016 */
[----:B------:R-:W-:-:S04]  /*2370*/  IMAD.MOV.U32 R23, RZ, RZ, R35 ;  /* 0x000000ffff177224 */ /* 0x000fc800078e0023 */
[----:B------:R-:W-:Y:S01]  /*2380*/  IMAD.HI.U32 R35, R32, R23, RZ ;  /* 0x0000001720237227 */ /* 0x000fe200078e00ff */
[----:B------:R-:W-:-:S03]  /*2390*/  CS2R R32, SRZ ;  /* 0x0000000000207805 */ /* 0x000fc6000001ff00 */
[----:B------:R-:W-:-:S04]  /*23a0*/  IMAD.MOV R22, RZ, RZ, -R35 ;  /* 0x000000ffff167224 */ /* 0x000fc800078e0a23 */
        /* <DEDUP_REMOVED lines=8> */
[----:B------:R-:W-:Y:S02]  /*2430*/  @P2 IADD3 R35, PT, PT, R35, 0x1, RZ ;  /* 0x0000000123232810 */ /* 0x000fe40007ffe0ff */
[----:B------:R-:W-:-:S03]  /*2440*/  ISETP.GE.AND P2, PT, R28, R39, PT ;  /* 0x000000271c00720c */ /* 0x000fc60003f46270 */
[----:B------:R-:W-:Y:S01]  /*2450*/  @!P4 IMAD.MOV R35, RZ, RZ, -R35 ;  /* 0x000000ffff23c224 */ /* 0x000fe200078e0a23 */
[----:B------:R-:W-:-:S04]  /*2460*/  @!P3 LOP3.LUT R35, RZ, R31, RZ, 0x33, !PT ;  /* 0x0000001fff23b212 */ /* 0x000fc800078e33ff */
        /* <DEDUP_REMOVED lines=11> */
[----:B------:R-:W2:Y:S04]  /*2520*/  @!P2 LDG.E.64 R32, desc[UR8][R22.64] ;  /* 0x000000081620a981 */ /* 0x000ea8000c1e1b00 */
[----:B------:R-:W2:Y:S01]  /*2530*/  LDG.E.64 R24, desc[UR8][R24.64] ;  /* 0x0000000818187981 */ /* 0x000ea2000c1e1b00 */
[----:B------:R-:W-:Y:S01]  /*2540*/  IMAD R31, R35, R31, RZ ;  /* 0x0000001f231f7224 */ /* 0x000fe200078e02ff */
[----:B------:R-:W-:-:S04]  /*2550*/  IADD3 R30, P3, PT, R30, 0x8, RZ ;  /* 0x000000081e1e7810 */ /* 0x000fc80007f7e0ff */
[----:B------:R-:W-:Y:S01]  /*2560*/  ISETP.NE.AND P2, PT, R31, R34, PT ;  /* 0x000000221f00720c */ /* 0x000fe20003f45270 */
[----:B------:R-:W-:Y:S01]  /*2570*/  IMAD.X R29, RZ, RZ, R29, P3 ;  /* 0x000000ffff1d7224 */ /* 0x000fe200018e061d */
[----:B--2---:R-:W-:-:S10]  /*2580*/  DFMA R32, R24, R32, R20 ;  /* 0x000000201820722b */ /* 0x004fd40000000014 */
[-C--:B------:R-:W-:Y:S02]  /*2590*/  FSEL R31, R32, R20.reuse, !P2 ;  /* 0x00000014201f7208 */ /* 0x080fe40005000000 */
[-C--:B------:R-:W-:Y:S02]  /*25a0*/  FSEL R33, R33, R21.reuse, !P2 ;  /* 0x0000001521217208 */ /* 0x080fe40005000000 */
[----:B------:R-:W-:Y:S02]  /*25b0*/  FSEL R20, R31, R20, P0 ;  /* 0x000000141f147208 */ /* 0x000fe40000000000 */
[----:B------:R-:W-:-:S07]  /*25c0*/  FSEL R21, R33, R21, P0 ;  /* 0x0000001521157208 */ /* 0x000fce0000000000 */
.L_x_451:
[----:B------:R-:W-:Y:S05]  /*25d0*/  @P1 BRA `(.L_x_453) ;  /* 0xffffffe800001947 */ /* 0x000fea000383ffff */
[----:B------:R-:W-:-:S13]  /*25e0*/  ISETP.NE.AND P0, PT, R27, RZ, PT ;  /* 0x000000ff1b00720c */ /* 0x000fda0003f05270 */
[----:B------:R-:W-:Y:S05]  /*25f0*/  @P0 BRA `(.L_x_454) ;  /* 0xffffffe400700947 */ /* 0x000fea000383ffff */
[----:B------:R-:W-:Y:S02]  /*2600*/  IMAD R3, R26, R15, R26 ;  /* 0x0000000f1a037224 */ /* 0x000fe400078e021a */
[----:B------:R-:W-:-:S05]  /*2610*/  VIADD R14, R14, 0x1 ;  /* 0x000000010e0e7836 */ /* 0x000fca0000000000 */
[----:B------:R-:W-:-:S13]  /*2620*/  ISETP.GE.AND P0, PT, R14, R3, PT ;  /* 0x000000030e00720c */ /* 0x000fda0003f06270 */
[----:B------:R-:W-:Y:S05]  /*2630*/  @!P0 BRA `(.L_x_455) ;  /* 0xffffffe400408947 */ /* 0x000fea000383ffff */
[----:B------:R-:W-:Y:S05]  /*2640*/  BSYNC.RECONVERGENT B0 ;  /* 0x0000000000007941 */ /* 0x000fea0003800200 */
.L_x_448:
        /* <DEDUP_REMOVED lines=24> */
[----:B------:R0:W-:Y:S02]  /*27d0*/  STG.E.64 desc[UR8][R2.64], R20 ;  /* 0x0000001402007986 */ /* 0x0001e4000c101b08 */
[----:B------:R-:W-:Y:S01]  /*27e0*/  IMAD.X R19, RZ, RZ, R19, P0 ;  /* 0x000000ffff137224 */ /* 0x000fe200000e0613 */
[----:B------:R-:W-:-:S04]  /*27f0*/  ISETP.GE.U32.AND P0, PT, R18, UR5, PT ;  /* 0x0000000512007c0c */ /* 0x000fc8000bf06070 */
[----:B------:R-:W-:-:S13]  /*2800*/  ISETP.GE.AND.EX P0, PT, R19, UR6, PT, P0 ;  /* 0x0000000613007c0c */ /* 0x000fda000bf06300 */
[----:B0-----:R-:W-:Y:S05]  /*2810*/  @!P0 BRA `(.L_x_456) ;  /* 0xffffffd800dc8947 */ /* 0x001fea000383ffff */
[----:B------:R-:W-:Y:S05]  /*2820*/  EXIT ;  /* 0x000000000000794d */ /* 0x000fea0003800000 */
.L_x_447:
        /* <DEDUP_REMOVED lines=38> */
.L_x_458:
[----:B------:R-:W-:Y:S01]  /*2a90*/  IMAD.MOV.U32 R7, RZ, RZ, R10 ;  /* 0x000000ffff077224 */ /* 0x000fe200078e000a */
[----:B------:R-:W-:-:S07]  /*2aa0*/  MOV R6, 0x2ac0 ;  /* 0x00002ac000067802 */ /* 0x000fce0000000f00 */
[----:B-1----:R-:W-:Y:S05]  /*2ab0*/  CALL.REL.NOINC `($__internal_15_$__cuda_sm20_div_u64) ;  /* 0x00000064003c7944 */ /* 0x002fea0003c00000 */
.L_x_459:
[----:B-1----:R-:W-:Y:S05]  /*2ac0*/  BSYNC.RECONVERGENT B0 ;  /* 0x0000000000007941 */ /* 0x002fea0003800200 */
.L_x_457:
        /* <DEDUP_REMOVED lines=25> */
[----:B------:R-:W-:Y:S01]  /*2c60*/  IMAD.HI.U32 R10, R7, R11, R6 ;  /* 0x0000000b070a7227 */ /* 0x000fe200078e0006 */
[----:B------:R-:W-:-:S04]  /*2c70*/  MOV R11, R12 ;  /* 0x0000000c000b7202 */ /* 0x000fc80000000f00 */
[----:B------:R-:W0:Y:S01]  /*2c80*/  I2F.RP R12, R11 ;  /* 0x0000000b000c7306 */ /* 0x000e220000209400 */
[----:B------:R-:W-:-:S04]  /*2c90*/  IMAD.HI.U32 R7, R10, R5, RZ ;  /* 0x000000050a077227 */ /* 0x000fc800078e00ff */
[----:B------:R-:W-:-:S04]  /*2ca0*/  IMAD.MOV R6, RZ, RZ, -R7 ;  /* 0x000000ffff067224 */ /* 0x000fc800078e0a07 */
[----:B------:R-:W-:Y:S01]  /*2cb0*/  IMAD R5, R8, R6, R5 ;  /* 0x0000000608057224 */ /* 0x000fe200078e0205 */
[----:B------:R-:W-:-:S04]  /*2cc0*/  LOP3.LUT R6, R18, R3, RZ, 0x3c, !PT ;  /* 0x0000000312067212 */ /* 0x000fc800078e3cff */
[----:B------:R-:W-:Y:S01]  /*2cd0*/  ISETP.GT.U32.AND P2, PT, R8, R5, PT ;  /* 0x000000050800720c */ /* 0x000fe20003f44070 */
[----:B0-----:R-:W0:Y:S01]  /*2ce0*/  MUFU.RCP R12, R12 ;  /* 0x0000000c000c7308 */ /* 0x001e220000001000 */
[----:B------:R-:W-:-:S11]  /*2cf0*/  ISETP.GE.AND P3, PT, R6, RZ, PT ;  /* 0x000000ff0600720c */ /* 0x000fd60003f66270 */
[----:B------:R-:W-:Y:S02]  /*2d00*/  @!P2 IMAD.IADD R5, R5, 0x1, -R8 ;  /* 0x000000010505a824 */ /* 0x000fe400078e0a08 */
[----:B------:R-:W-:Y:S01]  /*2d10*/  @!P2 VIADD R7, R7, 0x1 ;  /* 0x000000010707a836 */ /* 0x000fe20000000000 */
[----:B------:R-:W-:Y:S01]  /*2d20*/  ISETP.NE.AND P2, PT, R3, RZ, PT ;  /* 0x000000ff0300720c */ /* 0x000fe20003f45270 */
[----:B0-----:R-:W-:Y:S01]  /*2d30*/  VIADD R9, R12, 0xffffffe ;  /* 0x0ffffffe0c097836 */ /* 0x001fe20000000000 */
[----:B------:R-:W-:Y:S01]  /*2d40*/  ISETP.GE.U32.AND P1, PT, R5, R8, PT ;  /* 0x000000080500720c */ /* 0x000fe20003f26070 */
[----:B------:R-:W-:Y:S01]  /*2d50*/  IMAD.MOV.U32 R8, RZ, RZ, RZ ;  /* 0x000000ffff087224 */ /* 0x000fe200078e00ff */
[----:B------:R-:W0:Y:S03]  /*2d60*/  LDC R5, c[0x0][0x3c0] ;  /* 0x0000f000ff057b82 */ /* 0x000e260000000800 */
[----:B------:R-:W3:Y:S08]  /*2d70*/  F2I.FTZ.U32.TRUNC.NTZ R9, R9 ;  /* 0x0000000900097305 */ /* 0x000ef0000021f000 */
[----:B------:R-:W-:-:S05]  /*2d80*/  @P1 VIADD R7, R7, 0x1 ;  /* 0x0000000107071836 */ /* 0x000fca0000000000 */
[----:B------:R-:W-:Y:S01]  /*2d90*/  @!P3 IADD3 R7, PT, PT, -R7, RZ, RZ ;  /* 0x000000ff0707b210 */ /* 0x000fe20007ffe1ff */
[----:B---3--:R-:W-:Y:S01]  /*2da0*/  IMAD.MOV R6, RZ, RZ, -R9 ;  /* 0x000000ffff067224 */ /* 0x008fe200078e0a09 */
[----:B------:R-:W-:-:S03]  /*2db0*/  @!P2 LOP3.LUT R7, RZ, R3, RZ, 0x33, !PT ;  /* 0x00000003ff07a212 */ /* 0x000fc600078e33ff */
[----:B------:R-:W-:Y:S01]  /*2dc0*/  IMAD R13, R6, R11, RZ ;  /* 0x0000000b060d7224 */ /* 0x000fe200078e02ff */
[----:B------:R-:W-:Y:S02]  /*2dd0*/  IABS R6, R7 ;  /* 0x0000000700067213 */ /* 0x000fe40000000000 */
[----:B0-----:R-:W-:Y:S01]  /*2de0*/  IABS R15, R5 ;  /* 0x00000005000f7213 */ /* 0x001fe20000000000 */
        /* <DEDUP_REMOVED lines=15> */
[----:B------:R3:W5:Y:S02]  /*2ee0*/  F2I.FTZ.U32.TRUNC.NTZ R11, R10 ;  /* 0x0000000a000b7305 */ /* 0x000764000021f000 */
[----:B---3--:R-:W-:-:S08]  /*2ef0*/  IMAD.MOV.U32 R10, RZ, RZ, RZ ;  /* 0x000000ffff0a7224 */ /* 0x008fd000078e00ff */
[----:B------:R-:W-:Y:S01]  /*2f00*/  @P1 VIADD R8, R8, 0x1 ;  /* 0x0000000108081836 */ /* 0x000fe20000000000 */
[----:B-----5:R-:W-:-:S03]  /*2f10*/  IADD3 R12, PT, PT, RZ, -R11, RZ ;  /* 0x8000000bff0c7210 */ /* 0x020fc60007ffe0ff */
[----:B------:R-:W-:Y:S01]  /*2f20*/  @!P3 IMAD.MOV R8, RZ, RZ, -R8 ;  /* 0x000000ffff08b224 */ /* 0x000fe200078e0a08 */
[----:B------:R-:W-:Y:S01]  /*2f30*/  @!P2 LOP3.LUT R8, RZ, R2, RZ, 0x33, !PT ;  /* 0x00000002ff08a212 */ /* 0x000fe200078e33ff */
[----:B------:R-:W-:-:S03]  /*2f40*/  IMAD R9, R12, R15, RZ ;  /* 0x0000000f0c097224 */ /* 0x000fc600078e02ff */
        /* <DEDUP_REMOVED lines=40> */
[----:B------:R-:W-:-:S04]  /*31d0*/  IMAD.MOV R10, RZ, RZ, -R7 ;  /* 0x000000ffff0a7224 */ /* 0x000fc800078e0a07 */
[----:B------:R-:W-:Y:S01]  /*31e0*/  IMAD R10, R3, R10, R18 ;  /* 0x0000000a030a7224 */ /* 0x000fe200078e0212 */
[----:B------:R-:W-:Y:S01]  /*31f0*/  MOV R18, R0 ;  /* 0x0000000000127202 */ /* 0x000fe20000000f00 */
[----:B------:R-:W-:Y:S02]  /*3200*/  @P1 VIADD R9, R9, 0x1 ;  /* 0x0000000109091836 */ /* 0x000fe40000000000 */
[----:B------:R-:W-:Y:S02]  /*3210*/  IMAD R3, R2, R11, R7 ;  /* 0x0000000b02037224 */ /* 0x000fe400078e0207 */
[----:B------:R-:W-:Y:S02]  /*3220*/  IMAD R2, R5, R12, R8 ;  /* 0x0000000c05027224 */ /* 0x000fe400078e0208 */
[----:B------:R-:W-:Y:S01]  /*3230*/  @!P3 IADD3 R9, PT, PT, -R9, RZ, RZ ;  /* 0x000000ff0909b210 */ /* 0x000fe20007ffe1ff */
[----:B-1----:R-:W-:Y:S01]  /*3240*/  IMAD R5, R10, UR15, RZ ;  /* 0x0000000f0a057c24 */ /* 0x002fe2000f8e02ff */
[----:B------:R-:W-:Y:S01]  /*3250*/  @!P2 LOP3.LUT R9, RZ, R6, RZ, 0x33, !PT ;  /* 0x00000006ff09a212 */ /* 0x000fe200078e33ff */
[----:B------:R-:W-:-:S02]  /*3260*/  IMAD R3, R3, UR14, RZ ;  /* 0x0000000e03037c24 */ /* 0x000fc4000f8e02ff */
[----:B------:R-:W-:Y:S01]  /*3270*/  IMAD R2, R2, UR13, RZ ;  /* 0x0000000d02027c24 */ /* 0x000fe2000f8e02ff */
[----:B------:R-:W-:Y:S01]  /*3280*/  SHF.R.S32.HI R7, RZ, 0x1f, R5 ;  /* 0x0000001fff077819 */ /* 0x000fe20000011405 */
[----:B------:R-:W-:Y:S02]  /*3290*/  IMAD.MOV R13, RZ, RZ, -R9 ;  /* 0x000000ffff0d7224 */ /* 0x000fe400078e0a09 */
[----:B--2---:R-:W-:Y:S01]  /*32a0*/  IMAD R9, R9, UR4, RZ ;  /* 0x0000000409097c24 */ /* 0x004fe2000f8e02ff */
[----:B------:R-:W-:Y:S01]  /*32b0*/  IADD3 R5, P1, P2, R2, R3, R5 ;  /* 0x0000000302057210 */ /* 0x000fe20007a3e005 */
[----:B------:R-:W-:Y:S01]  /*32c0*/  IMAD R6, R6, R13, R15 ;  /* 0x0000000d06067224 */ /* 0x000fe200078e020f */
[----:B------:R-:W-:Y:S02]  /*32d0*/  SHF.R.S32.HI R3, RZ, 0x1f, R3 ;  /* 0x0000001fff037819 */ /* 0x000fe40000011403 */
[----:B------:R-:W-:Y:S01]  /*32e0*/  SHF.R.S32.HI R2, RZ, 0x1f, R2 ;  /* 0x0000001fff027819 */ /* 0x000fe20000011402 */
[----:B------:R-:W-:-:S03]  /*32f0*/  IMAD R6, R6, UR12, RZ ;  /* 0x0000000c06067c24 */ /* 0x000fc6000f8e02ff */
[----:B------:R-:W-:Y:S02]  /*3300*/  IADD3.X R2, PT, PT, R2, R3, R7, P1, P2 ;  /* 0x0000000302027210 */ /* 0x000fe40000fe4407 */
[--C-:B------:R-:W-:Y:S02]  /*3310*/  IADD3 R3, P1, P2, R9, R5, R6.reuse ;  /* 0x0000000509037210 */ /* 0x100fe40007a3e006 */
[----:B------:R-:W-:Y:S02]  /*3320*/  SHF.R.S32.HI R9, RZ, 0x1f, R9 ;  /* 0x0000001fff097819 */ /* 0x000fe40000011409 */
[----:B------:R-:W-:-:S04]  /*3330*/  SHF.R.S32.HI R6, RZ, 0x1f, R6 ;  /* 0x0000001fff067819 */ /* 0x000fc80000011406 */
[----:B------:R-:W-:Y:S02]  /*3340*/  IADD3.X R6, PT, PT, R9, R2, R6, P1, P2 ;  /* 0x0000000209067210 */ /* 0x000fe40000fe4406 */
[----:B----4-:R-:W-:-:S04]  /*3350*/  LEA R2, P1, R3, UR6, 0x3 ;  /* 0x0000000603027c11 */ /* 0x010fc8000f8218ff */
[----:B------:R-:W-:-:S05]  /*3360*/  LEA.HI.X R3, R3, UR7, R6, 0x3, P1 ;  /* 0x0000000703037c11 */ /* 0x000fca00088f1c06 */
[----:B------:R0:W-:Y:S04]  /*3370*/  STG.E.64 desc[UR8][R2.64], RZ ;  /* 0x000000ff02007986 */ /* 0x0001e8000c101b08 */
.L_x_461:
[----:B------:R-:W-:Y:S05]  /*3380*/  BSYNC.RECONVERGENT B0 ;  /* 0x0000000000007941 */ /* 0x000fea0003800200 */
.L_x_460:
[----:B------:R-:W-:Y:S05]  /*3390*/  @!P0 EXIT ;  /* 0x000000000000894d */ /* 0x000fea0003800000 */
[----:B------:R-:W1:Y:S01]  /*33a0*/  LDC R0, c[0x0][0x3c8] ;  /* 0x0000f200ff007b82 */ /* 0x000e620000000800 */
[----:B------:R-:W2:Y:S01]  /*33b0*/  LDCU UR4, c[0x0][0x3cc] ;  /* 0x00007980ff0477ac */ /* 0x000ea20008000800 */
[----:B------:R-:W3:Y:S01]  /*33c0*/  LDCU.64 UR6, c[0x0][0x3b0] ;  /* 0x00007600ff0677ac */ /* 0x000ee20008000a00 */
[----:B------:R-:W4:Y:S01]  /*33d0*/  LDCU.128 UR12, c[0x0][0x3d0] ;  /* 0x00007a00ff0c77ac */ /* 0x000f220008000c00 */
[----:B-1----:R-:W-:-:S04]  /*33e0*/  IABS R0, R0 ;  /* 0x0000000000007213 */ /* 0x002fc80000000000 */
[----:B------:R-:W1:Y:S08]  /*33f0*/  I2F.RP R4, R0 ;  /* 0x0000000000047306 */ /* 0x000e700000209400 */
[----:B-1----:R-:W0:Y:S02]  /*3400*/  MUFU.RCP R4, R4 ;  /* 0x0000000400047308 */ /* 0x002e240000001000 */
[----:B0-----:R-:W-:-:S06]  /*3410*/  VIADD R2, R4, 0xffffffe ;  /* 0x0ffffffe04027836 */ /* 0x001fcc0000000000 */
[----:B------:R0:W1:Y:S02]  /*3420*/  F2I.FTZ.U32.TRUNC.NTZ R3, R2 ;  /* 0x0000000200037305 */ /* 0x000064000021f000 */
[----:B0-----:R-:W-:Y:S02]  /*3430*/  IMAD.MOV.U32 R2, RZ, RZ, RZ ;  /* 0x000000ffff027224 */ /* 0x001fe400078e00ff */
[----:B-1----:R-:W-:-:S04]  /*3440*/  IMAD.MOV R5, RZ, RZ, -R3 ;  /* 0x000000ffff057224 */ /* 0x002fc800078e0a03 */
[----:B------:R-:W-:-:S04]  /*3450*/  IMAD R5, R5, R0, RZ ;  /* 0x0000000005057224 */ /* 0x000fc800078e02ff */
[----:B--234-:R-:W-:-:S07]  /*3460*/  IMAD.HI.U32 R3, R3, R5, R2 ;  /* 0x0000000503037227 */ /* 0x01cfce00078e0002 */
.L_x_462:
        /* <DEDUP_REMOVED lines=10> */
[----:B------:R-:W-:Y:S02]  /*3510*/  IMAD R9, R12, R9, R6 ;  /* 0x000000090c097224 */ /* 0x000fe400078e0206 */
[----:B------:R-:W-:-:S03]  /*3520*/  IMAD.MOV.U32 R6, RZ, RZ, RZ ;  /* 0x000000ffff067224 */ /* 0x000fc600078e00ff */
[----:B------:R-:W-:Y:S02]  /*3530*/  ISETP.GT.U32.AND P5, PT, R0, R9, PT ;  /* 0x000000090000720c */ /* 0x000fe40003fa4070 */
[----:B0-----:R-:W0:Y:S11]  /*3540*/  MUFU.RCP R10, R10 ;  /* 0x0000000a000a7308 */ /* 0x001e360000001000 */
[----:B------:R-:W-:-:S02]  /*3550*/  @!P5 IMAD.IADD R9, R9, 0x1, -R12 ;  /* 0x000000010909d824 */ /* 0x000fc400078e0a0c */
[----:B------:R-:W-:-:S03]  /*3560*/  @!P5 VIADD R8, R8, 0x1 ;  /* 0x000000010808d836 */ /* 0x000fc60000000000 */
[----:B------:R-:W-:Y:S01]  /*3570*/  ISETP.GE.U32.AND P3, PT, R9, R0, PT ;  /* 0x000000000900720c */ /* 0x000fe20003f66070 */
[----:B------:R-:W-:Y:S02]  /*3580*/  IMAD.MOV.U32 R0, RZ, RZ, R12 ;  /* 0x000000ffff007224 */ /* 0x000fe400078e000c */
[----:B0-----:R-:W-:Y:S01]  /*3590*/  VIADD R7, R10, 0xffffffe ;  /* 0x0ffffffe0a077836 */ /* 0x001fe20000000000 */
[----:B-1----:R-:W-:-:S04]  /*35a0*/  IABS R10, R4 ;  /* 0x00000004000a7213 */ /* 0x002fc80000000000 */
[----:B------:R-:W0:Y:S05]  /*35b0*/  I2F.RP R13, R10 ;  /* 0x0000000a000d7306 */ /* 0x000e2a0000209400 */
[----:B------:R-:W-:Y:S01]  /*35c0*/  @P3 VIADD R8, R8, 0x1 ;  /* 0x0000000108083836 */ /* 0x000fe20000000000 */
[----:B------:R-:W-:Y:S02]  /*35d0*/  ISETP.NE.AND P3, PT, R5, RZ, PT ;  /* 0x000000ff0500720c */ /* 0x000fe40003f65270 */
        /* <DEDUP_REMOVED lines=12> */
[----:B------:R-:W-:Y:S02]  /*36a0*/  ISETP.GT.U32.AND P6, PT, R0, R7, PT ;  /* 0x000000070000720c */ /* 0x000fe40003fc4070 */
[----:B0-----:R-:W-:-:S05]  /*36b0*/  IADD3 R13, PT, PT, RZ, -R9, RZ ;  /* 0x80000009ff0d7210 */ /* 0x001fca0007ffe0ff */
[----:B------:R-:W-:-:S06]  /*36c0*/  IMAD R13, R13, R10, RZ ;  /* 0x0000000a0d0d7224 */ /* 0x000fcc00078e02ff */
[----:B------:R-:W-:Y:S01]  /*36d0*/  @!P6 IADD3 R7, PT, PT, R7, -R12, RZ ;  /* 0x8000000c0707e210 */ /* 0x000fe20007ffe0ff */
[----:B------:R-:W-:Y:S01]  /*36e0*/  @!P6 VIADD R11, R11, 0x1 ;  /* 0x000000010b0be836 */ /* 0x000fe20000000000 */
[-C--:B------:R-:W-:Y:S02]  /*36f0*/  LOP3.LUT R12, R2, R5.reuse, RZ, 0x3c, !PT ;  /* 0x00000005020c7212 */ /* 0x080fe400078e3cff */
[----:B------:R-:W-:Y:S02]  /*3700*/  ISETP.GE.U32.AND P4, PT, R7, R0, PT ;  /* 0x000000000700720c */ /* 0x000fe40003f86070 */
[----:B------:R-:W-:Y:S02]  /*3710*/  LOP3.LUT R7, R18, R5, RZ, 0x3c, !PT ;  /* 0x0000000512077212 */ /* 0x000fe400078e3cff */
[----:B------:R-:W-:Y:S02]  /*3720*/  ISETP.GE.AND P1, PT, R12, RZ, PT ;  /* 0x000000ff0c00720c */ /* 0x000fe40003f26270 */
[----:B------:R-:W-:-:S02]  /*3730*/  ISETP.GE.AND P2, PT, R7, RZ, PT ;  /* 0x000000ff0700720c */ /* 0x000fc40003f46270 */
[----:B------:R-:W-:-:S05]  /*3740*/  LOP3.LUT R12, RZ, R5, RZ, 0x33, !PT ;  /* 0x00000005ff0c7212 */ /* 0x000fca00078e33ff */
[----:B------:R-:W-:-:S04]  /*3750*/  @P4 VIADD R11, R11, 0x1 ;  /* 0x000000010b0b4836 */ /* 0x000fc80000000000 */
        /* <DEDUP_REMOVED lines=18> */
[----:B0-----:R-:W0:Y:S01]  /*3880*/  MUFU.RCP R20, R20 ;  /* 0x0000001400147308 */ /* 0x001e220000001000 */
[----:B------:R-:W-:Y:S02]  /*3890*/  LOP3.LUT R15, R11, R4, RZ, 0x3c, !PT ;  /* 0x000000040b0f7212 */ /* 0x000fe400078e3cff */
[C---:B------:R-:W-:Y:S02]  /*38a0*/  ISETP.GT.U32.AND P5, PT, R10.reuse, R9, PT ;  /* 0x000000090a00720c */ /* 0x040fe40003fa4070 */
[----:B------:R-:W-:-:S02]  /*38b0*/  ISETP.GT.U32.AND P6, PT, R10, R13, PT ;  /* 0x0000000d0a00720c */ /* 0x000fc40003fc4070 */
[----:B------:R-:W-:Y:S02]  /*38c0*/  ISETP.GE.AND P1, PT, R15, RZ, PT ;  /* 0x000000ff0f00720c */ /* 0x000fe40003f26270 */
[----:B------:R-:W-:-:S07]  /*38d0*/  LOP3.LUT R15, RZ, R4, RZ, 0x33, !PT ;  /* 0x00000004ff0f7212 */ /* 0x000fce00078e33ff */
[--C-:B------:R-:W-:Y:S02]  /*38e0*/  @!P5 IMAD.IADD R9, R9, 0x1, -R10.reuse ;  /* 0x000000010909d824 */ /* 0x100fe400078e0a0a */
[----:B------:R-:W-:Y:S01]  /*38f0*/  @!P6 IMAD.IADD R13, R13, 0x1, -R10 ;  /* 0x000000010d0de824 */ /* 0x000fe200078e0a0a */
[----:B------:R-:W-:Y:S01]  /*3900*/  @!P6 IADD3 R14, PT, PT, R14, 0x1, RZ ;  /* 0x000000010e0ee810 */ /* 0x000fe20007ffe0ff */
[----:B0-----:R-:W-:Y:S01]  /*3910*/  VIADD R16, R20, 0xffffffe ;  /* 0x0ffffffe14107836 */ /* 0x001fe20000000000 */
[-C--:B------:R-:W-:Y:S01]  /*3920*/  ISETP.GE.U32.AND P3, PT, R9, R10.reuse, PT ;  /* 0x0000000a0900720c */ /* 0x080fe20003f66070 */
[----:B------:R-:W-:Y:S01]  /*3930*/  @!P5 VIADD R8, R8, 0x1 ;  /* 0x000000010808d836 */ /* 0x000fe20000000000 */
[----:B------:R-:W-:Y:S01]  /*3940*/  ISETP.GE.U32.AND P4, PT, R13, R10, PT ;  /* 0x0000000a0d00720c */ /* 0x000fe20003f86070 */
[----:B------:R-:W0:Y:S01]  /*3950*/  F2I.FTZ.U32.TRUNC.NTZ R9, R16 ;  /* 0x0000001000097305 */ /* 0x000e22000021f000 */
[----:B------:R-:W-:Y:S01]  /*3960*/  LOP3.LUT R13, R7, R4, RZ, 0x3c, !PT ;  /* 0x00000004070d7212 */ /* 0x000fe200078e3cff */
[----:B------:R-:W1:Y:S03]  /*3970*/  LDC R10, c[0x0][0x3bc] ;  /* 0x0000ef00ff0a7b82 */ /* 0x000e660000000800 */
        /* <DEDUP_REMOVED lines=8> */
[C---:B------:R-:W-:Y:S01]  /*3a00*/  SEL R13, R15.reuse, R8, !P3 ;  /* 0x000000080f0d7207 */ /* 0x040fe20005800000 */
[----:B------:R-:W-:Y:S01]  /*3a10*/  HFMA2 R8, -RZ, RZ, 0, 0 ;  /* 0x00000000ff087431 */ /* 0x000fe200000001ff */
[----:B------:R-:W-:Y:S02]  /*3a20*/  SEL R15, R15, R14, !P3 ;  /* 0x0000000e0f0f7207 */ /* 0x000fe40005800000 */
[----:B------:R-:W-:Y:S02]  /*3a30*/  IABS R20, R13 ;  /* 0x0000000d00147213 */ /* 0x000fe40000000000 */
[----:B------:R-:W-:Y:S02]  /*3a40*/  IABS R22, R15 ;  /* 0x0000000f00167213 */ /* 0x000fe40000000000 */
[----:B-1----:R-:W-:Y:S01]  /*3a50*/  IABS R14, R10 ;  /* 0x0000000a000e7213 */ /* 0x002fe20000000000 */
[----:B------:R-:W-:-:S03]  /*3a60*/  IMAD.HI.U32 R16, R9, R21, R8 ;  /* 0x0000001509107227 */ /* 0x000fc600078e0008 */
[----:B------:R-:W0:Y:S01]  /*3a70*/  I2F.RP R23, R14 ;  /* 0x0000000e00177306 */ /* 0x000e220000209400 */
[----:B------:R-:W-:Y:S02]  /*3a80*/  IMAD.MOV.U32 R9, RZ, RZ, R20 ;  /* 0x000000ffff097224 */ /* 0x000fe400078e0014 */
[----:B------:R-:W-:Y:S02]  /*3a90*/  IMAD.MOV.U32 R21, RZ, RZ, R22 ;  /* 0x000000ffff157224 */ /* 0x000fe400078e0016 */
[----:B------:R-:W-:-:S04]  /*3aa0*/  IMAD.HI.U32 R8, R16, R9, RZ ;  /* 0x0000000910087227 */ /* 0x000fc800078e00ff */
[----:B------:R-:W-:-:S04]  /*3ab0*/  IMAD.HI.U32 R16, R16, R21, RZ ;  /* 0x0000001510107227 */ /* 0x000fc800078e00ff */
[----:B------:R-:W-:Y:S01]  /*3ac0*/  IMAD.MOV R20, RZ, RZ, -R8 ;  /* 0x000000ffff147224 */ /* 0x000fe200078e0a08 */
[----:B0-----:R-:W0:Y:S01]  /*3ad0*/  MUFU.RCP R23, R23 ;  /* 0x0000001700177308 */ /* 0x001e220000001000 */
[----:B------:R-:W-:Y:S02]  /*3ae0*/  IMAD.MOV R22, RZ, RZ, -R16 ;  /* 0x000000ffff167224 */ /* 0x000fe400078e0a10 */
[C---:B------:R-:W-:Y:S01]  /*3af0*/  IMAD R9, R12.reuse, R20, R9 ;  /* 0x000000140c097224 */ /* 0x040fe200078e0209 */
[----:B------:R-:W-:Y:S01]  /*3b00*/  LOP3.LUT R20, R15, R6, RZ, 0x3c, !PT ;  /* 0x000000060f147212 */ /* 0x000fe200078e3cff */
[----:B------:R-:W-:-:S03]  /*3b10*/  IMAD R21, R12, R22, R21 ;  /* 0x000000160c157224 */ /* 0x000fc600078e0215 */
[C---:B------:R-:W-:Y:S02]  /*3b20*/  ISETP.GT.U32.AND P5, PT, R12.reuse, R9, PT ;  /* 0x000000090c00720c */ /* 0x040fe40003fa4070 */
[----:B------:R-:W-:Y:S02]  /*3b30*/  ISETP.GT.U32.AND P6, PT, R12, R21, PT ;  /* 0x000000150c00720c */ /* 0x000fe40003fc4070 */
[----:B------:R-:W-:Y:S01]  /*3b40*/  ISETP.GE.AND P1, PT, R20, RZ, PT ;  /* 0x000000ff1400720c */ /* 0x000fe20003f26270 */
[----:B0-----:R-:W-:-:S08]  /*3b50*/  VIADD R22, R23, 0xffffffe ;  /* 0x0ffffffe17167836 */ /* 0x001fd00000000000 */
        /* <DEDUP_REMOVED lines=44> */
[----:B------:R-:W-:Y:S01]  /*3e20*/  IMAD.MOV R14, RZ, RZ, -R11 ;  /* 0x000000ffff0e7224 */ /* 0x000fe200078e0a0b */
[----:B------:R-:W-:Y:S01]  /*3e30*/  LOP3.LUT R25, RZ, R10, RZ, 0x33, !PT ;  /* 0x0000000aff197212 */ /* 0x000fe200078e33ff */
[----:B------:R-:W-:Y:S02]  /*3e40*/  IMAD R18, R5, R9, R18 ;  /* 0x0000000905127224 */ /* 0x000fe400078e0212 */
[----:B------:R-:W-:Y:S01]  /*3e50*/  @P3 VIADD R8, R8, 0x1 ;  /* 0x0000000108083836 */ /* 0x000fe20000000000 */
[----:B------:R-:W-:Y:S01]  /*3e60*/  ISETP.NE.AND P3, PT, R10, RZ, PT ;  /* 0x000000ff0a00720c */ /* 0x000fe20003f65270 */
[----:B------:R-:W-:Y:S02]  /*3e70*/  IMAD.MOV R9, RZ, RZ, -R13 ;  /* 0x000000ffff097224 */ /* 0x000fe400078e0a0d */
[----:B------:R-:W-:-:S02]  /*3e80*/  @P4 VIADD R12, R12, 0x1 ;  /* 0x000000010c0c4836 */ /* 0x000fc40000000000 */
[----:B------:R-:W-:Y:S02]  /*3e90*/  @!P2 IMAD.MOV R8, RZ, RZ, -R8 ;  /* 0x000000ffff08a224 */ /* 0x000fe400078e0a08 */
[----:B------:R-:W-:Y:S01]  /*3ea0*/  IMAD R20, R4, R9, R7 ;  /* 0x0000000904147224 */ /* 0x000fe200078e0207 */
[----:B------:R-:W-:Y:S01]  /*3eb0*/  @!P1 IADD3 R12, PT, PT, -R12, RZ, RZ ;  /* 0x000000ff0c0c9210 */ /* 0x000fe20007ffe1ff */
[----:B------:R-:W-:Y:S01]  /*3ec0*/  IMAD R22, R5, R14, R2 ;  /* 0x0000000e05167224 */ /* 0x000fe200078e0202 */
[C---:B------:R-:W-:Y:S01]  /*3ed0*/  SEL R8, R25.reuse, R8, !P3 ;  /* 0x0000000819087207 */ /* 0x040fe20005800000 */
[----:B------:R-:W-:Y:S01]  /*3ee0*/  IMAD.MOV R9, RZ, RZ, -R15 ;  /* 0x000000ffff097224 */ /* 0x000fe200078e0a0f */
[----:B------:R-:W-:Y:S01]  /*3ef0*/  SEL R12, R25, R12, !P3 ;  /* 0x0000000c190c7207 */ /* 0x000fe20005800000 */
[----:B------:R-:W-:Y:S02]  /*3f00*/  IMAD.MOV R5, RZ, RZ, -R23 ;  /* 0x000000ffff057224 */ /* 0x000fe400078e0a17 */
[----:B------:R-:W-:-:S02]  /*3f10*/  IMAD.MOV R14, RZ, RZ, -R21 ;  /* 0x000000ffff0e7224 */ /* 0x000fc400078e0a15 */
[----:B------:R-:W-:Y:S02]  /*3f20*/  IMAD R11, R4, R9, R11 ;  /* 0x00000009040b7224 */ /* 0x000fe400078e020b */
[C---:B------:R-:W-:Y:S02]  /*3f30*/  IMAD R4, R6.reuse, R5, R13 ;  /* 0x0000000506047224 */ /* 0x040fe400078e020d */
[----:B------:R-:W-:Y:S02]  /*3f40*/  IMAD R15, R6, R14, R15 ;  /* 0x0000000e060f7224 */ /* 0x000fe400078e020f */
[----:B------:R-:W-:Y:S01]  /*3f50*/  IMAD R6, R18, UR15, RZ ;  /* 0x0000000f12067c24 */ /* 0x000fe2000f8e02ff */
[----:B------:R-:W-:Y:S01]  /*3f60*/  IADD3 R18, P0, PT, R17, R2, RZ ;  /* 0x0000000211127210 */ /* 0x000fe20007f1e0ff */
[----:B------:R-:W-:Y:S02]  /*3f70*/  IMAD.MOV R7, RZ, RZ, -R8 ;  /* 0x000000ffff077224 */ /* 0x000fe400078e0a08 */
[----:B------:R-:W-:-:S02]  /*3f80*/  IMAD R5, R20, UR14, RZ ;  /* 0x0000000e14057c24 */ /* 0x000fc4000f8e02ff */
[----:B------:R-:W-:Y:S02]  /*3f90*/  IMAD R4, R4, UR13, RZ ;  /* 0x0000000d04047c24 */ /* 0x000fe4000f8e02ff */
[----:B------:R-:W-:Y:S02]  /*3fa0*/  IMAD.MOV R16, RZ, RZ, -R12 ;  /* 0x000000ffff107224 */ /* 0x000fe400078e0a0c */
[----:B------:R-:W-:Y:S01]  /*3fb0*/  IMAD R14, R11, UR14, RZ ;  /* 0x0000000e0b0e7c24 */ /* 0x000fe2000f8e02ff */
[--C-:B------:R-:W-:Y:S01]  /*3fc0*/  SHF.R.S32.HI R11, RZ, 0x1f, R6.reuse ;  /* 0x0000001fff0b7819 */ /* 0x100fe20000011406 */
[----:B------:R-:W-:Y:S01]  /*3fd0*/  IMAD R23, R10, R7, R23 ;  /* 0x000000070a177224 */ /* 0x000fe200078e0217 */
        /* <DEDUP_REMOVED lines=30> */
[----:B------:R0:W-:Y:S03]  /*41c0*/  STG.E.64 desc[UR8][R4.64], RZ ;  /* 0x000000ff04007986 */ /* 0x0001e6000c101b08 */
[----:B------:R-:W-:Y:S01]  /*41d0*/  ISETP.GE.AND.EX P0, PT, R19, UR10, PT, P0 ;  /* 0x0000000a13007c0c */ /* 0x000fe2000bf06300 */
[----:B------:R0:W-:-:S12]  /*41e0*/  STG.E.64 desc[UR8][R6.64], RZ ;  /* 0x000000ff06007986 */ /* 0x0001d8000c101b08 */
[----:B0-----:R-:W-:Y:S05]  /*41f0*/  @!P0 BRA `(.L_x_462) ;  /* 0xfffffff0009c8947 */ /* 0x001fea000383ffff */
[----:B------:R-:W-:Y:S05]  /*4200*/  EXIT ;  /* 0x000000000000794d */ /* 0x000fea0003800000 */
.L_x_446:
        /* <DEDUP_REMOVED lines=38> */
.L_x_464:
[----:B------:R-:W-:-:S07]  /*4470*/  MOV R6, 0x4490 ;  /* 0x0000449000067802 */ /* 0x000fce0000000f00 */
[----:B-1----:R-:W-:Y:S05]  /*4480*/  CALL.REL.NOINC `($__internal_15_$__cuda_sm20_div_u64) ;  /* 0x0000004800c87944 */ /* 0x002fea0003c00000 */
.L_x_465:
[----:B-1----:R-:W-:Y:S05]  /*4490*/  BSYNC.RECONVERGENT B0 ;  /* 0x0000000000007941 */ /* 0x002fea0003800200 */
.L_x_463:
        /* <DEDUP_REMOVED lines=39> */
[----:B------:R-:W0:Y:S01]  /*4710*/  LDC R5, c[0x0][0x3c0] ;  /* 0x0000f000ff057b82 */ /* 0x000e220000000800 */
[----:B------:R3:W5:Y:S01]  /*4720*/  F2I.FTZ.U32.TRUNC.NTZ R9, R8 ;  /* 0x0000000800097305 */ /* 0x000762000021f000 */
[----:B------:R-:W-:-:S04]  /*4730*/  LOP3.LUT R6, R18, R3, RZ, 0x3c, !PT ;  /* 0x0000000312067212 */ /* 0x000fc800078e3cff */
[----:B------:R-:W-:Y:S02]  /*4740*/  ISETP.GE.AND P3, PT, R6, RZ, PT ;  /* 0x000000ff0600720c */ /* 0x000fe40003f66270 */
[----:B---3--:R-:W-:-:S03]  /*4750*/  MOV R8, RZ ;  /* 0x000000ff00087202 */ /* 0x008fc60000000f00 */
[----:B------:R-:W-:Y:S02]  /*4760*/  @P2 VIADD R7, R7, 0x1 ;  /* 0x0000000107072836 */ /* 0x000fe40000000000 */
[----:B-----5:R-:W-:-:S06]  /*4770*/  IMAD.MOV R6, RZ, RZ, -R9 ;  /* 0x000000ffff067224 */ /* 0x020fcc00078e0a09 */
[----:B------:R-:W-:Y:S01]  /*4780*/  @!P3 IMAD.MOV R7, RZ, RZ, -R7 ;  /* 0x000000ffff07b224 */ /* 0x000fe200078e0a07 */
[----:B------:R-:W-:Y:S01]  /*4790*/  @!P1 LOP3.LUT R7, RZ, R3, RZ, 0x33, !PT ;  /* 0x00000003ff079212 */ /* 0x000fe200078e33ff */
[----:B------:R-:W-:Y:S01]  /*47a0*/  IMAD R13, R6, R11, RZ ;  /* 0x0000000b060d7224 */ /* 0x000fe200078e02ff */
[----:B0-----:R-:W-:-:S03]  /*47b0*/  IABS R15, R5 ;  /* 0x00000005000f7213 */ /* 0x001fc60000000000 */
[----:B------:R-:W-:Y:S01]  /*47c0*/  IMAD.HI.U32 R13, R9, R13, R8 ;  /* 0x0000000d090d7227 */ /* 0x000fe200078e0008 */
[----:B------:R-:W-:Y:S01]  /*47d0*/  IABS R6, R7 ;  /* 0x0000000700067213 */ /* 0x000fe20000000000 */
        /* <DEDUP_REMOVED lines=88> */
.L_x_467:
[----:B------:R-:W-:Y:S05]  /*4d60*/  BSYNC.RECONVERGENT B0 ;  /* 0x0000000000007941 */ /* 0x000fea0003800200 */
.L_x_466:
        /* <DEDUP_REMOVED lines=14> */
.L_x_468:
        /* <DEDUP_REMOVED lines=218> */
.L_x_445:
        /* <DEDUP_REMOVED lines=38> */
.L_x_470:
[----:B------:R-:W-:-:S07]  /*5e50*/  MOV R6, 0x5e70 ;  /* 0x00005e7000067802 */ /* 0x000fce0000000f00 */
[----:B-1----:R-:W-:Y:S05]  /*5e60*/  CALL.REL.NOINC `($__internal_15_$__cuda_sm20_div_u64) ;  /* 0x0000003000507944 */ /* 0x002fea0003c00000 */
.L_x_471:
[----:B-1----:R-:W-:Y:S05]  /*5e70*/  BSYNC.RECONVERGENT B0 ;  /* 0x0000000000007941 */ /* 0x002fea0003800200 */
.L_x_469:
        /* <DEDUP_REMOVED lines=140> */
.L_x_473:
[----:B------:R-:W-:Y:S05]  /*6740*/  BSYNC.RECONVERGENT B0 ;  /* 0x0000000000007941 */ /* 0x000fea0003800200 */
.L_x_472:
        /* <DEDUP_REMOVED lines=14> */
.L_x_474:
        /* <DEDUP_REMOVED lines=218> */
.L_x_444:
        /* <DEDUP_REMOVED lines=38> */
.L_x_476:
[----:B------:R-:W-:-:S07]  /*7830*/  MOV R6, 0x7850 ;  /* 0x0000785000067802 */ /* 0x000fce0000000f00 */
[----:B-1----:R-:W-:Y:S05]  /*7840*/  CALL.REL.NOINC `($__internal_15_$__cuda_sm20_div_u64) ;  /* 0x0000001400d87944 */ /* 0x002fea0003c00000 */
.L_x_477:
[----:B-1----:R-:W-:Y:S05]  /*7850*/  BSYNC.RECONVERGENT B0 ;  /* 0x0000000000007941 */ /* 0x002fea0003800200 */
.L_x_475:
        /* <DEDUP_REMOVED lines=140> */
.L_x_479:
[----:B------:R-:W-:Y:S05]  /*8120*/  BSYNC.RECONVERGENT B0 ;  /* 0x0000000000007941 */ /* 0x000fea0003800200 */
.L_x_478:
        /* <DEDUP_REMOVED lines=14> */
.L_x_480:
        /* <DEDUP_REMOVED lines=218> */
        .weak           $__internal_15_$__cuda_sm20_div_u64
        .type           $__internal_15_$__cuda_sm20_div_u64,@function
        .size           $__internal_15_$__cuda_sm20_div_u64,(.L_x_862 - $__internal_15_$__cuda_sm20_div_u64)
$__internal_15_$__cuda_sm20_div_u64:
[----:B------:R-:W-:Y:S02]  /*8fb0*/  IMAD.U32 R13, RZ, RZ, UR4 ;  /* 0x00000004ff0d7e24 */ /* 0x000fe4000f8e00ff */
[----:B------:R-:W-:-:S04]  /*8fc0*/  IMAD.MOV.U32 R12, RZ, RZ, R17 ;  /* 0x000000ffff0c7224 */ /* 0x000fc800078e0011 */
        /* <DEDUP_REMOVED lines=39> */
[----:B------:R-:W-:-:S03]  /*9240*/  IMAD.WIDE.U32 R2, R10, R17, RZ ;  /* 0x000000110a027225 */ /* 0x000fc600078e00ff */
[----:B------:R-:W-:Y:S01]  /*9250*/  IADD3.X R12, PT, PT, RZ, R9, RZ, P1, !PT ;  /* 0x00000009ff0c7210 */ /* 0x000fe20000ffe4ff */
[----:B------:R-:W-:Y:S01]  /*9260*/  IMAD R3, R10, UR4, R3 ;  /* 0x000000040a037c24 */ /* 0x000fe2000f8e0203 */
[----:B------:R-:W-:Y:S02]  /*9270*/  IADD3 R14, P1, PT, -R2, R7, RZ ;  /* 0x00000007020e7210 */ /* 0x000fe40007f3e1ff */
[----:B------:R-:W-:Y:S01]  /*9280*/  IADD3 R7, P2, PT, R10, 0x1, RZ ;  /* 0x000000010a077810 */ /* 0x000fe20007f5e0ff */
[-C--:B------:R-:W-:Y:S01]  /*9290*/  IMAD R3, R12, R17.reuse, R3 ;  /* 0x000000110c037224 */ /* 0x080fe200078e0203 */
[----:B------:R-:W-:-:S03]  /*92a0*/  ISETP.GE.U32.AND P0, PT, R14, R17, PT ;  /* 0x000000110e00720c */ /* 0x000fc60003f06070 */
[----:B------:R-:W-:Y:S01]  /*92b0*/  IMAD.X R9, R8, 0x1, ~R3, P1 ;  /* 0x0000000108097824 */ /* 0x000fe200008e0e03 */
[----:B------:R-:W-:Y:S01]  /*92c0*/  IADD3 R2, P1, PT, -R17, R14, RZ ;  /* 0x0000000e11027210 */ /* 0x000fe20007f3e1ff */
[----:B------:R-:W-:-:S03]  /*92d0*/  IMAD.X R3, RZ, RZ, R12, P2 ;  /* 0x000000ffff037224 */ /* 0x000fc600010e060c */
[C---:B------:R-:W-:Y:S02]  /*92e0*/  ISETP.GE.U32.AND.EX P0, PT, R9.reuse, UR4, PT, P0 ;  /* 0x0000000409007c0c */ /* 0x040fe4000bf06100 */
[----:B------:R-:W-:Y:S02]  /*92f0*/  IADD3.X R8, PT, PT, R9, ~UR4, RZ, P1, !PT ;  /* 0x8000000409087c10 */ /* 0x000fe40008ffe4ff */
[----:B------:R-:W-:Y:S02]  /*9300*/  SEL R2, R2, R14, P0 ;  /* 0x0000000e02027207 */ /* 0x000fe40000000000 */
[----:B------:R-:W-:Y:S02]  /*9310*/  SEL R7, R7, R10, P0 ;  /* 0x0000000a07077207 */ /* 0x000fe40000000000 */
[----:B------:R-:W-:Y:S02]  /*9320*/  SEL R8, R8, R9, P0 ;  /* 0x0000000908087207 */ /* 0x000fe40000000000 */
[----:B------:R-:W-:-:S02]  /*9330*/  SEL R12, R3, R12, P0 ;  /* 0x0000000c030c7207 */ /* 0x000fc40000000000 */
[----:B------:R-:W-:Y:S02]  /*9340*/  ISETP.GE.U32.AND P0, PT, R2, R17, PT ;  /* 0x000000110200720c */ /* 0x000fe40003f06070 */
[----:B------:R-:W-:Y:S02]  /*9350*/  IADD3 R2, P2, PT, R7, 0x1, RZ ;  /* 0x0000000107027810 */ /* 0x000fe40007f5e0ff */
[----:B------:R-:W-:Y:S02]  /*9360*/  ISETP.GE.U32.AND.EX P0, PT, R8, UR4, PT, P0 ;  /* 0x0000000408007c0c */ /* 0x000fe4000bf06100 */
[----:B------:R-:W-:Y:S01]  /*9370*/  ISETP.NE.U32.AND P1, PT, R17, RZ, PT ;  /* 0x000000ff1100720c */ /* 0x000fe20003f25070 */
[----:B------:R-:W-:Y:S01]  /*9380*/  IMAD.X R3, RZ, RZ, R12, P2 ;  /* 0x000000ffff037224 */ /* 0x000fe200010e060c */
[----:B------:R-:W-:Y:S01]  /*9390*/  SEL R2, R2, R7, P0 ;  /* 0x0000000702027207 */ /* 0x000fe20000000000 */
[----:B------:R-:W-:Y:S01]  /*93a0*/  IMAD.MOV.U32 R7, RZ, RZ, 0x0 ;  /* 0x00000000ff077424 */ /* 0x000fe200078e00ff */
[----:B------:R-:W-:-:S02]  /*93b0*/  ISETP.NE.AND.EX P1, PT, RZ, UR4, PT, P1 ;  /* 0x00000004ff007c0c */ /* 0x000fc4000bf25310 */
[----:B------:R-:W-:Y:S02]  /*93c0*/  SEL R3, R3, R12, P0 ;  /* 0x0000000c03037207 */ /* 0x000fe40000000000 */
[----:B------:R-:W-:Y:S02]  /*93d0*/  SEL R2, R2, 0xffffffff, P1 ;  /* 0xffffffff02027807 */ /* 0x000fe40000800000 */
[----:B------:R-:W-:Y:S01]  /*93e0*/  SEL R3, R3, 0xffffffff, P1 ;  /* 0xffffffff03037807 */ /* 0x000fe20000800000 */
[----:B------:R-:W-:Y:S06]  /*93f0*/  RET.REL.NODEC R6 `(_ZN2at6native51_GLOBAL__N__11011a27_18_DepthwiseConv3d_cu_35e0c7b543conv_depthwise3d_cuda_backward_input_kernelIddLin1ELin1ELin1ELin1ELin1ELin1ELin1ELin1ELin1EEEvNS_27GenericPackedTensorAccessorIKT_Lm5ENS_16DefaultPtrTraitsEiEENS3_IS4_Lm5ES6_iEES7_iiiiiiiii) ;  /* 0xffffff6c06007950 */ /* 0x000fec0003c3ffff */
.L_x_481:
        /* <DEDUP_REMOVED lines=16> */
.L_x_862:


//--------------------- .text._ZN2at6native51_GLOBAL__N__11011a27_18_DepthwiseConv3d_cu_35e0c7b543conv_depthwise3d_cuda_backward_input_kernelIddLi3ELi3ELi3ELin1ELin1ELin1ELin1ELin1ELin1EEEvNS_27GenericPackedTensorAccessorIKT_Lm5ENS_16DefaultPtrTraitsEiEENS3_IS4_Lm5ES6_iEES7_iiiiiiiii --------------------------
	.section	.text._ZN2at6native51_GLOBAL__N__11011a27_18_DepthwiseConv3d_cu_35e0c7b543conv_depthwise3d_cuda_backward_input_kernelIddLi3ELi3ELi3ELin1ELin1ELin1ELin1ELin1ELin1EEEvNS_27GenericPackedTensorAccessorIKT_Lm5ENS_16DefaultPtrTraitsEiEENS3_IS4_Lm5ES6_iEES7_iiiiiiiii,"ax",@progbits
	.align	128
.text._ZN2at6native51_GLOBAL__N__11011a27_18_DepthwiseConv3d_cu_35e0c7b543conv_depthwise3d_cuda_backward_input_kernelIddLi3ELi3ELi3ELin1ELin1ELin1ELin1ELin1ELin1EEEvNS_27GenericPackedTensorAccessorIKT_Lm5ENS_16DefaultPtrTraitsEiEENS3_IS4_Lm5ES6_iEES7_iiiiiiiii:
        .type           _ZN2at6native51_GLOBAL__N__11011a27_18_DepthwiseConv3d_cu_35e0c7b543conv_depthwise3d_cuda_backward_input_kernelIddLi3ELi3ELi3ELin1ELin1ELin1ELin1ELin1ELin1EEEvNS_27GenericPackedTensorAccessorIKT_Lm5ENS_16DefaultPtrTraitsEiEENS3_IS4_Lm5ES6_iEES7_iiiiiiiii,@function
        .size           _ZN2at6native51_GLOBAL__N__11011a27_18_DepthwiseConv3d_cu_35e0c7b543conv_depthwise3d_cuda_backward_input_kernelIddLi3ELi3ELi3ELin1ELin1ELin1ELin1ELin1ELin1EEEvNS_27GenericPackedTensorAccessorIKT_Lm5ENS_16DefaultPtrTraitsEiEENS3_IS4_Lm5ES6_iEES7_iiiiiiiii,(.L_x_864 - _ZN2at6native51_GLOBAL__N__11011a27_18_DepthwiseConv3d_cu_35e0c7b543conv_depthwise3d_cuda_backward_input_kernelIddLi3ELi3ELi3ELin1ELin1ELin1ELin1ELin1ELin1EEEvNS_27GenericPackedTensorAccessorIKT_Lm5ENS_16DefaultPtrTraitsEiEENS3_IS4_Lm5ES6_iEES7_iiiiiiiii)
        .other          _ZN2at6native51_GLOBAL__N__11011a27_18_DepthwiseConv3d_cu_35e0c7b543conv_depthwise3d_cuda_backward_input_kernelIddLi3ELi3ELi3ELin1ELin1ELin1ELin1ELin1ELin1EEEvNS_27GenericPackedTensorAccessorIKT_Lm5ENS_16DefaultPtrTraitsEiEENS3_IS4_Lm5ES6_iEES7_iiiiiiiii,@"STO_CUDA_ENTRY STV_DEFAULT"
_ZN2at6native51_GLOBAL__N__11011a27_18_DepthwiseConv3d_cu_35e0c7b543conv_depthwise3d_cuda_backward_input_kernelIddLi3ELi3ELi3ELin1ELin1ELin1ELin1ELin1ELin1EEEvNS_27GenericPackedTensorAccessorIKT_Lm5ENS_16DefaultPtrTraitsEiEENS3_IS4_Lm5ES6_iEES7_iiiiiiiii:
        /* <DEDUP_REMOVED lines=38> */
[----:B------:R-:W1:Y:S03]  /*0260*/  LDCU.64 UR6, c[0x0][0x358] ;  /* 0x00006b00ff0677ac */ /* 0x000e660008000a00 */
[----:B------:R-:W-:Y:S01]  /*0270*/  @!P3 IMAD.MOV R25, RZ, RZ, -R25 ;  /* 0x000000ffff19b224 */ /* 0x000fe200078e0a19 */
[----:B------:R-:W2:Y:S03]  /*0280*/  LDCU UR18, c[0x0][0x398] ;  /* 0x00007300ff1277ac */ /* 0x000ea60008000800 */
[----:B------:R-:W-:Y:S01]  /*0290*/  @!P0 LOP3.LUT R25, RZ, R6, RZ, 0x33, !PT ;  /* 0x00000006ff198212 */ /* 0x000fe200078e33ff */
[----:B------:R-:W3:Y:S03]  /*02a0*/  LDCU UR9, c[0x0][0x428] ;  /* 0x00008500ff0977ac */ /* 0x000ee60008000800 */
[----:B------:R-:W-:Y:S01]  /*02b0*/  ISETP.GE.AND P0, PT, R25, 0x1, PT ;  /* 0x000000011900780c */ /* 0x000fe20003f06270 */
[----:B------:R-:W4:Y:S01]  /*02c0*/  LDCU.64 UR10, c[0x0][0x390] ;  /* 0x00007200ff0a77ac */ /* 0x000f220008000a00 */
[----:B0-----:R-:W-:-:S11]  /*02d0*/  IMAD R20, R7, UR4, RZ ;  /* 0x0000000407147c24 */ /* 0x001fd6000f8e02ff */
[----:B-12---:R-:W-:Y:S05]  /*02e0*/  @!P0 BRA `(.L_x_482) ;  /* 0x0000002000188947 */ /* 0x006fea0003800000 */
.L_x_486:
[----:B------:R-:W0:Y:S01]  /*02f0*/  LDC R2, c[0x0][0x3c8] ;  /* 0x0000f200ff027b82 */ /* 0x000e220000000800 */
[----:B------:R-:W-:Y:S01]  /*0300*/  IABS R7, R23 ;  /* 0x0000001700077213 */ /* 0x000fe20000000000 */
[----:B------:R-:W1:Y:S01]  /*0310*/  LDCU.64 UR4, c[0x0][0x420] ;  /* 0x00008400ff0477ac */ /* 0x000e620008000a00 */
[----:B------:R-:W-:Y:S01]  /*0320*/  BSSY.RECONVERGENT B0, `(.L_x_483) ;  /* 0x00001e4000007945 */ /* 0x000fe20003800200 */
[----:B------:R-:W2:Y:S04]  /*0330*/  LDCU UR8, c[0x0][0x430] ;  /* 0x00008600ff0877ac */ /* 0x000ea80008000800 */
[----:B------:R-:W5:Y:S08]  /*0340*/  LDC R16, c[0x0][0x3c4] ;  /* 0x0000f100ff107b82 */ /* 0x000f700000000800 */
[----:B------:R-:W3:Y:S01]  /*0350*/  LDC R22, c[0x0][0x418] ;  /* 0x00010600ff167b82 */ /* 0x000ee20000000800 */
[----:B0-----:R-:W-:-:S07]  /*0360*/  IABS R9, R2 ;  /* 0x0000000200097213 */ /* 0x001fce0000000000 */
[----:B------:R-:W0:Y:S01]  /*0370*/  LDC R8, c[0x0][0x3bc] ;  /* 0x0000ef00ff087b82 */ /* 0x000e220000000800 */
[----:B------:R-:W4:Y:S01]  /*0380*/  I2F.RP R0, R9 ;  /* 0x0000000900007306 */ /* 0x000f220000209400 */
[----:B-----5:R-:W-:-:S06]  /*0390*/  IABS R11, R16 ;  /* 0x00000010000b7213 */ /* 0x020fcc0000000000 */
[----:B------:R-:W5:Y:S01]  /*03a0*/  LDC R31, c[0x0][0x414] ;  /* 0x00010500ff1f7b82 */ /* 0x000f620000000800 */
[----:B----4-:R-:W4:Y:S02]  /*03b0*/  MUFU.RCP R0, R0 ;  /* 0x0000000000007308 */ /* 0x010f240000001000 */
[----:B----4-:R-:W-:-:S06]  /*03c0*/  VIADD R4, R0, 0xffffffe ;  /* 0x0ffffffe00047836 */ /* 0x010fcc0000000000 */
[----:B------:R4:W1:Y:S02]  /*03d0*/  F2I.FTZ.U32.TRUNC.NTZ R5, R4 ;  /* 0x0000000400057305 */ /* 0x000864000021f000 */
[----:B----4-:R-:W-:Y:S02]  /*03e0*/  IMAD.MOV.U32 R4, RZ, RZ, RZ ;  /* 0x000000ffff047224 */ /* 0x010fe400078e00ff */
[----:B-1----:R-:W-:-:S04]  /*03f0*/  IMAD.MOV R6, RZ, RZ, -R5 ;  /* 0x000000ffff067224 */ /* 0x002fc800078e0a05 */
[----:B------:R-:W-:Y:S02]  /*0400*/  IMAD R3, R6, R9, RZ ;  /* 0x0000000906037224 */ /* 0x000fe400078e02ff */
[----:B------:R-:W-:Y:S02]  /*0410*/  IMAD.MOV.U32 R6, RZ, RZ, R7 ;  /* 0x000000ffff067224 */ /* 0x000fe400078e0007 */
[----:B------:R-:W-:Y:S02]  /*0420*/  IMAD.HI.U32 R5, R5, R3, R4 ;  /* 0x0000000305057227 */ /* 0x000fe400078e0004 */
[----:B------:R-:W1:Y:S04]  /*0430*/  I2F.RP R3, R11 ;  /* 0x0000000b00037306 */ /* 0x000e680000209400 */
[----:B------:R-:W-:-:S04]  /*0440*/  IMAD.HI.U32 R7, R5, R6, RZ ;  /* 0x0000000605077227 */ /* 0x000fc800078e00ff */
[----:B------:R-:W-:-:S04]  /*0450*/  IMAD.MOV R0, RZ, RZ, -R7 ;  /* 0x000000ffff007224 */ /* 0x000fc800078e0a07 */
[C---:B------:R-:W-:Y:S02]  /*0460*/  IMAD R0, R9.reuse, R0, R6 ;  /* 0x0000000009007224 */ /* 0x040fe400078e0206 */
[----:B------:R-:W4:Y:S01]  /*0470*/  LDC R6, c[0x0][0x3c0] ;  /* 0x0000f000ff067b82 */ /* 0x000f220000000800 */
[----:B-1----:R-:W1:Y:S02]  /*0480*/  MUFU.RCP R3, R3 ;  /* 0x0000000300037308 */ /* 0x002e640000001000 */
[----:B------:R-:W-:-:S13]  /*0490*/  ISETP.GT.U32.AND P1, PT, R9, R0, PT ;  /* 0x000000000900720c */ /* 0x000fda0003f24070 */
[----:B------:R-:W-:Y:S02]  /*04a0*/  @!P1 IMAD.IADD R0, R0, 0x1, -R9 ;  /* 0x0000000100009824 */ /* 0x000fe400078e0a09 */
[----:B-1----:R-:W-:Y:S02]  /*04b0*/  VIADD R4, R3, 0xffffffe ;  /* 0x0ffffffe03047836 */ /* 0x002fe40000000000 */
[----:B------:R-:W-:Y:S01]  /*04c0*/  @!P1 VIADD R7, R7, 0x1 ;  /* 0x0000000107079836 */ /* 0x000fe20000000000 */
[----:B------:R-:W-:Y:S01]  /*04d0*/  ISETP.GE.U32.AND P0, PT, R0, R9, PT ;  /* 0x000000090000720c */ /* 0x000fe20003f06070 */
[----:B------:R1:W2:Y:S01]  /*04e0*/  F2I.FTZ.U32.TRUNC.NTZ R5, R4 ;  /* 0x0000000400057305 */ /* 0x0002a2000021f000 */
[----:B------:R-:W-:Y:S02]  /*04f0*/  LOP3.LUT R0, R23, R2, RZ, 0x3c, !PT ;  /* 0x0000000217007212 */ /* 0x000fe400078e3cff */
[----:B------:R-:W-:Y:S02]  /*0500*/  ISETP.NE.AND P1, PT, R2, RZ, PT ;  /* 0x000000ff0200720c */ /* 0x000fe40003f25270 */
[----:B------:R-:W-:-:S02]  /*0510*/  ISETP.GE.AND P2, PT, R0, RZ, PT ;  /* 0x000000ff0000720c */ /* 0x000fc40003f46270 */
[----:B----4-:R-:W-:Y:S01]  /*0520*/  IABS R3, R6 ;  /* 0x0000000600037213 */ /* 0x010fe20000000000 */
[----:B-1----:R-:W-:-:S04]  /*0530*/  IMAD.MOV.U32 R4, RZ, RZ, RZ ;  /* 0x000000ffff047224 */ /* 0x002fc800078e00ff */
[----:B------:R-:W-:Y:S02]  /*0540*/  @P0 VIADD R7, R7, 0x1 ;  /* 0x0000000107070836 */ /* 0x000fe40000000000 */
[----:B--2---:R-:W-:-:S04]  /*0550*/  IMAD.MOV R0, RZ, RZ, -R5 ;  /* 0x000000ffff007224 */ /* 0x004fc800078e0a05 */
[----:B------:R-:W-:Y:S01]  /*0560*/  @!P2 IMAD.MOV R7, RZ, RZ, -R7 ;  /* 0x000000ffff07a224 */ /* 0x000fe200078e0a07 */
[----:B------:R-:W-:Y:S01]  /*0570*/  @!P1 LOP3.LUT R7, RZ, R2, RZ, 0x33, !PT ;  /* 0x00000002ff079212 */ /* 0x000fe200078e33ff */
[----:B------:R-:W-:-:S03]  /*0580*/  IMAD R9, R0, R11, RZ ;  /* 0x0000000b00097224 */ /* 0x000fc600078e02ff */
[----:B------:R-:W-:Y:S01]  /*0590*/  IABS R0, R7 ;  /* 0x0000000700007213 */ /* 0x000fe20000000000 */
[----:B------:R-:W-:Y:S02]  /*05a0*/  IMAD.HI.U32 R4, R5, R9, R4 ;  /* 0x0000000905047227 */ /* 0x000fe400078e0004 */
[----:B------:R-:W1:Y:S02]  /*05b0*/  I2F.RP R9, R3 ;  /* 0x0000000300097306 */ /* 0x000e640000209400 */
[----:B------:R-:W-:Y:S02]  /*05c0*/  IMAD.MOV R19, RZ, RZ, -R7 ;  /* 0x000000ffff137224 */ /* 0x000fe400078e0a07 */
[----:B------:R-:W-:-:S04]  /*05d0*/  IMAD.HI.U32 R5, R4, R0, RZ ;  /* 0x0000000004057227 */ /* 0x000fc800078e00ff */
[----:B------:R-:W-:Y:S02]  /*05e0*/  IMAD.MOV R4, RZ, RZ, -R5 ;  /* 0x000000ffff047224 */ /* 0x000fe400078e0a05 */
[----:B------:R-:W-:Y:S02]  /*05f0*/  IMAD R19, R2, R19, R23 ;  /* 0x0000001302137224 */ /* 0x000fe400078e0217 */
[----:B------:R-:W-:Y:S01]  /*0600*/  IMAD R0, R11, R4, R0 ;  /* 0x000000040b007224 */ /* 0x000fe200078e0200 */
[----:B---3--:R-:W-:Y:S01]  /*0610*/  IABS R4, R22 ;  /* 0x0000001600047213 */ /* 0x008fe20000000000 */
[----:B------:R-:W-:Y:S01]  /*0620*/  VIADD R18, R19, UR5 ;  /* 0x0000000513127c36 */ /* 0x000fe20008000000 */
[----:B-1----:R-:W1:Y:S01]  /*0630*/  MUFU.RCP R9, R9 ;  /* 0x0000000900097308 */ /* 0x002e620000001000 */
[----:B------:R-:W2:Y:S01]  /*0640*/  LDCU UR5, c[0x0][0x42c] ;  /* 0x00008580ff0577ac */ /* 0x000ea20008000800 */
[----:B------:R-:W-:-:S06]  /*0650*/  ISETP.GT.U32.AND P1, PT, R11, R0, PT ;  /* 0x000000000b00720c */ /* 0x000fcc0003f24070 */
[----:B------:R-:W3:Y:S07]  /*0660*/  I2F.RP R12, R4 ;  /* 0x00000004000c7306 */ /* 0x000eee0000209400 */
[----:B------:R-:W-:Y:S02]  /*0670*/  @!P1 IMAD.IADD R0, R0, 0x1, -R11 ;  /* 0x0000000100009824 */ /* 0x000fe400078e0a0b */
[----:B-1----:R-:W-:Y:S01]  /*0680*/  VIADD R10, R9, 0xffffffe ;  /* 0x0ffffffe090a7836 */ /* 0x002fe20000000000 */
[----:B0-----:R-:W-:Y:S01]  /*0690*/  IABS R9, R8 ;  /* 0x0000000800097213 */ /* 0x001fe20000000000 */
[----:B------:R-:W-:Y:S01]  /*06a0*/  @!P1 VIADD R5, R5, 0x1 ;  /* 0x0000000105059836 */ /* 0x000fe20000000000 */
[----:B------:R-:W-:-:S02]  /*06b0*/  ISETP.GE.U32.AND P0, PT, R0, R11, PT ;  /* 0x0000000b0000720c */ /* 0x000fc40003f06070 */
[----:B------:R0:W1:Y:S01]  /*06c0*/  F2I.FTZ.U32.TRUNC.NTZ R11, R10 ;  /* 0x0000000a000b7305 */ /* 0x000062000021f000 */
[----:B------:R-:W-:Y:S02]  /*06d0*/  LOP3.LUT R0, R7, R16, RZ, 0x3c, !PT ;  /* 0x0000001007007212 */ /* 0x000fe400078e3cff */
[----:B------:R-:W-:Y:S02]  /*06e0*/  ISETP.NE.AND P1, PT, R16, RZ, PT ;  /* 0x000000ff1000720c */ /* 0x000fe40003f25270 */
[----:B------:R-:W-:-:S03]  /*06f0*/  ISETP.GE.AND P2, PT, R0, RZ, PT ;  /* 0x000000ff0000720c */ /* 0x000fc60003f46270 */
[----:B---3--:R-:W3:Y:S01]  /*0700*/  MUFU.RCP R12, R12 ;  /* 0x0000000c000c7308 */ /* 0x008ee20000001000 */
[----:B0-----:R-:W-:Y:S02]  /*0710*/  IMAD.MOV.U32 R10, RZ, RZ, RZ ;  /* 0x000000ffff0a7224 */ /* 0x001fe400078e00ff */
[----:B------:R-:W-:Y:S02]  /*0720*/  @P0 VIADD R5, R5, 0x1 ;  /* 0x0000000105050836 */ /* 0x000fe40000000000 */
[----:B-1----:R-:W-:-:S03]  /*0730*/  IMAD.MOV R0, RZ, RZ, -R11 ;  /* 0x000000ffff007224 */ /* 0x002fc600078e0a0b */
[----:B------:R-:W0:Y:S02]  /*0740*/  I2F.RP R17, R9 ;  /* 0x0000000900117306 */ /* 0x000e240000209400 */
[----:B------:R-:W-:Y:S01]  /*0750*/  @!P2 IMAD.MOV R5, RZ, RZ, -R5 ;  /* 0x000000ffff05a224 */ /* 0x000fe200078e0a05 */
[----:B------:R-:W-:Y:S01]  /*0760*/  @!P1 LOP3.LUT R5, RZ, R16, RZ, 0x33, !PT ;  /* 0x00000010ff059212 */ /* 0x000fe200078e33ff */
[----:B------:R-:W-:Y:S01]  /*0770*/  IMAD R15, R0, R3, RZ ;  /* 0x00000003000f7224 */ /* 0x000fe200078e02ff */
[----:B-----5:R-:W-:Y:S02]  /*0780*/  IABS R0, R31 ;  /* 0x0000001f00007213 */ /* 0x020fe40000000000 */
[----:B------:R-:W-:Y:S01]  /*0790*/  IABS R14, R5 ;  /* 0x00000005000e7213 */ /* 0x000fe20000000000 */
[----:B------:R-:W-:-:S04]  /*07a0*/  IMAD.HI.U32 R10, R11, R15, R10 ;  /* 0x0000000f0b0a7227 */ /* 0x000fc800078e000a */
[----:B---3--:R-:W-:Y:S02]  /*07b0*/  VIADD R13, R12, 0xffffffe ;  /* 0x0ffffffe0c0d7836 */ /* 0x008fe40000000000 */
[----:B------:R-:W-:Y:S01]  /*07c0*/  IMAD.HI.U32 R29, R10, R14, RZ ;  /* 0x0000000e0a1d7227 */ /* 0x000fe200078e00ff */
[----:B0-----:R-:W0:Y:S03]  /*07d0*/  MUFU.RCP R17, R17 ;  /* 0x0000001100117308 */ /* 0x001e260000001000 */
[----:B------:R-:W-:-:S04]  /*07e0*/  IMAD.MOV R10, RZ, RZ, -R29 ;  /* 0x000000ffff0a7224 */ /* 0x000fc800078e0a1d */
[----:B------:R-:W-:Y:S01]  /*07f0*/  IMAD R2, R3, R10, R14 ;  /* 0x0000000a03027224 */ /* 0x000fe200078e020e */
[----:B------:R1:W3:Y:S01]  /*0800*/  F2I.FTZ.U32.TRUNC.NTZ R11, R13 ;  /* 0x0000000d000b7305 */ /* 0x0002e2000021f000 */
[----:B------:R-:W-:-:S03]  /*0810*/  IMAD.MOV.U32 R10, RZ, RZ, RZ ;  /* 0x000000ffff0a7224 */ /* 0x000fc600078e00ff */
[----:B------:R-:W-:-:S04]  /*0820*/  ISETP.GT.U32.AND P4, PT, R3, R2, PT ;  /* 0x000000020300720c */ /* 0x000fc80003f84070 */
[----:B------:R-:W4:Y:S01]  /*0830*/  I2F.RP R12, R0 ;  /* 0x00000000000c7306 */ /* 0x000f220000209400 */
[----:B0-----:R-:W-:Y:S01]  /*0840*/  VIADD R24, R17, 0xffffffe ;  /* 0x0ffffffe11187836 */ /* 0x001fe20000000000 */
[C---:B-1----:R-:W-:Y:S01]  /*0850*/  LOP3.LUT R13, R18.reuse, R22, RZ, 0x3c, !PT ;  /* 0x00000016120d7212 */ /* 0x042fe200078e3cff */
[----:B------:R-:W-:-:S03]  /*0860*/  VIADD R17, R18, -UR8 ;  /* 0x8000000812117c36 */ /* 0x000fc60008000000 */
[----:B------:R-:W-:Y:S01]  /*0870*/  ISETP.GE.AND P2, PT, R13, RZ, PT ;  /* 0x000000ff0d00720c */ /* 0x000fe20003f46270 */
[----:B---3--:R-:W-:Y:S01]  /*0880*/  IMAD.MOV R15, RZ, RZ, -R11 ;  /* 0x000000ffff0f7224 */ /* 0x008fe200078e0a0b */
[----:B------:R-:W-:Y:S01]  /*0890*/  IABS R33, R17 ;  /* 0x0000001100217213 */ /* 0x000fe20000000000 */
[----:B------:R-:W-:Y:S02]  /*08a0*/  @!P4 IMAD.IADD R2, R2, 0x1, -R3 ;  /* 0x000000010202c824 */ /* 0x000fe400078e0a03 */
[----:B------:R-:W-:Y:S02]  /*08b0*/  IMAD R15, R15, R4, RZ ;  /* 0x000000040f0f7224 */ /* 0x000fe400078e02ff */
[----:B------:R-:W-:Y:S01]  /*08c0*/  @!P4 VIADD R29, R29, 0x1 ;  /* 0x000000011d1dc836 */ /* 0x000fe20000000000 */
[----:B------:R-:W-:Y:S01]  /*08d0*/  ISETP.GE.U32.AND P3, PT, R2, R3, PT ;  /* 0x000000030200720c */ /* 0x000fe20003f66070 */
[----:B------:R-:W-:Y:S01]  /*08e0*/  IMAD.HI.U32 R10, R11, R15, R10 ;  /* 0x0000000f0b0a7227 */ /* 0x000fe200078e000a */
[----:B------:R-:W-:Y:S01]  /*08f0*/  LOP3.LUT R2, R17, R22, RZ, 0x3c, !PT ;  /* 0x0000001611027212 */ /* 0x000fe200078e3cff */
[----:B------:R0:W1:Y:S01]  /*0900*/  F2I.FTZ.U32.TRUNC.NTZ R3, R24 ;  /* 0x0000001800037305 */ /* 0x000062000021f000 */
[----:B------:R-:W-:Y:S01]  /*0910*/  IABS R15, R18 ;  /* 0x00000012000f7213 */ /* 0x000fe20000000000 */
[----:B------:R-:W-:Y:S01]  /*0920*/  IMAD R11, RZ, RZ, -UR8 ;  /* 0x80000008ff0b7e24 */ /* 0x000fe2000f8e02ff */
[----:B------:R-:W-:-:S02]  /*0930*/  ISETP.GE.AND P1, PT, R2, RZ, PT ;  /* 0x000000ff0200720c */ /* 0x000fc40003f26270 */
[----:B------:R-:W-:Y:S01]  /*0940*/  LOP3.LUT R2, R5, R6, RZ, 0x3c, !PT ;  /* 0x0000000605027212 */ /* 0x000fe200078e3cff */
[----:B------:R-:W-:Y:S01]  /*0950*/  IMAD.HI.U32 R13, R10, R15, RZ ;  /* 0x0000000f0a0d7227 */ /* 0x000fe200078e00ff */
[----:B------:R-:W-:Y:S01]  /*0960*/  ISETP.NE.AND P4, PT, R6, RZ, PT ;  /* 0x000000ff0600720c */ /* 0x000fe20003f85270 */
[----:B----4-:R-:W3:Y:S01]  /*0970*/  MUFU.RCP R12, R12 ;  /* 0x0000000c000c7308 */ /* 0x010ee20000001000 */
[----:B------:R-:W-:Y:S01]  /*0980*/  ISETP.GE.AND P5, PT, R2, RZ, PT ;  /* 0x000000ff0200720c */ /* 0x000fe20003fa6270 */
[----:B------:R-:W-:Y:S02]  /*0990*/  IMAD.MOV R14, RZ, RZ, -R13 ;  /* 0x000000ffff0e7224 */ /* 0x000fe400078e0a0d */
[----:B------:R-:W-:Y:S02]  /*09a0*/  @P3 VIADD R29, R29, 0x1 ;  /* 0x000000011d1d3836 */ /* 0x000fe40000000000 */
[----:B------:R-:W-:Y:S02]  /*09b0*/  IMAD R15, R4, R14, R15 ;  /* 0x0000000e040f7224 */ /* 0x000fe400078e020f */
[----:B------:R-:W-:-:S02]  /*09c0*/  IMAD R27, R11, 0x2, R18 ;  /* 0x000000020b1b7824 */ /* 0x000fc400078e0212 */
[----:B0-----:R-:W-:-:S03]  /*09d0*/  IMAD.HI.U32 R24, R10, R33, RZ ;  /* 0x000000210a187227 */ /* 0x001fc600078e00ff */
[----:B------:R-:W-:Y:S01]  /*09e0*/  LOP3.LUT R11, R27, R22, RZ, 0x3c, !PT ;  /* 0x000000161b0b7212 */ /* 0x000fe200078e3cff */
[----:B------:R-:W-:Y:S01]  /*09f0*/  @!P5 IMAD.MOV R29, RZ, RZ, -R29 ;  /* 0x000000ffff1dd224 */ /* 0x000fe200078e0a1d */
[C---:B------:R-:W-:Y:S01]  /*0a00*/  ISETP.GT.U32.AND P5, PT, R4.reuse, R15, PT ;  /* 0x0000000f0400720c */ /* 0x040fe20003fa4070 */
[----:B------:R-:W-:Y:S01]  /*0a10*/  IMAD.MOV R2, RZ, RZ, -R24 ;  /* 0x000000ffff027224 */ /* 0x000fe200078e0a18 */
[----:B------:R-:W-:Y:S01]  /*0a20*/  IABS R27, R27 ;  /* 0x0000001b001b7213 */ /* 0x000fe20000000000 */
[----:B-1----:R-:W-:Y:S01]  /*0a30*/  IMAD.MOV R14, RZ, RZ, -R3 ;  /* 0x000000ffff0e7224 */ /* 0x002fe200078e0a03 */
[----:B------:R-:W-:Y:S01]  /*0a40*/  @!P4 LOP3.LUT R29, RZ, R6, RZ, 0x33, !PT ;  /* 0x00000006ff1dc212 */ /* 0x000fe200078e33ff */
[----:B------:R-:W-:Y:S01]  /*0a50*/  IMAD R33, R4, R2, R33 ;  /* 0x0000000204217224 */ /* 0x000fe200078e0221 */
[----:B------:R-:W-:Y:S01]  /*0a60*/  ISETP.GE.AND P0, PT, R11, RZ, PT ;  /* 0x000000ff0b00720c */ /* 0x000fe20003f06270 */
[----:B------:R-:W-:Y:S02]  /*0a70*/  IMAD.MOV.U32 R2, RZ, RZ, RZ ;  /* 0x000000ffff027224 */ /* 0x000fe400078e00ff */
[----:B------:R-:W-:Y:S01]  /*0a80*/  IMAD R35, R14, R9, RZ ;  /* 0x000000090e237224 */ /* 0x000fe200078e02ff */
[----:B------:R-:W-:Y:S01]  /*0a90*/  ISETP.GT.U32.AND P4, PT, R4, R33, PT ;  /* 0x000000210400720c */ /* 0x000fe20003f84070 */
[----:B------:R-:W-:Y:S01]  /*0aa0*/  IMAD.HI.U32 R26, R10, R27, RZ ;  /* 0x0000001b0a1a7227 */ /* 0x000fe200078e00ff */
[----:B------:R-:W-:-:S03]  /*0ab0*/  IABS R10, R29 ;  /* 0x0000001d000a7213 */ /* 0x000fc60000000000 */
[----:B------:R-:W-:-:S04]  /*0ac0*/  IMAD.HI.U32 R35, R3, R35, R2 ;  /* 0x0000002303237227 */ /* 0x000fc800078e0002 */
[----:B------:R-:W-:Y:S02]  /*0ad0*/  @!P5 IMAD.IADD R15, R15, 0x1, -R4 ;  /* 0x000000010f0fd824 */ /* 0x000fe400078e0a04 */
[----:B------:R-:W-:Y:S02]  /*0ae0*/  IMAD.MOV R3, RZ, RZ, -R26 ;  /* 0x000000ffff037224 */ /* 0x000fe400078e0a1a */
[----:B---3--:R-:W-:Y:S01]  /*0af0*/  VIADD R12, R12, 0xffffffe ;  /* 0x0ffffffe0c0c7836 */ /* 0x008fe20000000000 */
[----:B------:R-:W-:Y:S01]  /*0b00*/  ISETP.GE.U32.AND P6, PT, R15, R4, PT ;  /* 0x000000040f00720c */ /* 0x000fe20003fc6070 */
[----:B------:R-:W-:Y:S02]  /*0b10*/  IMAD.MOV R2, RZ, RZ, -R5 ;  /* 0x000000ffff027224 */ /* 0x000fe400078e0a05 */
[----:B------:R-:W-:Y:S01]  /*0b20*/  IMAD R3, R4, R3, R27 ;  /* 0x0000000304037224 */ /* 0x000fe200078e021b */
[----:B------:R-:W0:Y:S01]  /*0b30*/  F2I.FTZ.U32.TRUNC.NTZ R11, R12 ;  /* 0x0000000c000b7305 */ /* 0x000e22000021f000 */
        /* <DEDUP_REMOVED lines=9> */
[----:B0-----:R-:W-:Y:S01]  /*0bd0*/  IMAD.MOV R12, RZ, RZ, -R11 ;  /* 0x000000ffff0c7224 */ /* 0x001fe200078e0a0b */
[----:B------:R-:W-:Y:S01]  /*0be0*/  ISETP.GE.U32.AND P5, PT, R33, R4, PT ;  /* 0x000000042100720c */ /* 0x000fe20003fa6070 */
[----:B------:R-:W-:Y:S01]  /*0bf0*/  VIADD R15, R16, UR4 ;  /* 0x00000004100f7c36 */ /* 0x000fe20008000000 */
[----:B------:R-:W0:Y:S01]  /*0c00*/  LDCU UR4, c[0x0][0x3fc] ;  /* 0x00007f80ff0477ac */ /* 0x000e220008000800 */
[----:B------:R-:W-:-:S02]  /*0c10*/  IMAD.MOV.U32 R35, RZ, RZ, R12 ;  /* 0x000000ffff237224 */ /* 0x000fc400078e000c */
[----:B--2---:R-:W-:Y:S02]  /*0c20*/  IMAD R12, RZ, RZ, -UR5 ;  /* 0x80000005ff0c7e24 */ /* 0x004fe4000f8e02ff */
[----:B------:R-:W-:Y:S02]  /*0c30*/  IMAD R7, R35, R0, RZ ;  /* 0x0000000023077224 */ /* 0x000fe400078e02ff */
[----:B------:R-:W-:Y:S02]  /*0c40*/  IMAD.MOV.U32 R10, RZ, RZ, RZ ;  /* 0x000000ffff0a7224 */ /* 0x000fe400078e00ff */
[----:B------:R-:W-:Y:S02]  /*0c50*/  VIADD R14, R15, -UR5 ;  /* 0x800000050f0e7c36 */ /* 0x000fe40008000000 */
[----:B------:R-:W-:Y:S02]  /*0c60*/  IMAD R12, R12, 0x2, R15 ;  /* 0x000000020c0c7824 */ /* 0x000fe400078e020f */
[----:B------:R-:W-:Y:S01]  /*0c70*/  @!P4 VIADD R24, R24, 0x1 ;  /* 0x000000011818c836 */ /* 0x000fe20000000000 */
[----:B------:R-:W-:Y:S01]  /*0c80*/  IABS R33, R14 ;  /* 0x0000000e00217213 */ /* 0x000fe20000000000 */
[----:B------:R-:W-:Y:S01]  /*0c90*/  @!P6 IMAD.IADD R2, R2, 0x1, -R9 ;  /* 0x000000010202e824 */ /* 0x000fe200078e0a09 */
[----:B------:R-:W-:Y:S01]  /*0ca0*/  IABS R35, R12 ;  /* 0x0000000c00237213 */ /* 0x000fe20000000000 */
[----:B------:R-:W-:Y:S01]  /*0cb0*/  IMAD.HI.U32 R10, R11, R7, R10 ;  /* 0x000000070b0a7227 */ /* 0x000fe200078e000a */
[----:B------:R-:W-:-:S02]  /*0cc0*/  IABS R7, R15 ;  /* 0x0000000f00077213 */ /* 0x000fc40000000000 */
[----:B------:R-:W-:Y:S01]  /*0cd0*/  @P5 IADD3 R24, PT, PT, R24, 0x1, RZ ;  /* 0x0000000118185810 */ /* 0x000fe20007ffe0ff */
[----:B------:R-:W-:Y:S01]  /*0ce0*/  @!P3 IMAD.IADD R3, R3, 0x1, -R4 ;  /* 0x000000010303b824 */ /* 0x000fe200078e0a04 */
[----:B------:R-:W-:Y:S01]  /*0cf0*/  ISETP.GE.U32.AND P5, PT, R2, R9, PT ;  /* 0x000000090200720c */ /* 0x000fe20003fa6070 */
[----:B------:R-:W-:-:S03]  /*0d00*/  IMAD.HI.U32 R28, R10, R33, RZ ;  /* 0x000000210a1c7227 */ /* 0x000fc600078e00ff */
[----:B------:R-:W-:Y:S01]  /*0d10*/  ISETP.GE.U32.AND P4, PT, R3, R4, PT ;  /* 0x000000040300720c */ /* 0x000fe20003f86070 */
[----:B------:R-:W-:-:S04]  /*0d20*/  IMAD.HI.U32 R4, R10, R7, RZ ;  /* 0x000000070a047227 */ /* 0x000fc800078e00ff */
[----:B------:R-:W-:Y:S01]  /*0d30*/  IMAD.HI.U32 R30, R10, R35, RZ ;  /* 0x000000230a1e7227 */ /* 0x000fe200078e00ff */
[----:B------:R-:W-:-:S03]  /*0d40*/  LOP3.LUT R10, R29, R8, RZ, 0x3c, !PT ;  /* 0x000000081d0a7212 */ /* 0x000fc600078e3cff */
[----:B------:R-:W-:Y:S01]  /*0d50*/  @!P3 VIADD R26, R26, 0x1 ;  /* 0x000000011a1ab836 */ /* 0x000fe20000000000 */
[----:B------:R-:W-:Y:S01]  /*0d60*/  ISETP.GE.AND P3, PT, R10, RZ, PT ;  /* 0x000000ff0a00720c */ /* 0x000fe20003f66270 */
[----:B------:R-:W-:Y:S01]  /*0d70*/  @!P6 VIADD R27, R27, 0x1 ;  /* 0x000000011b1be836 */ /* 0x000fe20000000000 */
[----:B------:R-:W-:Y:S01]  /*0d80*/  ISETP.NE.AND P6, PT, R8, RZ, PT ;  /* 0x000000ff0800720c */ /* 0x000fe20003fc5270 */
[----:B------:R-:W-:Y:S02]  /*0d90*/  IMAD.MOV R2, RZ, RZ, -R4 ;  /* 0x000000ffff027224 */ /* 0x000fe400078e0a04 */
[----:B------:R-:W-:Y:S02]  /*0da0*/  IMAD.MOV R3, RZ, RZ, -R28 ;  /* 0x000000ffff037224 */ /* 0x000fe400078e0a1c */
[----:B------:R-:W-:Y:S02]  /*0db0*/  IMAD.MOV R9, RZ, RZ, -R30 ;  /* 0x000000ffff097224 */ /* 0x000fe400078e0a1e */
[----:B------:R-:W-:-:S02]  /*0dc0*/  @P5 VIADD R27, R27, 0x1 ;  /* 0x000000011b1b5836 */ /* 0x000fc40000000000 */
[C---:B------:R-:W-:Y:S02]  /*0dd0*/  IMAD R7, R0.reuse, R2, R7 ;  /* 0x0000000200077224 */ /* 0x040fe400078e0207 */
[C---:B------:R-:W-:Y:S02]  /*0de0*/  IMAD R33, R0.reuse, R3, R33 ;  /* 0x0000000300217224 */ /* 0x040fe400078e0221 */
[C---:B------:R-:W-:Y:S01]  /*0df0*/  IMAD R35, R0.reuse, R9, R35 ;  /* 0x0000000900237224 */ /* 0x040fe200078e0223 */
[C---:B------:R-:W-:Y:S01]  /*0e00*/  ISETP.GT.U32.AND P5, PT, R0.reuse, R7, PT ;  /* 0x000000070000720c */ /* 0x040fe20003fa4070 */
[----:B------:R-:W-:Y:S01]  /*0e10*/  IMAD.MOV.U32 R10, RZ, RZ, R27 ;  /* 0x000000ffff0a7224 */ /* 0x000fe200078e001b */
[----:B------:R-:W1:Y:S01]  /*0e20*/  LDC.64 R2, c[0x0][0x3e0] ;  /* 0x0000f800ff027b82 */ /* 0x000e620000000a00 */
[----:B------:R-:W-:Y:S01]  /*0e30*/  @!P2 IMAD.MOV R13, RZ, RZ, -R13 ;  /* 0x000000ffff0da224 */ /* 0x000fe200078e0a0d */
[C---:B------:R-:W-:Y:S01]  /*0e40*/  ISETP.GT.U32.AND P2, PT, R0.reuse, R35, PT ;  /* 0x000000230000720c */ /* 0x040fe20003f44070 */
[----:B------:R-:W-:Y:S01]  /*0e50*/  @!P3 IMAD.MOV R10, RZ, RZ, -R10 ;  /* 0x000000ffff0ab224 */ /* 0x000fe200078e0a0a */
[----:B------:R-:W-:Y:S01]  /*0e60*/  ISETP.GT.U32.AND P3, PT, R0, R33, PT ;  /* 0x000000210000720c */ /* 0x000fe20003f64070 */
[----:B------:R-:W-:Y:S01]  /*0e70*/  @P4 VIADD R26, R26, 0x1 ;  /* 0x000000011a1a4836 */ /* 0x000fe20000000000 */
[----:B------:R-:W-:Y:S01]  /*0e80*/  ISETP.NE.AND P4, PT, R22, RZ, PT ;  /* 0x000000ff1600720c */ /* 0x000fe20003f85270 */
[----:B------:R-:W-:Y:S01]  /*0e90*/  IMAD.MOV.U32 R11, RZ, RZ, R24 ;  /* 0x000000ffff0b7224 */ /* 0x000fe200078e0018 */
[----:B------:R-:W-:Y:S01]  /*0ea0*/  LOP3.LUT R24, RZ, R22, RZ, 0x33, !PT ;  /* 0x00000016ff187212 */ /* 0x000fe200078e33ff */
[----:B------:R-:W-:Y:S01]  /*0eb0*/  @!P0 IMAD.MOV R26, RZ, RZ, -R26 ;  /* 0x000000ffff1a8224 */ /* 0x000fe200078e0a1a */
[----:B------:R-:W-:Y:S01]  /*0ec0*/  @!P6 LOP3.LUT R10, RZ, R8, RZ, 0x33, !PT ;  /* 0x00000008ff0ae212 */ /* 0x000fe200078e33ff */
[----:B------:R-:W-:Y:S01]  /*0ed0*/  @!P1 IMAD.MOV R11, RZ, RZ, -R11 ;  /* 0x000000ffff0b9224 */ /* 0x000fe200078e0a0b */
[C---:B------:R-:W-:Y:S01]  /*0ee0*/  SEL R13, R24.reuse, R13, !P4 ;  /* 0x0000000d180d7207 */ /* 0x040fe20006000000 */
[--C-:B------:R-:W-:Y:S01]  /*0ef0*/  @!P5 IMAD.IADD R7, R7, 0x1, -R0.reuse ;  /* 0x000000010707d824 */ /* 0x100fe200078e0a00 */
[C---:B------:R-:W-:Y:S01]  /*0f00*/  SEL R9, R24.reuse, R26, !P4 ;  /* 0x0000001a18097207 */ /* 0x040fe20006000000 */
[--C-:B------:R-:W-:Y:S01]  /*0f10*/  @!P2 IMAD.IADD R35, R35, 0x1, -R0.reuse ;  /* 0x000000012323a824 */ /* 0x100fe200078e0a00 */
[----:B------:R-:W-:Y:S01]  /*0f20*/  SEL R11, R24, R11, !P4 ;  /* 0x0000000b180b7207 */ /* 0x000fe20006000000 */
[----:B------:R-:W-:Y:S01]  /*0f30*/  @!P3 IMAD.IADD R33, R33, 0x1, -R0 ;  /* 0x000000012121b824 */ /* 0x000fe200078e0a00 */
[----:B------:R-:W-:Y:S01]  /*0f40*/  LOP3.LUT R24, R15, R31, RZ, 0x3c, !PT ;  /* 0x0000001f0f187212 */ /* 0x000fe200078e3cff */
[----:B------:R-:W-:Y:S01]  /*0f50*/  IMAD.MOV R27, RZ, RZ, -R10 ;  /* 0x000000ffff1b7224 */ /* 0x000fe200078e0a0a */
[-C--:B------:R-:W-:Y:S01]  /*0f60*/  ISETP.GE.U32.AND P6, PT, R7, R0.reuse, PT ;  /* 0x000000000700720c */ /* 0x080fe20003fc6070 */
[----:B------:R-:W-:Y:S01]  /*0f70*/  @!P5 VIADD R4, R4, 0x1 ;  /* 0x000000010404d836 */ /* 0x000fe20000000000 */
[-C--:B------:R-:W-:Y:S01]  /*0f80*/  ISETP.GE.U32.AND P0, PT, R33, R0.reuse, PT ;  /* 0x000000002100720c */ /* 0x080fe20003f06070 */
[----:B------:R-:W-:Y:S01]  /*0f90*/  IMAD R8, R8, R27, R29 ;  /* 0x0000001b08087224 */ /* 0x000fe200078e021d */
[----:B------:R-:W-:Y:S01]  /*0fa0*/  ISETP.GE.U32.AND P4, PT, R35, R0, PT ;  /* 0x000000002300720c */ /* 0x000fe20003f86070 */
[----:B------:R-:W-:Y:S01]  /*0fb0*/  @!P3 VIADD R28, R28, 0x1 ;  /* 0x000000011c1cb836 */ /* 0x000fe20000000000 */
[----:B------:R-:W-:Y:S01]  /*0fc0*/  ISETP.GE.AND P1, PT, R24, RZ, PT ;  /* 0x000000ff1800720c */ /* 0x000fe20003f26270 */
[----:B------:R-:W-:Y:S01]  /*0fd0*/  IMAD R7, R25, R8, RZ ;  /* 0x0000000819077224 */ /* 0x000fe200078e02ff */
[-C--:B------:R-:W-:Y:S01]  /*0fe0*/  LOP3.LUT R0, R14, R31.reuse, RZ, 0x3c, !PT ;  /* 0x0000001f0e007212 */ /* 0x080fe200078e3cff */
[----:B------:R-:W-:Y:S01]  /*0ff0*/  @!P2 VIADD R30, R30, 0x1 ;  /* 0x000000011e1ea836 */ /* 0x000fe20000000000 */
[-C--:B------:R-:W-:Y:S01]  /*1000*/  LOP3.LUT R24, R12, R31.reuse, RZ, 0x3c, !PT ;  /* 0x0000001f0c187212 */ /* 0x080fe200078e3cff */
[----:B0-----:R-:W-:Y:S01]  /*1010*/  IMAD R27, R7, UR4, RZ ;  /* 0x00000004071b7c24 */ /* 0x001fe2000f8e02ff */
[----:B------:R-:W-:Y:S01]  /*1020*/  ISETP.GE.AND P5, PT, R0, RZ, PT ;  /* 0x000000ff0000720c */ /* 0x000fe20003fa6270 */
[----:B------:R-:W-:Y:S01]  /*1030*/  @P6 VIADD R4, R4, 0x1 ;  /* 0x0000000104046836 */ /* 0x000fe20000000000 */
[----:B------:R-:W-:Y:S01]  /*1040*/  ISETP.GE.AND P3, PT, R24, RZ, PT ;  /* 0x000000ff1800720c */ /* 0x000fe20003f66270 */
[----:B------:R-:W-:Y:S01]  /*1050*/  @P0 VIADD R28, R28, 0x1 ;  /* 0x000000011c1c0836 */ /* 0x000fe20000000000 */
[----:B------:R-:W-:Y:S01]  /*1060*/  ISETP.NE.AND P2, PT, R31, RZ, PT ;  /* 0x000000ff1f00720c */ /* 0x000fe20003f45270 */
[----:B------:R-:W-:Y:S01]  /*1070*/  @P4 VIADD R30, R30, 0x1 ;  /* 0x000000011e1e4836 */ /* 0x000fe20000000000 */
[----:B------:R-:W-:Y:S01]  /*1080*/  CS2R R34, SRZ ;  /* 0x0000000000227805 */ /* 0x000fe2000001ff00 */
[----:B-1----:R-:W-:Y:S01]  /*1090*/  IMAD.WIDE R26, R27, 0x8, R2 ;  /* 0x000000081b1a7825 */ /* 0x002fe200078e0202 */
[----:B------:R-:W-:-:S03]  /*10a0*/  LOP3.LUT R3, RZ, R31, RZ, 0x33, !PT ;  /* 0x0000001fff037212 */ /* 0x000fc600078e33ff */
[----:B------:R-:W-:Y:S02]  /*10b0*/  IMAD.MOV R29, RZ, RZ, -R29 ;  /* 0x000000ffff1d7224 */ /* 0x000fe400078e0a1d */
[----:B------:R-:W-:Y:S02]  /*10c0*/  @!P1 IMAD.MOV R4, RZ, RZ, -R4 ;  /* 0x000000ffff049224 */ /* 0x000fe400078e0a04 */
[----:B------:R-:W-:Y:S02]  /*10d0*/  @!P5 IMAD.MOV R28, RZ, RZ, -R28 ;  /* 0x000000ffff1cd224 */ /* 0x000fe400078e0a1c */
[----:B------:R-:W-:Y:S02]  /*10e0*/  @!P3 IMAD.MOV R30, RZ, RZ, -R30 ;  /* 0x000000ffff1eb224 */ /* 0x000fe400078e0a1e */
[----:B------:R-:W-:Y:S01]  /*10f0*/  IMAD R6, R6, R29, R5 ;  /* 0x0000001d06067224 */ /* 0x000fe200078e0205 */
[C---:B------:R-:W-:Y:S01]  /*1100*/  SEL R5, R3.reuse, R4, !P2 ;  /* 0x0000000403057207 */ /* 0x040fe20005000000 */
[----:B------:R-:W-:Y:S01]  /*1110*/  IMAD.MOV.U32 R0, RZ, RZ, R26 ;  /* 0x000000ffff007224 */ /* 0x000fe200078e001a */
[----:B------:R-:W-:-:S02]  /*1120*/  SEL R4, R3, R28, !P2 ;  /* 0x0000001c03047207 */ /* 0x000fc40005000000 */
[----:B------:R-:W-:Y:S01]  /*1130*/  SEL R2, R3, R30, !P2 ;  /* 0x0000001e03027207 */ /* 0x000fe20005000000 */
[----:B------:R-:W-:Y:S02]  /*1140*/  IMAD.MOV.U32 R3, RZ, RZ, R27 ;  /* 0x000000ffff037224 */ /* 0x000fe400078e001b */
[-C--:B------:R-:W-:Y:S02]  /*1150*/  IMAD R27, R13, R22.reuse, RZ ;  /* 0x000000160d1b7224 */ /* 0x080fe400078e02ff */
[-C--:B------:R-:W-:Y:S02]  /*1160*/  IMAD R24, R5, R31.reuse, RZ ;  /* 0x0000001f05187224 */ /* 0x080fe400078e02ff */
[-C--:B------:R-:W-:Y:S02]  /*1170*/  IMAD R29, R4, R31.reuse, RZ ;  /* 0x0000001f041d7224 */ /* 0x080fe400078e02ff */
[----:B------:R-:W-:Y:S02]  /*1180*/  IMAD R22, R11, R22, RZ ;  /* 0x000000160b167224 */ /* 0x000fe400078e02ff */
[----:B------:R-:W-:-:S07]  /*1190*/  IMAD R31, R2, R31, RZ ;  /* 0x0000001f021f7224 */ /* 0x000fce00078e02ff */
.L_x_485:
[----:B------:R-:W0:Y:S01]  /*11a0*/  LDC R26, c[0x0][0x410] ;  /* 0x00010400ff1a7b82 */ /* 0x000e220000000800 */
[----:B------:R-:W1:Y:S01]  /*11b0*/  LDCU UR12, c[0x0][0x39c] ;  /* 0x00007380ff0c77ac */ /* 0x000e620008000800 */
[C---:B------:R-:W-:Y:S02]  /*11c0*/  IMAD R32, R25.reuse, R8, RZ ;  /* 0x0000000819207224 */ /* 0x040fe400078e02ff */
[----:B------:R-:W-:Y:S01]  /*11d0*/  IMAD.MOV.U32 R47, RZ, RZ, R0 ;  /* 0x000000ffff2f7224 */ /* 0x000fe200078e0000 */
[----:B------:R-:W2:Y:S01]  /*11e0*/  LDCU UR4, c[0x0][0x3a0] ;  /* 0x00007400ff0477ac */ /* 0x000ea20008000800 */
[----:B------:R-:W-:Y:S02]  /*11f0*/  IMAD.IADD R32, R25, 0x1, R32 ;  /* 0x0000000119207824 */ /* 0x000fe400078e0220 */
        /* <DEDUP_REMOVED lines=12> */
[----:B----4-:R-:W-:Y:S01]  /*12c0*/  IMAD R36, R9, UR13, RZ ;  /* 0x0000000d09247c24 */ /* 0x010fe2000f8e02ff */
[----:B-----5:R-:W-:-:S04]  /*12d0*/  ISETP.GE.AND P1, PT, R5, UR5, PT ;  /* 0x0000000505007c0c */ /* 0x020fc8000bf26270 */
[----:B------:R-:W-:Y:S01]  /*12e0*/  P2R R42, PR, RZ, 0x2 ;  /* 0x00000002ff2a7803 */ /* 0x000fe20000000000 */
[----:B-1----:R-:W-:Y:S01]  /*12f0*/  VIADD R40, R6, UR12 ;  /* 0x0000000c06287c36 */ /* 0x002fe20008000000 */
[----:B--2---:R-:W1:Y:S01]  /*1300*/  MUFU.RCP R28, R28 ;  /* 0x0000001c001c7308 */ /* 0x004e620000001000 */
[----:B0-----:R-:W-:-:S04]  /*1310*/  ISETP.GE.OR P1, PT, R13, UR4, P1 ;  /* 0x000000040d007c0c */ /* 0x001fc80008f26670 */
[----:B------:R-:W-:Y:S01]  /*1320*/  P2R R41, PR, RZ, 0x2 ;  /* 0x00000002ff297803 */ /* 0x000fe20000000000 */
[----:B-1----:R-:W-:Y:S01]  /*1330*/  VIADD R38, R28, 0xffffffe ;  /* 0x0ffffffe1c267836 */ /* 0x002fe20000000000 */
[----:B------:R-:W-:-:S03]  /*1340*/  IADD3 R28, P0, PT, R33, R30, RZ ;  /* 0x0000001e211c7210 */ /* 0x000fc60007f1e0ff */
[----:B------:R0:W1:Y:S01]  /*1350*/  F2I.FTZ.U32.TRUNC.NTZ R39, R38 ;  /* 0x0000002600277305 */ /* 0x000062000021f000 */
[----:B------:R-:W-:Y:S01]  /*1360*/  LEA.HI.X.SX32 R30, R30, R37, 0x1, P0 ;  /* 0x000000251e1e7211 */ /* 0x000fe200000f0eff */
[----:B---3--:R-:W-:Y:S01]  /*1370*/  IMAD R37, RZ, RZ, -UR8 ;  /* 0x80000008ff257e24 */ /* 0x008fe2000f8e02ff */
[----:B------:R-:W-:-:S03]  /*1380*/  ISETP.GE.AND P0, PT, R7, R32, PT ;  /* 0x000000200700720c */ /* 0x000fc60003f06270 */
[----:B------:R-:W-:Y:S01]  /*1390*/  IMAD R37, R37, 0x2, R18 ;  /* 0x0000000225257824 */ /* 0x000fe200078e0212 */
[----:B------:R-:W-:Y:S01]  /*13a0*/  P2R R44, PR, RZ, 0x1 ;  /* 0x00000001ff2c7803 */ /* 0x000fe20000000000 */
[----:B0-----:R-:W-:-:S03]  /*13b0*/  IMAD.MOV.U32 R38, RZ, RZ, RZ ;  /* 0x000000ffff267224 */ /* 0x001fc600078e00ff */
[----:B------:R-:W-:Y:S01]  /*13c0*/  ISETP.NE.AND P0, PT, R36, R37, PT ;  /* 0x000000252400720c */ /* 0x000fe20003f05270 */
[----:B-1----:R-:W-:-:S03]  /*13d0*/  IMAD.MOV R33, RZ, RZ, -R39 ;  /* 0x000000ffff217224 */ /* 0x002fc600078e0a27 */
[----:B------:R-:W-:Y:S01]  /*13e0*/  P2R R43, PR, RZ, 0x1 ;  /* 0x00000001ff2b7803 */ /* 0x000fe20000000000 */
[----:B------:R-:W-:-:S04]  /*13f0*/  IMAD R33, R33, R26, RZ ;  /* 0x0000001a21217224 */ /* 0x000fc800078e02ff */
[----:B------:R-:W-:-:S04]  /*1400*/  IMAD.HI.U32 R38, R39, R33, R38 ;  /* 0x0000002127267227 */ /* 0x000fc800078e0026 */
[----:B------:R-:W-:-:S07]  /*1410*/  IMAD.MOV.U32 R39, RZ, RZ, RZ ;  /* 0x000000ffff277224 */ /* 0x000fce00078e00ff */
.L_x_484:
[----:B------:R-:W0:Y:S01]  /*1420*/  LDC R45, c[0x0][0x410] ;  /* 0x00010400ff2d7b82 */ /* 0x000e220000000800 */
[----:B------:R-:W-:Y:S02]  /*1430*/  IABS R33, R40 ;  /* 0x0000002800217213 */ /* 0x000fe40000000000 */
[----:B------:R-:W-:Y:S02]  /*1440*/  ISETP.NE.AND P4, PT, R41, RZ, PT ;  /* 0x000000ff2900720c */ /* 0x000fe40003f85270 */
[----:B------:R-:W-:Y:S01]  /*1450*/  ISETP.NE.AND P3, PT, R42, RZ, PT ;  /* 0x000000ff2a00720c */ /* 0x000fe20003f65270 */
        /* <DEDUP_REMOVED lines=23> */
[----:B------:R-:W-:-:S05]  /*15d0*/  @!P0 IMAD R49, R52, UR18, R13 ;  /* 0x0000001234318c24 */ /* 0x000fca000f8e020d */
[----:B------:R-:W-:-:S04]  /*15e0*/  @!P0 IADD3 R50, P2, PT, R49, R28, RZ ;  /* 0x0000001c31328210 */ /* 0x000fc80007f5e0ff */
[----:B------:R-:W-:Y:S02]  /*15f0*/  @!P0 LEA.HI.X.SX32 R49, R49, R30, 0x1, P2 ;  /* 0x0000001e31318211 */ /* 0x000fe400010f0eff */
[----:B0-----:R-:W-:-:S04]  /*1600*/  @!P0 LEA R48, P2, R50, R32, 0x3 ;  /* 0x0000002032308211 */ /* 0x001fc800078418ff */
[----:B------:R-:W-:Y:S02]  /*1610*/  @!P0 LEA.HI.X R49, R50, R33, R49, 0x3, P2 ;  /* 0x0000002132318211 */ /* 0x000fe400010f1c31 */
[----:B------:R-:W-:Y:S01]  /*1620*/  CS2R R50, SRZ ;  /* 0x0000000000327805 */ /* 0x000fe2000001ff00 */
[----:B------:R-:W0:Y:S05]  /*1630*/  @!P1 LDC.64 R32, c[0x0][0x380] ;  /* 0x0000e000ff209b82 */ /* 0x000e2a0000000a00 */
[----:B------:R1:W2:Y:S01]  /*1640*/  @!P0 LDG.E.64 R50, desc[UR6][R48.64] ;  /* 0x0000000630328981 */ /* 0x0002a2000c1e1b00 */
[----:B------:R-:W-:Y:S01]  /*1650*/  ISETP.GE.AND P0, PT, R5, UR11, PT ;  /* 0x0000000b05007c0c */ /* 0x000fe2000bf06270 */
[----:B------:R-:W-:Y:S01]  /*1660*/  @!P1 IMAD R53, R52, UR18, R11 ;  /* 0x0000001234359c24 */ /* 0x000fe2000f8e020b */
[----:B------:R-:W-:-:S02]  /*1670*/  LOP3.LUT R55, R46, R9, R5, 0xfe, !PT ;  /* 0x000000092e377212 */ /* 0x000fc400078efe05 */
[----:B------:R-:W-:-:S04]  /*1680*/  ISETP.GE.OR P0, PT, R9, UR18, P0 ;  /* 0x0000001209007c0c */ /* 0x000fc80008706670 */
[----:B------:R-:W-:Y:S02]  /*1690*/  ISETP.LT.OR P0, PT, R55, RZ, P0 ;  /* 0x000000ff3700720c */ /* 0x000fe40000701670 */
[----:B-1----:R-:W-:Y:S02]  /*16a0*/  CS2R R48, SRZ ;  /* 0x0000000000307805 */ /* 0x002fe4000001ff00 */
[C---:B------:R-:W-:Y:S02]  /*16b0*/  @!P1 IADD3 R55, P2, PT, R53.reuse, R28, RZ ;  /* 0x0000001c35379210 */ /* 0x040fe40007f5e0ff */
[----:B------:R-:W-:Y:S02]  /*16c0*/  ISETP.GE.OR P0, PT, R46, UR10, P0 ;  /* 0x0000000a2e007c0c */ /* 0x000fe40008706670 */
[----:B------:R-:W-:Y:S02]  /*16d0*/  @!P1 LEA.HI.X.SX32 R58, R53, R30, 0x1, P2 ;  /* 0x0000001e353a9211 */ /* 0x000fe400010f0eff */
[----:B0-----:R-:W-:-:S04]  /*16e0*/  @!P1 LEA R56, P2, R55, R32, 0x3 ;  /* 0x0000002037389211 */ /* 0x001fc800078418ff */
[----:B------:R-:W-:-:S05]  /*16f0*/  @!P1 LEA.HI.X R57, R55, R33, R58, 0x3, P2 ;  /* 0x0000002137399211 */ /* 0x000fca00010f1c3a */
[----:B------:R-:W0:Y:S01]  /*1700*/  @!P0 LDC.64 R32, c[0x0][0x380] ;  /* 0x0000e000ff208b82 */ /* 0x000e220000000a00 */
[----:B------:R-:W-:Y:S01]  /*1710*/  @!P0 IMAD R53, R52, UR18, R9 ;  /* 0x0000001234358c24 */ /* 0x000fe2000f8e0209 */
[----:B------:R-:W3:Y:S04]  /*1720*/  @!P1 LDG.E.64 R48, desc[UR6][R56.64] ;  /* 0x0000000638309981 */ /* 0x000ee8000c1e1b00 */
[----:B------:R-:W-:-:S04]  /*1730*/  @!P0 IADD3 R52, P1, PT, R53, R28, RZ ;  /* 0x0000001c35348210 */ /* 0x000fc80007f3e0ff */
[----:B------:R-:W-:Y:S02]  /*1740*/  @!P0 LEA.HI.X.SX32 R53, R53, R30, 0x1, P1 ;  /* 0x0000001e35358211 */ /* 0x000fe400008f0eff */
[----:B0-----:R-:W-:-:S04]  /*1750*/  @!P0 LEA R32, P1, R52, R32, 0x3 ;  /* 0x0000002034208211 */ /* 0x001fc800078218ff */
[----:B------:R-:W-:Y:S02]  /*1760*/  @!P0 LEA.HI.X R33, R52, R33, R53, 0x3, P1 ;  /* 0x0000002134218211 */ /* 0x000fe400008f1c35 */
[----:B------:R-:W-:-:S06]  /*1770*/  CS2R R52, SRZ ;  /* 0x0000000000347805 */ /* 0x000fcc000001ff00 */
[----:B------:R0:W4:Y:S02]  /*1780*/  @!P0 LDG.E.64 R52, desc[UR6][R32.64] ;  /* 0x0000000620348981 */ /* 0x000124000c1e1b00 */
[----:B0-----:R-:W-:Y:S02]  /*1790*/  IMAD.MOV.U32 R32, RZ, RZ, R47 ;  /* 0x000000ffff207224 */ /* 0x001fe400078e002f */
[----:B------:R-:W-:-:S05]  /*17a0*/  IMAD.MOV.U32 R33, RZ, RZ, R54 ;  /* 0x000000ffff217224 */ /* 0x000fca00078e0036 */
[----:B------:R-:W2:Y:S01]  /*17b0*/  LDG.E.64 R54, desc[UR6][R32.64] ;  /* 0x0000000620367981 */ /* 0x000ea2000c1e1b00 */
[----:B------:R-:W-:Y:S01]  /*17c0*/  ISETP.NE.AND P1, PT, R27, R18, PT ;  /* 0x000000121b00720c */ /* 0x000fe20003f25270 */
[----:B------:R-:W-:Y:S01]  /*17d0*/  IMAD R45, R46, R45, RZ ;  /* 0x0000002d2e2d7224 */ /* 0x000fe200078e02ff */
[----:B------:R-:W-:-:S04]  /*17e0*/  ISETP.NE.AND P2, PT, R24, R15, PT ;  /* 0x0000000f1800720c */ /* 0x000fc80003f45270 */
[----:B------:R-:W-:Y:S01]  /*17f0*/  ISETP.NE.AND P3, PT, R40, R45, PT ;  /* 0x0000002d2800720c */ /* 0x000fe20003f65270 */
[----:B--2---:R-:W-:-:S10]  /*1800*/  DFMA R50, R54, R50, R34 ;  /* 0x000000323632722b */ /* 0x004fd40000000022 */
[-C--:B------:R-:W-:Y:S02]  /*1810*/  FSEL R47, R50, R34.reuse, !P1 ;  /* 0x00000022322f7208 */ /* 0x080fe40004800000 */
[-C--:B------:R-:W-:Y:S02]  /*1820*/  FSEL R55, R51, R35.reuse, !P1 ;  /* 0x0000002333377208 */ /* 0x080fe40004800000 */
[----:B------:R-:W3:Y:S01]  /*1830*/  LDG.E.64 R50, desc[UR6][R32.64+0x8] ;  /* 0x0000080620327981 */ /* 0x000ee2000c1e1b00 */
[-C--:B------:R-:W-:Y:S02]  /*1840*/  FSEL R47, R47, R34.reuse, !P2 ;  /* 0x000000222f2f7208 */ /* 0x080fe40005000000 */
[-C--:B------:R-:W-:Y:S02]  /*1850*/  FSEL R55, R55, R35.reuse, !P2 ;  /* 0x0000002337377208 */ /* 0x080fe40005000000 */
[----:B------:R-:W-:Y:S02]  /*1860*/  FSEL R54, R47, R34, !P3 ;  /* 0x000000222f367208 */ /* 0x000fe40005800000 */
[----:B------:R-:W-:-:S02]  /*1870*/  FSEL R55, R55, R35, !P3 ;  /* 0x0000002337377208 */ /* 0x000fc40005800000 */
[----:B------:R-:W4:Y:S01]  /*1880*/  LDG.E.64 R34, desc[UR6][R32.64+0x10] ;  /* 0x0000100620227981 */ /* 0x000f22000c1e1b00 */
[----:B------:R-:W-:Y:S01]  /*1890*/  ISETP.GE.AND P4, PT, R4, UR11, PT ;  /* 0x0000000b04007c0c */ /* 0x000fe2000bf86270 */
[C-C-:B------:R-:W-:Y:S01]  /*18a0*/  IMAD R56, R46.reuse, UR11, R4.reuse ;  /* 0x0000000b2e387c24 */ /* 0x140fe2000f8e0204 */
[----:B------:R-:W-:Y:S02]  /*18b0*/  LOP3.LUT R47, R46, R13, R4, 0xfe, !PT ;  /* 0x0000000d2e2f7212 */ /* 0x000fe400078efe04 */
[----:B------:R-:W-:Y:S02]  /*18c0*/  ISETP.GE.OR P5, PT, R13, UR18, P4 ;  /* 0x000000120d007c0c */ /* 0x000fe4000a7a6670 */
[----:B------:R-:W-:Y:S02]  /*18d0*/  ISETP.NE.AND P0, PT, R22, R17, PT ;  /* 0x000000111600720c */ /* 0x000fe40003f05270 */
[----:B------:R-:W-:-:S04]  /*18e0*/  ISETP.LT.OR P5, PT, R47, RZ, P5 ;  /* 0x000000ff2f00720c */ /* 0x000fc80002fa1670 */
[----:B------:R-:W-:Y:S01]  /*18f0*/  ISETP.GE.OR P5, PT, R46, UR10, P5 ;  /* 0x0000000a2e007c0c */ /* 0x000fe2000afa6670 */
[----:B---3--:R-:W-:Y:S01]  /*1900*/  DFMA R48, R50, R48, R54 ;  /* 0x000000303230722b */ /* 0x008fe20000000036 */
[----:B------:R-:W2:Y:S09]  /*1910*/  LDG.E.64 R50, desc[UR6][R32.64+0x18] ;  /* 0x0000180620327981 */ /* 0x000eb2000c1e1b00 */
[----:B------:R-:W-:-:S02]  /*1920*/  FSEL R47, R48, R54, !P0 ;  /* 0x00000036302f7208 */ /* 0x000fc40004000000 */
[-C--:B------:R-:W-:Y:S02]  /*1930*/  FSEL R48, R49, R55.reuse, !P0 ;  /* 0x0000003731307208 */ /* 0x080fe40004000000 */
[----:B------:R-:W-:Y:S02]  /*1940*/  @!P3 FSEL R54, R47, R54, !P2 ;  /* 0x000000362f36b208 */ /* 0x000fe40005000000 */
[----:B------:R-:W-:-:S06]  /*1950*/  @!P3 FSEL R55, R48, R55, !P2 ;  /* 0x000000373037b208 */ /* 0x000fcc0005000000 */
[----:B----4-:R-:W-:Y:S01]  /*1960*/  DFMA R52, R34, R52, R54 ;  /* 0x000000342234722b */ /* 0x010fe20000000036 */
[----:B------:R-:W-:-:S05]  /*1970*/  @!P5 IMAD R35, R56, UR18, R13 ;  /* 0x000000123823dc24 */ /* 0x000fca000f8e020d */
[----:B------:R-:W-:-:S04]  /*1980*/  @!P5 IADD3 R47, P6, PT, R35, R28, RZ ;  /* 0x0000001c232fd210 */ /* 0x000fc80007fde0ff */
[----:B------:R-:W-:Y:S02]  /*1990*/  @!P5 LEA.HI.X.SX32 R48, R35, R30, 0x1, P6 ;  /* 0x0000001e2330d211 */ /* 0x000fe400030f0eff */
[----:B------:R-:W0:Y:S02]  /*19a0*/  @!P5 LDC.64 R34, c[0x0][0x380] ;  /* 0x0000e000ff22db82 */ /* 0x000e240000000a00 */
[----:B0-----:R-:W-:-:S04]  /*19b0*/  @!P5 LEA R34, P6, R47, R34, 0x3 ;  /* 0x000000222f22d211 */ /* 0x001fc800078c18ff */
[----:B------:R-:W-:Y:S02]  /*19c0*/  @!P5 LEA.HI.X R35, R47, R35, R48, 0x3, P6 ;  /* 0x000000232f23d211 */ /* 0x000fe400030f1c30 */
[----:B------:R-:W-:-:S06]  /*19d0*/  CS2R R48, SRZ ;  /* 0x0000000000307805 */ /* 0x000fcc000001ff00 */
[----:B------:R0:W2:Y:S01]  /*19e0*/  @!P5 LDG.E.64 R48, desc[UR6][R34.64] ;  /* 0x000000062230d981 */ /* 0x0000a2000c1e1b00 */
[----:B------:R-:W-:-:S04]  /*19f0*/  ISETP.NE.AND P5, PT, R36, R37, PT ;  /* 0x000000252400720c */ /* 0x000fc80003fa5270 */
[-C--:B------:R-:W-:Y:S02]  /*1a00*/  FSEL R47, R52, R54.reuse, !P5 ;  /* 0x00000036342f7208 */ /* 0x080fe40006800000 */
[-C--:B------:R-:W-:Y:S02]  /*1a10*/  FSEL R52, R53, R55.reuse, !P5 ;  /* 0x0000003735347208 */ /* 0x080fe40006800000 */
[----:B------:R-:W-:Y:S02]  /*1a20*/  @!P3 FSEL R54, R47, R54, !P2 ;  /* 0x000000362f36b208 */ /* 0x000fe40005000000 */
[----:B------:R-:W-:Y:S02]  /*1a30*/  @!P3 FSEL R55, R52, R55, !P2 ;  /* 0x000000373437b208 */ /* 0x000fe40005000000 */
[----:B------:R-:W-:Y:S02]  /*1a40*/  LOP3.LUT R47, R46, R11, R4, 0xfe, !PT ;  /* 0x0000000b2e2f7212 */ /* 0x000fe400078efe04 */
[----:B------:R-:W-:-:S04]  /*1a50*/  ISETP.GE.OR P2, PT, R11, UR18, P4 ;  /* 0x000000120b007c0c */ /* 0x000fc8000a746670 */
[----:B------:R-:W-:-:S04]  /*1a60*/  ISETP.LT.OR P2, PT, R47, RZ, P2 ;  /* 0x000000ff2f00720c */ /* 0x000fc80001741670 */
[----:B------:R-:W-:-:S13]  /*1a70*/  ISETP.GE.OR P2, PT, R46, UR10, P2 ;  /* 0x0000000a2e007c0c */ /* 0x000fda0009746670 */
[----:B0-----:R-:W-:-:S05]  /*1a80*/  @!P2 IMAD R35, R56, UR18, R11 ;  /* 0x000000123823ac24 */ /* 0x001fca000f8e020b */
[----:B------:R-:W-:-:S04]  /*1a90*/  @!P2 IADD3 R47, P6, PT, R35, R28, RZ ;  /* 0x0000001c232fa210 */ /* 0x000fc80007fde0ff */
[----:B------:R-:W-:Y:S02]  /*1aa0*/  @!P2 LEA.HI.X.SX32 R52, R35, R30, 0x1, P6 ;  /* 0x0000001e2334a211 */ /* 0x000fe400030f0eff */
[----:B------:R-:W0:Y:S01]  /*1ab0*/  @!P2 LDC.64 R34, c[0x0][0x380] ;  /* 0x0000e000ff22ab82 */ /* 0x000e220000000a00 */
[----:B------:R-:W-:Y:S01]  /*1ac0*/  ISETP.GE.OR P4, PT, R9, UR18, P4 ;  /* 0x0000001209007c0c */ /* 0x000fe2000a786670 */
[----:B--2---:R-:W-:Y:S01]  /*1ad0*/  DFMA R48, R50, R48, R54 ;  /* 0x000000303230722b */ /* 0x004fe20000000036 */
[----:B0-----:R-:W-:-:S04]  /*1ae0*/  @!P2 LEA R50, P6, R47, R34, 0x3 ;  /* 0x000000222f32a211 */ /* 0x001fc800078c18ff */
[----:B------:R-:W-:Y:S02]  /*1af0*/  @!P2 LEA.HI.X R51, R47, R35, R52, 0x3, P6 ;  /* 0x000000232f33a211 */ /* 0x000fe400030f1c34 */
[----:B------:R-:W-:Y:S02]  /*1b00*/  CS2R R52, SRZ ;  /* 0x0000000000347805 */ /* 0x000fe4000001ff00 */
[----:B------:R-:W-:-:S04]  /*1b10*/  LOP3.LUT R34, R46, R9, R4, 0xfe, !PT ;  /* 0x000000092e227212 */ /* 0x000fc800078efe04 */
[----:B------:R0:W2:Y:S01]  /*1b20*/  @!P2 LDG.E.64 R52, desc[UR6][R50.64] ;  /* 0x000000063234a981 */ /* 0x0000a2000c1e1b00 */
[----:B------:R-:W-:-:S04]  /*1b30*/  ISETP.LT.OR P2, PT, R34, RZ, P4 ;  /* 0x000000ff2200720c */ /* 0x000fc80002741670 */
[----:B------:R-:W-:-:S13]  /*1b40*/  ISETP.GE.OR P2, PT, R46, UR10, P2 ;  /* 0x0000000a2e007c0c */ /* 0x000fda0009746670 */
[----:B------:R-:W-:-:S05]  /*1b50*/  @!P2 IMAD R35, R56, UR18, R9 ;  /* 0x000000123823ac24 */ /* 0x000fca000f8e0209 */
[----:B------:R-:W-:-:S04]  /*1b60*/  @!P2 IADD3 R47, P4, PT, R35, R28, RZ ;  /* 0x0000001c232fa210 */ /* 0x000fc80007f9e0ff */
[----:B------:R-:W-:Y:S02]  /*1b70*/  @!P2 LEA.HI.X.SX32 R56, R35, R30, 0x1, P4 ;  /* 0x0000001e2338a211 */ /* 0x000fe400020f0eff */
[----:B------:R-:W1:Y:S01]  /*1b80*/  @!P2 LDC.64 R34, c[0x0][0x380] ;  /* 0x0000e000ff22ab82 */ /* 0x000e620000000a00 */
[----:B0-----:R-:W-:Y:S02]  /*1b90*/  CS2R R50, SRZ ;  /* 0x0000000000327805 */ /* 0x001fe4000001ff00 */
[----:B-1----:R-:W-:-:S04]  /*1ba0*/  @!P2 LEA R34, P4, R47, R34, 0x3 ;  /* 0x000000222f22a211 */ /* 0x002fc800078818ff */
[----:B------:R-:W-:Y:S02]  /*1bb0*/  @!P2 LEA.HI.X R35, R47, R35, R56, 0x3, P4 ;  /* 0x000000232f23a211 */ /* 0x000fe400020f1c38 */
[----:B------:R-:W-:Y:S02]  /*1bc0*/  FSEL R47, R48, R54, !P1 ;  /* 0x00000036302f7208 */ /* 0x000fe40004800000 */
[----:B------:R-:W-:Y:S01]  /*1bd0*/  FSEL R48, R49, R55, !P1 ;  /* 0x0000003731307208 */ /* 0x000fe20004800000 */
[----:B------:R0:W3:Y:S01]  /*1be0*/  @!P2 LDG.E.64 R50, desc[UR6][R34.64] ;  /* 0x000000062232a981 */ /* 0x0000e2000c1e1b00 */
[----:B------:R-:W-:-:S04]  /*1bf0*/  ISETP.NE.AND P2, PT, R29, R14, PT ;  /* 0x0000000e1d00720c */ /* 0x000fc80003f45270 */
[----:B------:R-:W-:Y:S02]  /*1c00*/  @!P3 FSEL R55, R48, R55, !P2 ;  /* 0x000000373037b208 */ /* 0x000fe40005000000 */
[----:B------:R-:W2:Y:S01]  /*1c10*/  LDG.E.64 R48, desc[UR6][R32.64+0x20] ;  /* 0x0000200620307981 */ /* 0x000ea2000c1e1b00 */
[----:B------:R-:W-:-:S06]  /*1c20*/  @!P3 FSEL R54, R47, R54, !P2 ;  /* 0x000000362f36b208 */ /* 0x000fcc0005000000 */
[----:B--2---:R-:W-:Y:S01]  /*1c30*/  DFMA R52, R48, R52, R54 ;  /* 0x000000343034722b */ /* 0x004fe20000000036 */
[----:B------:R-:W3:Y:S09]  /*1c40*/  LDG.E.64 R48, desc[UR6][R32.64+0x28] ;  /* 0x0000280620307981 */ /* 0x000ef2000c1e1b00 */
[----:B------:R-:W-:-:S02]  /*1c50*/  FSEL R47, R52, R54, !P0 ;  /* 0x00000036342f7208 */ /* 0x000fc40004000000 */
[-C--:B------:R-:W-:Y:S02]  /*1c60*/  FSEL R52, R53, R55.reuse, !P0 ;  /* 0x0000003735347208 */ /* 0x080fe40004000000 */
[----:B------:R-:W-:Y:S02]  /*1c70*/  @!P3 FSEL R54, R47, R54, !P2 ;  /* 0x000000362f36b208 */ /* 0x000fe40005000000 */
[----:B------:R-:W-:Y:S02]  /*1c80*/  @!P3 FSEL R55, R52, R55, !P2 ;  /* 0x000000373437b208 */ /* 0x000fe40005000000 */
[----:B0-----:R-:W-:-:S04]  /*1c90*/  LOP3.LUT R34, R46, R13, R2, 0xfe, !PT ;  /* 0x0000000d2e227212 */ /* 0x001fc800078efe02 */
[----:B---3--:R-:W-:-:S10]  /*1ca0*/  DFMA R48, R48, R50, R54 ;  /* 0x000000323030722b */ /* 0x008fd40000000036 */
[-C--:B------:R-:W-:Y:S02]  /*1cb0*/  FSEL R35, R48, R54.reuse, !P5 ;  /* 0x0000003630237208 */ /* 0x080fe40006800000 */
[-C--:B------:R-:W-:Y:S02]  /*1cc0*/  FSEL R48, R49, R55.reuse, !P5 ;  /* 0x0000003731307208 */ /* 0x080fe40006800000 */
[----:B------:R-:W-:Y:S02]  /*1cd0*/  @!P3 FSEL R54, R35, R54, !P2 ;  /* 0x000000362336b208 */ /* 0x000fe40005000000 */
        /* <DEDUP_REMOVED lines=12> */
[----:B------:R-:W-:Y:S01]  /*1da0*/  CS2R R48, SRZ ;  /* 0x0000000000307805 */ /* 0x000fe2000001ff00 */
[----:B------:R-:W2:Y:S05]  /*1db0*/  LDG.E.64 R34, desc[UR6][R32.64+0x30] ;  /* 0x0000300620227981 */ /* 0x000eaa000c1e1b00 */
[----:B------:R-:W2:Y:S01]  /*1dc0*/  @!P3 LDG.E.64 R48, desc[UR6][R52.64] ;  /* 0x000000063430b981 */ /* 0x000ea2000c1e1b00 */
[----:B------:R-:W-:Y:S02]  /*1dd0*/  LOP3.LUT R47, R46, R11, R2, 0xfe, !PT ;  /* 0x0000000b2e2f7212 */ /* 0x000fe400078efe02 */
[----:B------:R-:W-:-:S04]  /*1de0*/  ISETP.GE.OR P3, PT, R11, UR18, P2 ;  /* 0x000000120b007c0c */ /* 0x000fc80009766670 */
[----:B------:R-:W-:-:S04]  /*1df0*/  ISETP.LT.OR P3, PT, R47, RZ, P3 ;  /* 0x000000ff2f00720c */ /* 0x000fc80001f61670 */
[----:B------:R-:W-:Y:S02]  /*1e00*/  ISETP.GE.OR P3, PT, R46, UR10, P3 ;  /* 0x0000000a2e007c0c */ /* 0x000fe40009f66670 */
[----:B------:R-:W-:Y:S01]  /*1e10*/  ISETP.GE.OR P2, PT, R9, UR18, P2 ;  /* 0x0000001209007c0c */ /* 0x000fe20009746670 */
[----:B--2---:R-:W-:-:S10]  /*1e20*/  DFMA R56, R34, R48, R54 ;  /* 0x000000302238722b */ /* 0x004fd40000000036 */
[----:B------:R-:W-:-:S05]  /*1e30*/  @!P3 IMAD R35, R50, UR18, R11 ;  /* 0x000000123223bc24 */ /* 0x000fca000f8e020b */
[----:B------:R-:W-:-:S04]  /*1e40*/  @!P3 IADD3 R47, P4, PT, R35, R28, RZ ;  /* 0x0000001c232fb210 */ /* 0x000fc80007f9e0ff */
[----:B------:R-:W-:Y:S02]  /*1e50*/  @!P3 LEA.HI.X.SX32 R58, R35, R30, 0x1, P4 ;  /* 0x0000001e233ab211 */ /* 0x000fe400020f0eff */
[----:B------:R-:W0:Y:S02]  /*1e60*/  @!P3 LDC.64 R34, c[0x0][0x380] ;  /* 0x0000e000ff22bb82 */ /* 0x000e240000000a00 */
[----:B0-----:R-:W-:Y:S02]  /*1e70*/  @!P3 LEA R48, P4, R47, R34, 0x3 ;  /* 0x000000222f30b211 */ /* 0x001fe400078818ff */
[----:B------:R-:W-:-:S04]  /*1e80*/  LOP3.LUT R34, R46, R9, R2, 0xfe, !PT ;  /* 0x000000092e227212 */ /* 0x000fc800078efe02 */
[----:B------:R-:W-:-:S04]  /*1e90*/  ISETP.LT.OR P2, PT, R34, RZ, P2 ;  /* 0x000000ff2200720c */ /* 0x000fc80001741670 */
[----:B------:R-:W-:Y:S02]  /*1ea0*/  ISETP.GE.OR P2, PT, R46, UR10, P2 ;  /* 0x0000000a2e007c0c */ /* 0x000fe40009746670 */
[----:B------:R-:W-:-:S11]  /*1eb0*/  @!P3 LEA.HI.X R49, R47, R35, R58, 0x3, P4 ;  /* 0x000000232f31b211 */ /* 0x000fd600020f1c3a */
[----:B------:R-:W0:Y:S01]  /*1ec0*/  @!P2 LDC.64 R34, c[0x0][0x380] ;  /* 0x0000e000ff22ab82 */ /* 0x000e220000000a00 */
[----:B------:R-:W-:Y:S01]  /*1ed0*/  CS2R R46, SRZ ;  /* 0x00000000002e7805 */ /* 0x000fe2000001ff00 */
[----:B------:R-:W-:Y:S01]  /*1ee0*/  @!P2 IMAD R53, R50, UR18, R9 ;  /* 0x000000123235ac24 */ /* 0x000fe2000f8e0209 */
[----:B------:R-:W-:Y:S02]  /*1ef0*/  FSEL R51, R56, R54, !P1 ;  /* 0x0000003638337208 */ /* 0x000fe40004800000 */
[----:B------:R-:W-:Y:S02]  /*1f00*/  FSEL R56, R57, R55, !P1 ;  /* 0x0000003739387208 */ /* 0x000fe40004800000 */
[----:B------:R1:W2:Y:S01]  /*1f10*/  @!P3 LDG.E.64 R46, desc[UR6][R48.64] ;  /* 0x00000006302eb981 */ /* 0x0002a2000c1e1b00 */
[----:B------:R-:W-:Y:S02]  /*1f20*/  @!P2 IADD3 R50, P1, PT, R53, R28, RZ ;  /* 0x0000001c3532a210 */ /* 0x000fe40007f3e0ff */
[----:B------:R-:W-:-:S02]  /*1f30*/  ISETP.NE.AND P3, PT, R40, R45, PT ;  /* 0x0000002d2800720c */ /* 0x000fc40003f65270 */
[----:B------:R-:W-:Y:S02]  /*1f40*/  @!P2 LEA.HI.X.SX32 R53, R53, R30, 0x1, P1 ;  /* 0x0000001e3535a211 */ /* 0x000fe400008f0eff */
[----:B0-----:R-:W-:-:S04]  /*1f50*/  @!P2 LEA R34, P1, R50, R34, 0x3 ;  /* 0x000000223222a211 */ /* 0x001fc800078218ff */
[----:B------:R-:W-:Y:S02]  /*1f60*/  @!P2 LEA.HI.X R35, R50, R35, R53, 0x3, P1 ;  /* 0x000000233223a211 */ /* 0x000fe400008f1c35 */
[----:B------:R-:W-:-:S04]  /*1f70*/  ISETP.NE.AND P1, PT, R31, R12, PT ;  /* 0x0000000c1f00720c */ /* 0x000fc80003f25270 */
[----:B------:R-:W-:Y:S02]  /*1f80*/  @!P3 FSEL R54, R51, R54, !P1 ;  /* 0x000000363336b208 */ /* 0x000fe40004800000 */
[----:B------:R-:W2:Y:S01]  /*1f90*/  LDG.E.64 R50, desc[UR6][R32.64+0x38] ;  /* 0x0000380620327981 */ /* 0x000ea2000c1e1b00 */
[----:B------:R-:W-:Y:S02]  /*1fa0*/  @!P3 FSEL R55, R56, R55, !P1 ;  /* 0x000000373837b208 */ /* 0x000fe40004800000 */
[----:B------:R-:W-:-:S03]  /*1fb0*/  IMAD.MOV.U32 R52, RZ, RZ, R54 ;  /* 0x000000ffff347224 */ /* 0x000fc600078e0036 */
[----:B------:R-:W-:Y:S02]  /*1fc0*/  IMAD.MOV.U32 R53, RZ, RZ, R55 ;  /* 0x000000ffff357224 */ /* 0x000fe400078e0037 */
[----:B-1----:R-:W-:-:S03]  /*1fd0*/  IMAD.MOV.U32 R48, RZ, RZ, R52 ;  /* 0x000000ffff307224 */ /* 0x002fc600078e0034 */
[----:B------:R-:W-:-:S06]  /*1fe0*/  MOV R49, R53 ;  /* 0x0000003500317202 */ /* 0x000fcc0000000f00 */
[----:B--2---:R-:W-:Y:S01]  /*1ff0*/  DFMA R50, R50, R46, R48 ;  /* 0x0000002e3232722b */ /* 0x004fe20000000030 */
[----:B------:R-:W-:Y:S01]  /*2000*/  CS2R R46, SRZ ;  /* 0x00000000002e7805 */ /* 0x000fe2000001ff00 */
[----:B------:R-:W2:Y:S05]  /*2010*/  LDG.E.64 R48, desc[UR6][R32.64+0x40] ;  /* 0x0000400620307981 */ /* 0x000eaa000c1e1b00 */
[----:B------:R-:W2:Y:S01]  /*2020*/  @!P2 LDG.E.64 R46, desc[UR6][R34.64] ;  /* 0x00000006222ea981 */ /* 0x000ea2000c1e1b00 */
[----:B------:R-:W-:Y:S01]  /*2030*/  ISETP.EQ.AND P1, PT, R40, R45, !P1 ;  /* 0x0000002d2800720c */ /* 0x000fe20004f22270 */
[----:B------:R-:W-:-:S12]  /*2040*/  VIADD R39, R39, 0x1 ;  /* 0x0000000127277836 */ /* 0x000fd80000000000 */
[----:B------:R-:W-:Y:S02]  /*2050*/  @P1 FSEL R52, R50, R52, !P0 ;  /* 0x0000003432341208 */ /* 0x000fe40004000000 */
[----:B------:R-:W-:Y:S02]  /*2060*/  @P1 FSEL R53, R51, R53, !P0 ;  /* 0x0000003533351208 */ /* 0x000fe40004000000 */
[----:B------:R-:W-:Y:S02]  /*2070*/  ISETP.NE.AND P0, PT, R39, 0x3, PT ;  /* 0x000000032700780c */ /* 0x000fe40003f05270 */
[----:B------:R-:W-:Y:S01]  /*2080*/  ISETP.NE.AND P6, PT, R43, RZ, PT ;  /* 0x000000ff2b00720c */ /* 0x000fe20003fc5270 */
[----:B------:R-:W-:Y:S01]  /*2090*/  VIADD R40, R40, -UR9 ;  /* 0x8000000928287c36 */ /* 0x000fe20008000000 */
[----:B--2---:R-:W-:Y:S01]  /*20a0*/  DFMA R48, R48, R46, R52 ;  /* 0x0000002e3030722b */ /* 0x004fe20000000034 */
[----:B------:R-:W-:-:S09]  /*20b0*/  IADD3 R47, P2, PT, R32, 0x48, RZ ;  /* 0x00000048202f7810 */ /* 0x000fd20007f5e0ff */
[----:B------:R-:W-:Y:S02]  /*20c0*/  @P1 FSEL R52, R48, R52, !P6 ;  /* 0x0000003430341208 */ /* 0x000fe40007000000 */
[----:B------:R-:W-:Y:S01]  /*20d0*/  @P1 FSEL R53, R49, R53, !P6 ;  /* 0x0000003531351208 */ /* 0x000fe20007000000 */
[----:B------:R-:W-:Y:S02]  /*20e0*/  IMAD.X R54, RZ, RZ, R33, P2 ;  /* 0x000000ffff367224 */ /* 0x000fe400010e0621 */
[----:B------:R-:W-:Y:S02]  /*20f0*/  IMAD.MOV.U32 R34, RZ, RZ, R52 ;  /* 0x000000ffff227224 */ /* 0x000fe400078e0034 */
[----:B------:R-:W-:Y:S01]  /*2100*/  IMAD.MOV.U32 R35, RZ, RZ, R53 ;  /* 0x000000ffff237224 */ /* 0x000fe200078e0035 */
[----:B------:R-:W-:Y:S06]  /*2110*/  @P0 BRA `(.L_x_484) ;  /* 0xfffffff000c00947 */ /* 0x000fec000383ffff */
[----:B------:R-:W-:Y:S02]  /*2120*/  ISETP.NE.AND P6, PT, R44, RZ, PT ;  /* 0x000000ff2c00720c */ /* 0x000fe40003fc5270 */
[----:B------:R-:W-:-:S05]  /*2130*/  IADD3 R0, P0, PT, R0, 0xd8, RZ ;  /* 0x000000d800007810 */ /* 0x000fca0007f1e0ff */
[----:B------:R-:W-:-:S06]  /*2140*/  IMAD.X R3, RZ, RZ, R3, P0 ;  /* 0x000000ffff037224 */ /* 0x000fcc00000e0603 */
[----:B------:R-:W-:Y:S05]  /*2150*/  @!P6 BRA `(.L_x_485) ;  /* 0xfffffff00010e947 */ /* 0x000fea000383ffff */
[----:B------:R-:W-:Y:S05]  /*2160*/  BSYNC.RECONVERGENT B0 ;  /* 0x0000000000007941 */ /* 0x000fea0003800200 */
.L_x_483:
        /* <DEDUP_REMOVED lines=30> */
.L_x_482:
        /* <DEDUP_REMOVED lines=38> */
.L_x_488:
[----:B------:R-:W-:-:S07]  /*25b0*/  MOV R4, 0x25d0 ;  /* 0x000025d000047802 */ /* 0x000fce0000000f00 */
[----:B---34-:R-:W-:Y:S05]  /*25c0*/  CALL.REL.NOINC `($__internal_16_$__cuda_sm20_div_u64) ;  /* 0x0000001400d87944 */ /* 0x018fea0003c00000 */
[----:B------:R-:W-:Y:S02]  /*25d0*/  IMAD.MOV.U32 R4, RZ, RZ, R6 ;  /* 0x000000ffff047224 */ /* 0x000fe400078e0006 */
[----:B------:R-:W-:-:S07]  /*25e0*/  IMAD.MOV.U32 R5, RZ, RZ, R7 ;  /* 0x000000ffff057224 */ /* 0x000fce00078e0007 */
.L_x_489:
[----:B---34-:R-:W-:Y:S05]  /*25f0*/  BSYNC.RECONVERGENT B0 ;  /* 0x0000000000007941 */ /* 0x018fea0003800200 */
.L_x_487:
        /* <DEDUP_REMOVED lines=139> */
[----:B------:R0:W-:Y:S04]  /*2eb0*/  STG.E.64 desc[UR6][R4.64], RZ ;  /* 0x000000ff04007986 */ /* 0x0001e8000c101b06 */
.L_x_491:
[----:B------:R-:W-:Y:S05]  /*2ec0*/  BSYNC.RECONVERGENT B0 ;  /* 0x0000000000007941 */ /* 0x000fea0003800200 */
.L_x_490:
        /* <DEDUP_REMOVED lines=14> */
.L_x_492:
        /* <DEDUP_REMOVED lines=24> */
[-C--:B-1----:R-:W-:Y:S01]  /*3130*/  IABS R22, R5.reuse ;  /* 0x0000000500167213 */ /* 0x082fe20000000000 */
[----:B--2---:R-:W-:Y:S01]  /*3140*/  IMAD.MOV R13, RZ, RZ, -R9 ;  /* 0x000000ffff0d7224 */ /* 0x004fe200078e0a09 */
[----:B------:R-:W-:-:S02]  /*3150*/  LOP3.LUT R25, RZ, R5, RZ, 0x33, !PT ;  /* 0x00000005ff197212 */ /* 0x000fc400078e33ff */
[----:B------:R-:W0:Y:S01]  /*3160*/  I2F.RP R16, R22 ;  /* 0x0000001600107306 */ /* 0x000e220000209400 */
[----:B------:R-:W-:-:S04]  /*3170*/  IMAD R11, R13, R10, RZ ;  /* 0x0000000a0d0b7224 */ /* 0x000fc800078e02ff */
[----:B------:R-:W-:-:S04]  /*3180*/  IMAD.HI.U32 R2, R9, R11, R8 ;  /* 0x0000000b09027227 */ /* 0x000fc800078e0008 */
[----:B------:R-:W-:Y:S02]  /*3190*/  IMAD.MOV.U32 R11, RZ, RZ, R12 ;  /* 0x000000ffff0b7224 */ /* 0x000fe400078e000c */
[----:B------:R-:W1:Y:S02]  /*31a0*/  I2F.RP R12, R15 ;  /* 0x0000000f000c7306 */ /* 0x000e640000209400 */
[----:B------:R-:W-:-:S04]  /*31b0*/  IMAD.HI.U32 R9, R2, R11, RZ ;  /* 0x0000000b02097227 */ /* 0x000fc800078e00ff */
[----:B------:R-:W-:Y:S02]  /*31c0*/  IMAD.MOV R8, RZ, RZ, -R9 ;  /* 0x000000ffff087224 */ /* 0x000fe400078e0a09 */
[----:B0-----:R-:W-:Y:S02]  /*31d0*/  MUFU.RCP R16, R16 ;  /* 0x0000001000107308 */ /* 0x001fe40000001000 */
[----:B------:R-:W-:Y:S01]  /*31e0*/  IMAD R11, R10, R8, R11 ;  /* 0x000000080a0b7224 */ /* 0x000fe200078e020b */
[----:B------:R-:W-:-:S04]  /*31f0*/  LOP3.LUT R8, R23, R6, RZ, 0x3c, !PT ;  /* 0x0000000617087212 */ /* 0x000fc800078e3cff */
[----:B------:R-:W-:Y:S01]  /*3200*/  ISETP.GT.U32.AND P6, PT, R0, R11, PT ;  /* 0x0000000b0000720c */ /* 0x000fe20003fc4070 */
[----:B-1----:R-:W0:Y:S01]  /*3210*/  MUFU.RCP R12, R12 ;  /* 0x0000000c000c7308 */ /* 0x002e220000001000 */
        /* <DEDUP_REMOVED lines=22> */
[----:B------:R-:W-:-:S04]  /*3380*/  IMAD.HI.U32 R10, R11, R8, RZ ;  /* 0x000000080b0a7227 */ /* 0x000fc800078e00ff */
[----:B------:R-:W-:-:S04]  /*3390*/  IMAD.HI.U32 R12, R11, R13, RZ ;  /* 0x0000000d0b0c7227 */ /* 0x000fc800078e00ff */
[----:B------:R-:W-:Y:S02]  /*33a0*/  IMAD.MOV R11, RZ, RZ, -R10 ;  /* 0x000000ffff0b7224 */ /* 0x000fe400078e0a0a */
[----:B------:R-:W-:Y:S02]  /*33b0*/  IMAD.MOV R14, RZ, RZ, -R12 ;  /* 0x000000ffff0e7224 */ /* 0x000fe400078e0a0c */
[C---:B------:R-:W-:Y:S02]  /*33c0*/  IMAD R8, R15.reuse, R11, R8 ;  /* 0x0000000b0f087224 */ /* 0x040fe400078e0208 */
[----:B------:R-:W-:Y:S01]  /*33d0*/  IMAD R11, R15, R14, R13 ;  /* 0x0000000e0f0b7224 */ /* 0x000fe200078e020d */
[----:B------:R-:W-:Y:S01]  /*33e0*/  LOP3.LUT R13, R7, R4, RZ, 0x3c, !PT ;  /* 0x00000004070d7212 */ /* 0x000fe200078e3cff */
[----:B------:R-:W-:Y:S01]  /*33f0*/  VIADD R14, R16, 0xffffffe ;  /* 0x0ffffffe100e7836 */ /* 0x000fe20000000000 */
[C---:B------:R-:W-:Y:S02]  /*3400*/  ISETP.GT.U32.AND P5, PT, R15.reuse, R8, PT ;  /* 0x000000080f00720c */ /* 0x040fe40003fa4070 */
[----:B------:R-:W-:-:S02]  /*3410*/  ISETP.GT.U32.AND P6, PT, R15, R11, PT ;  /* 0x0000000b0f00720c */ /* 0x000fc40003fc4070 */
[----:B------:R-:W-:-:S09]  /*3420*/  ISETP.GE.AND P1, PT, R13, RZ, PT ;  /* 0x000000ff0d00720c */ /* 0x000fd20003f26270 */
[--C-:B------:R-:W-:Y:S02]  /*3430*/  @!P5 IMAD.IADD R8, R8, 0x1, -R15.reuse ;  /* 0x000000010808d824 */ /* 0x100fe400078e0a0f */
[----:B------:R-:W-:Y:S02]  /*3440*/  @!P6 IMAD.IADD R11, R11, 0x1, -R15 ;  /* 0x000000010b0be824 */ /* 0x000fe400078e0a0f */
[----:B------:R-:W-:Y:S01]  /*3450*/  @!P5 VIADD R10, R10, 0x1 ;  /* 0x000000010a0ad836 */ /* 0x000fe20000000000 */
[-C--:B------:R-:W-:Y:S01]  /*3460*/  ISETP.GE.U32.AND P3, PT, R8, R15.reuse, PT ;  /* 0x0000000f0800720c */ /* 0x080fe20003f66070 */
[----:B------:R-:W-:Y:S01]  /*3470*/  @!P6 VIADD R12, R12, 0x1 ;  /* 0x000000010c0ce836 */ /* 0x000fe20000000000 */
[----:B------:R-:W-:Y:S01]  /*3480*/  ISETP.GE.U32.AND P4, PT, R11, R15, PT ;  /* 0x0000000f0b00720c */ /* 0x000fe20003f86070 */
[----:B------:R-:W0:Y:S01]  /*3490*/  LDC R8, c[0x0][0x3bc] ;  /* 0x0000ef00ff087b82 */ /* 0x000e220000000800 */
[----:B------:R-:W-:Y:S01]  /*34a0*/  LOP3.LUT R11, R9, R4, RZ, 0x3c, !PT ;  /* 0x00000004090b7212 */ /* 0x000fe200078e3cff */
[----:B------:R1:W2:Y:S03]  /*34b0*/  F2I.FTZ.U32.TRUNC.NTZ R15, R14 ;  /* 0x0000000e000f7305 */ /* 0x0002a6000021f000 */
[----:B------:R-:W-:-:S02]  /*34c0*/  ISETP.GE.AND P2, PT, R11, RZ, PT ;  /* 0x000000ff0b00720c */ /* 0x000fc40003f46270 */
[----:B------:R-:W-:-:S03]  /*34d0*/  LOP3.LUT R11, RZ, R4, RZ, 0x33, !PT ;  /* 0x00000004ff0b7212 */ /* 0x000fc600078e33ff */
[----:B------:R-:W-:Y:S01]  /*34e0*/  @P3 VIADD R10, R10, 0x1 ;  /* 0x000000010a0a3836 */ /* 0x000fe20000000000 */
[----:B------:R-:W-:Y:S01]  /*34f0*/  ISETP.NE.AND P3, PT, R4, RZ, PT ;  /* 0x000000ff0400720c */ /* 0x000fe20003f65270 */
[----:B------:R-:W-:Y:S02]  /*3500*/  @P4 VIADD R12, R12, 0x1 ;  /* 0x000000010c0c4836 */ /* 0x000fe40000000000 */
[----:B-1----:R-:W-:Y:S02]  /*3510*/  IMAD.MOV.U32 R14, RZ, RZ, RZ ;  /* 0x000000ffff0e7224 */ /* 0x002fe400078e00ff */
[----:B------:R-:W-:Y:S02]  /*3520*/  @!P1 IMAD.MOV R12, RZ, RZ, -R12 ;  /* 0x000000ffff0c9224 */ /* 0x000fe400078e0a0c */
[----:B------:R-:W-:Y:S02]  /*3530*/  @!P2 IMAD.MOV R10, RZ, RZ, -R10 ;  /* 0x000000ffff0aa224 */ /* 0x000fe400078e0a0a */
[----:B--2---:R-:W-:Y:S01]  /*3540*/  IMAD.MOV R13, RZ, RZ, -R15 ;  /* 0x000000ffff0d7224 */ /* 0x004fe200078e0a0f */
[----:B------:R-:W-:-:S02]  /*3550*/  SEL R12, R11, R12, !P3 ;  /* 0x0000000c0b0c7207 */ /* 0x000fc40005800000 */
        /* <DEDUP_REMOVED lines=8> */
[----:B------:R-:W-:-:S04]  /*35e0*/  IMAD.HI.U32 R11, R14, R13, RZ ;  /* 0x0000000d0e0b7227 */ /* 0x000fc800078e00ff */
[----:B------:R-:W-:Y:S01]  /*35f0*/  IMAD.HI.U32 R14, R14, R15, RZ ;  /* 0x0000000f0e0e7227 */ /* 0x000fe200078e00ff */
[----:B------:R-:W-:-:S03]  /*3600*/  IADD3 R16, PT, PT, -R11, RZ, RZ ;  /* 0x000000ff0b107210 */ /* 0x000fc60007ffe1ff */
[----:B------:R-:W-:Y:S02]  /*3610*/  IMAD.MOV R18, RZ, RZ, -R14 ;  /* 0x000000ffff127224 */ /* 0x000fe400078e0a0e */
[----:B------:R-:W-:Y:S01]  /*3620*/  IMAD R13, R22, R16, R13 ;  /* 0x00000010160d7224 */ /* 0x000fe200078e020d */
[----:B------:R-:W-:Y:S01]  /*3630*/  LOP3.LUT R16, R12, R5, RZ, 0x3c, !PT ;  /* 0x000000050c107212 */ /* 0x000fe200078e3cff */
[C---:B------:R-:W-:Y:S01]  /*3640*/  IMAD R15, R22.reuse, R18, R15 ;  /* 0x00000012160f7224 */ /* 0x040fe200078e020f */
[----:B0-----:R-:W0:Y:S02]  /*3650*/  MUFU.RCP R17, R17 ;  /* 0x0000001100117308 */ /* 0x001e240000001000 */
        /* <DEDUP_REMOVED lines=8> */
[----:B------:R-:W-:Y:S01]  /*36e0*/  LOP3.LUT R13, R10, R5, RZ, 0x3c, !PT ;  /* 0x000000050a0d7212 */ /* 0x000fe200078e3cff */
[----:B------:R-:W-:Y:S01]  /*36f0*/  @!P6 VIADD R14, R14, 0x1 ;  /* 0x000000010e0ee836 */ /* 0x000fe20000000000 */
[----:B------:R-:W-:Y:S02]  /*3700*/  ISETP.GE.U32.AND P4, PT, R15, R22, PT ;  /* 0x000000160f00720c */ /* 0x000fe40003f86070 */
[----:B------:R-:W-:Y:S01]  /*3710*/  ISETP.GE.AND P2, PT, R13, RZ, PT ;  /* 0x000000ff0d00720c */ /* 0x000fe20003f46270 */
[----:B------:R-:W0:Y:S01]  /*3720*/  F2I.FTZ.U32.TRUNC.NTZ R15, R18 ;  /* 0x00000012000f7305 */ /* 0x000e22000021f000 */
[----:B------:R-:W-:-:S05]  /*3730*/  LOP3.LUT R17, RZ, R8, RZ, 0x33, !PT ;  /* 0x00000008ff117212 */ /* 0x000fca00078e33ff */
[----:B------:R-:W-:Y:S01]  /*3740*/  @P3 VIADD R11, R11, 0x1 ;  /* 0x000000010b0b3836 */ /* 0x000fe20000000000 */
[----:B------:R-:W-:-:S03]  /*3750*/  ISETP.NE.AND P3, PT, R5, RZ, PT ;  /* 0x000000ff0500720c */ /* 0x000fc60003f65270 */
[----:B------:R-:W-:Y:S02]  /*3760*/  @P4 VIADD R14, R14, 0x1 ;  /* 0x000000010e0e4836 */ /* 0x000fe40000000000 */
        /* <DEDUP_REMOVED lines=8> */
[----:B------:R-:W-:-:S03]  /*37f0*/  IABS R16, R25 ;  /* 0x0000001900107213 */ /* 0x000fc60000000000 */
[----:B------:R-:W-:-:S04]  /*3800*/  IMAD.HI.U32 R14, R15, R11, R14 ;  /* 0x0000000b0f0e7227 */ /* 0x000fc800078e000e */
        /* <DEDUP_REMOVED lines=21> */
[----:B------:R-:W-:Y:S01]  /*3960*/  @P3 VIADD R11, R11, 0x1 ;  /* 0x000000010b0b3836 */ /* 0x000fe20000000000 */
[----:B------:R-:W-:Y:S01]  /*3970*/  ISETP.NE.AND P3, PT, R8, RZ, PT ;  /* 0x000000ff0800720c */ /* 0x000fe20003f65270 */
[----:B------:R-:W-:Y:S02]  /*3980*/  IMAD R23, R6, R13, R23 ;  /* 0x0000000d06177224 */ /* 0x000fe400078e0217 */
[----:B------:R-:W-:Y:S02]  /*3990*/  @P4 VIADD R14, R14, 0x1 ;  /* 0x000000010e0e4836 */ /* 0x000fe40000000000 */
[----:B------:R-:W-:-:S02]  /*39a0*/  IMAD.MOV R13, RZ, RZ, -R10 ;  /* 0x000000ffff0d7224 */ /* 0x000fc400078e0a0a */
[----:B------:R-:W-:Y:S02]  /*39b0*/  @!P2 IMAD.MOV R11, RZ, RZ, -R11 ;  /* 0x000000ffff0ba224 */ /* 0x000fe400078e0a0b */
[----:B------:R-:W-:Y:S02]  /*39c0*/  IMAD R18, R6, R15, R3 ;  /* 0x0000000f06127224 */ /* 0x000fe400078e0203 */
[----:B------:R-:W-:Y:S01]  /*39d0*/  IMAD.MOV R6, RZ, RZ, -R19 ;  /* 0x000000ffff067224 */ /* 0x000fe200078e0a13 */
[C---:B------:R-:W-:Y:S01]  /*39e0*/  SEL R11, R17.reuse, R11, !P3 ;  /* 0x0000000b110b7207 */ /* 0x040fe20005800000 */
[----:B------:R-:W-:Y:S02]  /*39f0*/  @!P1 IMAD.MOV R14, RZ, RZ, -R14 ;  /* 0x000000ffff0e9224 */ /* 0x000fe400078e0a0e */
[----:B------:R-:W-:Y:S02]  /*3a00*/  IMAD R16, R4, R13, R9 ;  /* 0x0000000d04107224 */ /* 0x000fe400078e0209 */
[----:B------:R-:W-:Y:S01]  /*3a10*/  IMAD.MOV R13, RZ, RZ, -R12 ;  /* 0x000000ffff0d7224 */ /* 0x000fe200078e0a0c */
[----:B------:R-:W-:Y:S01]  /*3a20*/  SEL R14, R17, R14, !P3 ;  /* 0x0000000e110e7207 */ /* 0x000fe20005800000 */
[----:B------:R-:W-:-:S02]  /*3a30*/  IMAD.MOV R15, RZ, RZ, -R25 ;  /* 0x000000ffff0f7224 */ /* 0x000fc400078e0a19 */
[C---:B------:R-:W-:Y:S02]  /*3a40*/  IMAD R10, R5.reuse, R6, R10 ;  /* 0x00000006050a7224 */ /* 0x040fe400078e020a */
[----:B------:R-:W-:Y:S02]  /*3a50*/  IMAD R13, R4, R13, R7 ;  /* 0x0000000d040d7224 */ /* 0x000fe400078e0207 */
[----:B------:R-:W-:Y:S02]  /*3a60*/  IMAD R15, R5, R15, R12 ;  /* 0x0000000f050f7224 */ /* 0x000fe400078e020c */
[----:B------:R-:W-:Y:S02]  /*3a70*/  IMAD.MOV R9, RZ, RZ, -R11 ;  /* 0x000000ffff097224 */ /* 0x000fe400078e0a0b */
[----:B------:R-:W-:Y:S01]  /*3a80*/  IMAD R7, R23, UR11, RZ ;  /* 0x0000000b17077c24 */ /* 0x000fe2000f8e02ff */
[----:B------:R-:W-:Y:S01]  /*3a90*/  IADD3 R23, P0, PT, R20, R3, RZ ;  /* 0x0000000314177210 */ /* 0x000fe20007f1e0ff */
[----:B------:R-:W-:-:S02]  /*3aa0*/  IMAD R6, R16, UR10, RZ ;  /* 0x0000000a10067c24 */ /* 0x000fc4000f8e02ff */
[----:B------:R-:W-:Y:S02]  /*3ab0*/  IMAD R5, R10, UR9, RZ ;  /* 0x000000090a057c24 */ /* 0x000fe4000f8e02ff */
[----:B------:R-:W-:Y:S02]  /*3ac0*/  IMAD.MOV R17, RZ, RZ, -R14 ;  /* 0x000000ffff117224 */ /* 0x000fe400078e0a0e */
[----:B------:R-:W-:Y:S01]  /*3ad0*/  IMAD R4, R8, R9, R19 ;  /* 0x0000000908047224 */ /* 0x000fe200078e0213 */
[--C-:B------:R-:W-:Y:S01]  /*3ae0*/  IADD3 R16, P1, P2, R5, R6, R7.reuse ;  /* 0x0000000605107210 */ /* 0x100fe20007a3e007 */
[----:B------:R-:W-:Y:S01]  /*3af0*/  IMAD R12, R18, UR11, RZ ;  /* 0x0000000b120c7c24 */ /* 0x000fe2000f8e02ff */
[----:B------:R-:W-:Y:S01]  /*3b00*/  SHF.R.S32.HI R6, RZ, 0x1f, R6 ;  /* 0x0000001fff067819 */ /* 0x000fe20000011406 */
        /* <DEDUP_REMOVED lines=34> */
        .weak           $__internal_16_$__cuda_sm20_div_u64
        .type           $__internal_16_$__cuda_sm20_div_u64,@function
        .size           $__internal_16_$__cuda_sm20_div_u64,(.L_x_864 - $__internal_16_$__cuda_sm20_div_u64)
$__internal_16_$__cuda_sm20_div_u64:
        /* <DEDUP_REMOVED lines=19> */
[----:B------:R-:W-:Y:S02]  /*3e60*/  IADD3.X R11, PT, PT, RZ, RZ, R8, P2, P1 ;  /* 0x000000ffff0b7210 */ /* 0x000fe400017e2408 */
        /* <DEDUP_REMOVED lines=18> */
[----:B------:R-:W-:-:S04]  /*3f90*/  IMAD.X R6, RZ, RZ, R11, P0 ;  /* 0x000000ffff067224 */ /* 0x000fc800000e060b */
[----:B------:R-:W-:Y:S02]  /*3fa0*/  IMAD.X R11, RZ, RZ, R6, P1 ;  /* 0x000000ffff0b7224 */ /* 0x000fe400008e0606 */
[----:B------:R-:W-:-:S04]  /*3fb0*/  IMAD.WIDE.U32 R6, R9, R20, RZ ;  /* 0x0000001409067225 */ /* 0x000fc800078e00ff */
[-C--:B------:R-:W-:Y:S01]  /*3fc0*/  IMAD R7, R11, R20.reuse, R7 ;  /* 0x000000140b077224 */ /* 0x080fe200078e0207 */
[----:B------:R-:W-:Y:S02]  /*3fd0*/  IADD3 R13, P0, PT, -R6, R5, RZ ;  /* 0x00000005060d7210 */ /* 0x000fe40007f1e1ff */
        /* <DEDUP_REMOVED lines=10> */
[----:B------:R-:W-:-:S02]  /*4080*/  SEL R8, R8, R11, P0 ;  /* 0x0000000b08087207 */ /* 0x000fc40000000000 */
[----:B------:R-:W-:Y:S01]  /*4090*/  ISETP.GE.U32.AND P0, PT, R5, R20, PT ;  /* 0x000000140500720c */ /* 0x000fe20003f06070 */
[----:B------:R-:W-:Y:S01]  /*40a0*/  IMAD.MOV.U32 R5, RZ, RZ, 0x0 ;  /* 0x00000000ff057424 */ /* 0x000fe200078e00ff */
[----:B------:R-:W-:Y:S02]  /*40b0*/  IADD3 R6, P2, PT, R9, 0x1, RZ ;  /* 0x0000000109067810 */ /* 0x000fe40007f5e0ff */
[----:B------:R-:W-:Y:S02]  /*40c0*/  ISETP.GE.U32.AND.EX P0, PT, R7, RZ, PT, P0 ;  /* 0x000000ff0700720c */ /* 0x000fe40003f06100 */
[----:B------:R-:W-:Y:S01]  /*40d0*/  ISETP.NE.U32.AND P1, PT, R20, RZ, PT ;  /* 0x000000ff1400720c */ /* 0x000fe20003f25070 */
[----:B------:R-:W-:Y:S01]  /*40e0*/  IMAD.X R7, RZ, RZ, R8, P2 ;  /* 0x000000ffff077224 */ /* 0x000fe200010e0608 */
[----:B------:R-:W-:Y:S02]  /*40f0*/  SEL R6, R6, R9, P0 ;  /* 0x0000000906067207 */ /* 0x000fe40000000000 */
[----:B------:R-:W-:-:S02]  /*4100*/  ISETP.NE.AND.EX P1, PT, RZ, RZ, PT, P1 ;  /* 0x000000ffff00720c */ /* 0x000fc40003f25310 */
[----:B------:R-:W-:Y:S02]  /*4110*/  SEL R7, R7, R8, P0 ;  /* 0x0000000807077207 */ /* 0x000fe40000000000 */
[----:B------:R-:W-:Y:S02]  /*4120*/  SEL R6, R6, 0xffffffff, P1 ;  /* 0xffffffff06067807 */ /* 0x000fe40000800000 */
[----:B------:R-:W-:Y:S01]  /*4130*/  SEL R7, R7, 0xffffffff, P1 ;  /* 0xffffffff07077807 */ /* 0x000fe20000800000 */
[----:B------:R-:W-:Y:S06]  /*4140*/  RET.REL.NODEC R4 `(_ZN2at6native51_GLOBAL__N__11011a27_18_DepthwiseConv3d_cu_35e0c7b543conv_depthwise3d_cuda_backward_input_kernelIddLi3ELi3ELi3ELin1ELin1ELin1ELin1ELin1ELin1EEEvNS_27GenericPackedTensorAccessorIKT_Lm5ENS_16DefaultPtrTraitsEiEENS3_IS4_Lm5ES6_iEES7_iiiiiiiii) ;  /* 0xffffffbc04ac7950 */ /* 0x000fec0003c3ffff */
.L_x_493:
        /* <DEDUP_REMOVED lines=11> */
.L_x_864:


//--------------------- .text._ZN2at6native51_GLOBAL__N__11011a27_18_DepthwiseConv3d_cu_35e0c7b543conv_depthwise3d_cuda_backward_input_kernelIddLi3ELi3ELi3ELin1ELin1ELin1ELi1ELi1ELi1EEEvNS_27GenericPackedTensorAccessorIKT_Lm5ENS_16DefaultPtrTraitsEiEENS3_IS4_Lm5ES6_iEES7_iiiiiiiii --------------------------
	.section	.text._ZN2at6native51_GLOBAL__N__11011a27_18_DepthwiseConv3d_cu_35e0c7b543conv_depthwise3d_cuda_backward_input_kernelIddLi3ELi3ELi3ELin1ELin1ELin1ELi1ELi1ELi1EEEvNS_27GenericPackedTensorAccessorIKT_Lm5ENS_16DefaultPtrTraitsEiEENS3_IS4_Lm5ES6_iEES7_iiiiiiiii,"ax",@progbits
	.align	128
.text._ZN2at6native51_GLOBAL__N__11011a27_18_DepthwiseConv3d_cu_35e0c7b543conv_depthwise3d_cuda_backward_input_kernelIddLi3ELi3ELi3ELin1ELin1ELin1ELi1ELi1ELi1EEEvNS_27GenericPackedTensorAccessorIKT_Lm5ENS_16DefaultPtrTraitsEiEENS3_IS4_Lm5ES6_iEES7_iiiiiiiii:
        .type           _ZN2at6native51_GLOBAL__N__11011a27_18_DepthwiseConv3d_cu_35e0c7b543conv_depthwise3d_cuda_backward_input_kernelIddLi3ELi3ELi3ELin1ELin1ELin1ELi1ELi1ELi1EEEvNS_27GenericPackedTensorAccessorIKT_Lm5ENS_16DefaultPtrTraitsEiEENS3_IS4_Lm5ES6_iEES7_iiiiiiiii,@function
        .size           _ZN2at6native51_GLOBAL__N__11011a27_18_DepthwiseConv3d_cu_35e0c7b543conv_depthwise3d_cuda_backward_input_kernelIddLi3ELi3ELi3ELin1ELin1ELin1ELi1ELi1ELi1EEEvNS_27GenericPackedTensorAccessorIKT_Lm5ENS_16DefaultPtrTraitsEiEENS3_IS4_Lm5ES6_iEES7_iiiiiiiii,(.L_x_866 - _ZN2at6native51_GLOBAL__N__11011a27_18_DepthwiseConv3d_cu_35e0c7b543conv_depthwise3d_cuda_backward_input_kernelIddLi3ELi3ELi3ELin1ELin1ELin1ELi1ELi1ELi1EEEvNS_27GenericPackedTensorAccessorIKT_Lm5ENS_16DefaultPtrTraitsEiEENS3_IS4_Lm5ES6_iEES7_iiiiiiiii)
        .other          _ZN2at6native51_GLOBAL__N__11011a27_18_DepthwiseConv3d_cu_35e0c7b543conv_depthwise3d_cuda_backward_input_kernelIddLi3ELi3ELi3ELin1ELin1ELin1ELi1ELi1ELi1EEEvNS_27GenericPackedTensorAccessorIKT_Lm5ENS_16DefaultPtrTraitsEiEENS3_IS4_Lm5ES6_iEES7_iiiiiiiii,@"STO_CUDA_ENTRY STV_DEFAULT"
_ZN2at6native51_GLOBAL__N__11011a27_18_DepthwiseConv3d_cu_35e0c7b543conv_depthwise3d_cuda_backward_input_kernelIddLi3ELi3ELi3ELin1ELin1ELin1ELi1ELi1ELi1EEEvNS_27GenericPackedTensorAccessorIKT_Lm5ENS_16DefaultPtrTraitsEiEENS3_IS4_Lm5ES6_iEES7_iiiiiiiii:
        /* <DEDUP_REMOVED lines=25> */
[----:B------:R-:W-:Y:S02]  /*0190*/  @!P2 IMAD.IADD R0, R0, 0x1, -R5 ;  /* 0x000000010000a824 */ /* 0x000fe400078e0a05 */
[----:B---3--:R-:W-:-:S03]  /*01a0*/  IMAD.WIDE.U32 R32, R43, UR6, R2 ;  /* 0x000000062b207c25 */ /* 0x008fc6000f8e0002 */
[----:B------:R-:W-:Y:S01]  /*01b0*/  ISETP.GE.U32.AND P1, PT, R0, R5, PT ;  /* 0x000000050000720c */ /* 0x000fe20003f26070 */
[----:B------:R-:W-:Y:S01]  /*01c0*/  @!P2 VIADD R35, R35, 0x1 ;  /* 0x000000012323a836 */ /* 0x000fe20000000000 */
[----:B------:R-:W-:Y:S02]  /*01d0*/  ISETP.GE.U32.AND P0, PT, R32, UR4, PT ;  /* 0x0000000420007c0c */ /* 0x000fe4000bf06070 */
[----:B------:R-:W-:Y:S02]  /*01e0*/  LOP3.LUT R0, R9, R4, RZ, 0x3c, !PT ;  /* 0x0000000409007212 */ /* 0x000fe400078e3cff */
[----:B------:R-:W-:Y:S02]  /*01f0*/  ISETP.GE.AND.EX P0, PT, R33, UR5, PT, P0 ;  /* 0x0000000521007c0c */ /* 0x000fe4000bf06300 */
[----:B------:R-:W-:Y:S02]  /*0200*/  ISETP.GE.AND P3, PT, R0, RZ, PT ;  /* 0x000000ff0000720c */ /* 0x000fe40003f66270 */
[----:B------:R-:W-:-:S03]  /*0210*/  ISETP.NE.AND P2, PT, R4, RZ, PT ;  /* 0x000000ff0400720c */ /* 0x000fc60003f45270 */
        /* <DEDUP_REMOVED lines=16> */
.L_x_498:
[----:B------:R-:W0:Y:S01]  /*0320*/  LDC R31, c[0x0][0x3c8] ;  /* 0x0000f200ff1f7b82 */ /* 0x000e220000000800 */
[----:B------:R-:W-:Y:S01]  /*0330*/  IABS R6, R32 ;  /* 0x0000002000067213 */ /* 0x000fe20000000000 */
[----:B------:R-:W5:Y:S01]  /*0340*/  LDCU UR5, c[0x0][0x3fc] ;  /* 0x00007f80ff0577ac */ /* 0x000f620008000800 */
[----:B------:R-:W-:Y:S01]  /*0350*/  BSSY.RECONVERGENT B0, `(.L_x_495) ;  /* 0x0000144000007945 */ /* 0x000fe20003800200 */
[----:B------:R-:W-:Y:S01]  /*0360*/  CS2R R48, SRZ ;  /* 0x0000000000307805 */ /* 0x000fe2000001ff00 */
        /* <DEDUP_REMOVED lines=17> */
[----:B-1----:R-:W-:-:S06]  /*0480*/  IADD3 R2, PT, PT, R0, 0xffffffe, RZ ;  /* 0x0ffffffe00027810 */ /* 0x002fcc0007ffe0ff */
[----:B------:R1:W4:Y:S01]  /*0490*/  F2I.FTZ.U32.TRUNC.NTZ R3, R2 ;  /* 0x0000000200037305 */ /* 0x000322000021f000 */
[----:B---3--:R-:W-:Y:S02]  /*04a0*/  IMAD.MOV R17, RZ, RZ, -R14 ;  /* 0x000000ffff117224 */ /* 0x008fe400078e0a0e */
        /* <DEDUP_REMOVED lines=12> */
[----:B------:R-:W-:Y:S02]  /*0570*/  @!P1 IMAD.IADD R2, R2, 0x1, -R5 ;  /* 0x0000000102029824 */ /* 0x000fe400078e0a05 */
[----:B------:R-:W-:Y:S01]  /*0580*/  @!P1 VIADD R0, R0, 0x1 ;  /* 0x0000000100009836 */ /* 0x000fe20000000000 */
[----:B------:R-:W-:Y:S01]  /*0590*/  ISETP.NE.AND P1, PT, R31, RZ, PT ;  /* 0x000000ff1f00720c */ /* 0x000fe20003f25270 */
[----:B------:R-:W1:Y:S01]  /*05a0*/  F2I.FTZ.U32.TRUNC.NTZ R3, R3 ;  /* 0x0000000300037305 */ /* 0x000e62000021f000 */
[----:B------:R-:W-:Y:S02]  /*05b0*/  ISETP.GE.U32.AND P0, PT, R2, R5, PT ;  /* 0x000000050200720c */ /* 0x000fe40003f06070 */
[----:B------:R-:W-:-:S04]  /*05c0*/  LOP3.LUT R2, R32, R31, RZ, 0x3c, !PT ;  /* 0x0000001f20027212 */ /* 0x000fc800078e3cff */
[----:B------:R-:W-:Y:S01]  /*05d0*/  ISETP.GE.AND P2, PT, R2, RZ, PT ;  /* 0x000000ff0200720c */ /* 0x000fe20003f46270 */
[----:B------:R-:W-:Y:S01]  /*05e0*/  HFMA2 R2, -RZ, RZ, 0, 0 ;  /* 0x00000000ff027431 */ /* 0x000fe200000001ff */
[----:B---3--:R-:W3:Y:S05]  /*05f0*/  MUFU.RCP R6, R6 ;  /* 0x0000000600067308 */ /* 0x008eea0000001000 */
[----:B------:R-:W-:Y:S02]  /*0600*/  @P0 VIADD R0, R0, 0x1 ;  /* 0x0000000100000836 */ /* 0x000fe40000000000 */
[----:B-1----:R-:W-:-:S04]  /*0610*/  IMAD.MOV R5, RZ, RZ, -R3 ;  /* 0x000000ffff057224 */ /* 0x002fc800078e0a03 */
[----:B------:R-:W-:Y:S01]  /*0620*/  @!P2 IMAD.MOV R0, RZ, RZ, -R0 ;  /* 0x000000ffff00a224 */ /* 0x000fe200078e0a00 */
[----:B------:R-:W-:Y:S01]  /*0630*/  @!P1 LOP3.LUT R0, RZ, R31, RZ, 0x33, !PT ;  /* 0x0000001fff009212 */ /* 0x000fe200078e33ff */
[----:B------:R-:W-:-:S03]  /*0640*/  IMAD R5, R5, R8, RZ ;  /* 0x0000000805057224 */ /* 0x000fc600078e02ff */
[----:B------:R-:W-:Y:S01]  /*0650*/  IABS R4, R0 ;  /* 0x0000000000047213 */ /* 0x000fe20000000000 */
[----:B------:R-:W-:-:S04]  /*0660*/  IMAD.HI.U32 R2, R3, R5, R2 ;  /* 0x0000000503027227 */ /* 0x000fc800078e0002 */
[----:B------:R-:W-:-:S04]  /*0670*/  IMAD.MOV.U32 R3, RZ, RZ, R4 ;  /* 0x000000ffff037224 */ /* 0x000fc800078e0004 */
        /* <DEDUP_REMOVED lines=18> */
[----:B------:R-:W-:Y:S01]  /*07a0*/  @!P2 IMAD.MOV R2, RZ, RZ, -R2 ;  /* 0x000000ffff02a224 */ /* 0x000fe200078e0a02 */
[----:B------:R-:W-:-:S04]  /*07b0*/  @!P1 LOP3.LUT R2, RZ, R25, RZ, 0x33, !PT ;  /* 0x00000019ff029212 */ /* 0x000fc800078e33ff */
[----:B------:R-:W-:Y:S02]  /*07c0*/  IABS R7, R2 ;  /* 0x0000000200077213 */ /* 0x000fe40000000000 */
[----:B-1----:R-:W-:Y:S02]  /*07d0*/  IABS R6, R8 ;  /* 0x0000000800067213 */ /* 0x002fe40000000000 */
[----:B------:R-:W-:Y:S02]  /*07e0*/  MOV R3, R7 ;  /* 0x0000000700037202 */ /* 0x000fe40000000f00 */
[----:B------:R-:W1:Y:S03]  /*07f0*/  I2F.RP R7, R6 ;  /* 0x0000000600077306 */ /* 0x000e660000209400 */
[----:B------:R-:W-:-:S04]  /*0800*/  IMAD.HI.U32 R4, R4, R3, RZ ;  /* 0x0000000304047227 */ /* 0x000fc800078e00ff */
[----:B------:R-:W-:-:S04]  /*0810*/  IMAD.MOV R5, RZ, RZ, -R4 ;  /* 0x000000ffff057224 */ /* 0x000fc800078e0a04 */
[C---:B------:R-:W-:Y:S01]  /*0820*/  IMAD R3, R10.reuse, R5, R3 ;  /* 0x000000050a037224 */ /* 0x040fe200078e0203 */
[----:B-1----:R-:W1:Y:S04]  /*0830*/  MUFU.RCP R7, R7 ;  /* 0x0000000700077308 */ /* 0x002e680000001000 */
[----:B------:R-:W-:-:S13]  /*0840*/  ISETP.GT.U32.AND P1, PT, R10, R3, PT ;  /* 0x000000030a00720c */ /* 0x000fda0003f24070 */
[----:B------:R-:W-:Y:S02]  /*0850*/  @!P1 IMAD.IADD R3, R3, 0x1, -R10 ;  /* 0x0000000103039824 */ /* 0x000fe400078e0a0a */
[----:B------:R-:W-:Y:S01]  /*0860*/  @!P1 VIADD R4, R4, 0x1 ;  /* 0x0000000104049836 */ /* 0x000fe20000000000 */
[----:B------:R-:W-:Y:S01]  /*0870*/  ISETP.NE.AND P1, PT, R23, RZ, PT ;  /* 0x000000ff1700720c */ /* 0x000fe20003f25270 */
[----:B-1----:R-:W-:Y:S01]  /*0880*/  VIADD R5, R7, 0xffffffe ;  /* 0x0ffffffe07057836 */ /* 0x002fe20000000000 */
[----:B------:R-:W-:Y:S02]  /*0890*/  ISETP.GE.U32.AND P0, PT, R3, R10, PT ;  /* 0x0000000a0300720c */ /* 0x000fe40003f06070 */
[----:B------:R-:W-:-:S03]  /*08a0*/  LOP3.LUT R3, R2, R23, RZ, 0x3c, !PT ;  /* 0x0000001702037212 */ /* 0x000fc600078e3cff */
[----:B------:R-:W1:Y:S01]  /*08b0*/  F2I.FTZ.U32.TRUNC.NTZ R5, R5 ;  /* 0x0000000500057305 */ /* 0x000e62000021f000 */
[----:B------:R-:W-:-:S07]  /*08c0*/  ISETP.GE.AND P2, PT, R3, RZ, PT ;  /* 0x000000ff0300720c */ /* 0x000fce0003f46270 */
[----:B------:R-:W-:-:S04]  /*08d0*/  @P0 VIADD R4, R4, 0x1 ;  /* 0x0000000104040836 */ /* 0x000fc80000000000 */
[----:B------:R-:W-:Y:S02]  /*08e0*/  IMAD.MOV.U32 R7, RZ, RZ, R4 ;  /* 0x000000ffff077224 */ /* 0x000fe400078e0004 */
[----:B------:R-:W-:Y:S02]  /*08f0*/  IMAD.MOV.U32 R4, RZ, RZ, RZ ;  /* 0x000000ffff047224 */ /* 0x000fe400078e00ff */
[----:B-1----:R-:W-:Y:S02]  /*0900*/  IMAD.MOV R3, RZ, RZ, -R5 ;  /* 0x000000ffff037224 */ /* 0x002fe400078e0a05 */
[----:B------:R-:W-:Y:S01]  /*0910*/  @!P2 IMAD.MOV R7, RZ, RZ, -R7 ;  /* 0x000000ffff07a224 */ /* 0x000fe200078e0a07 */
[----:B------:R-:W-:Y:S01]  /*0920*/  @!P1 LOP3.LUT R7, RZ, R23, RZ, 0x33, !PT ;  /* 0x00000017ff079212 */ /* 0x000fe200078e33ff */
[----:B------:R-:W-:-:S03]  /*0930*/  IMAD R3, R3, R6, RZ ;  /* 0x0000000603037224 */ /* 0x000fc600078e02ff */
[----:B------:R-:W-:Y:S01]  /*0940*/  IABS R9, R7 ;  /* 0x0000000700097213 */ /* 0x000fe20000000000 */
[----:B------:R-:W-:-:S03]  /*0950*/  IMAD.HI.U32 R4, R5, R3, R4 ;  /* 0x0000000305047227 */ /* 0x000fc600078e0004 */
[----:B------:R-:W-:Y:S01]  /*0960*/  MOV R3, R9 ;  /* 0x0000000900037202 */ /* 0x000fe20000000f00 */
[----:B------:R-:W-:-:S04]  /*0970*/  IMAD.MOV R5, RZ, RZ, -R2 ;  /* 0x000000ffff057224 */ /* 0x000fc800078e0a02 */
[----:B------:R-:W-:-:S04]  /*0980*/  IMAD.HI.U32 R30, R4, R3, RZ ;  /* 0x00000003041e7227 */ /* 0x000fc800078e00ff */
[----:B------:R-:W-:Y:S02]  /*0990*/  IMAD.MOV R4, RZ, RZ, -R30 ;  /* 0x000000ffff047224 */ /* 0x000fe400078e0a1e */
[--C-:B------:R-:W-:Y:S02]  /*09a0*/  IMAD R25, R25, R5, R0.reuse ;  /* 0x0000000519197224 */ /* 0x100fe400078e0200 */
[C---:B------:R-:W-:Y:S02]  /*09b0*/  IMAD R3, R6.reuse, R4, R3 ;  /* 0x0000000406037224 */ /* 0x040fe400078e0203 */
[----:B------:R-:W-:Y:S01]  /*09c0*/  IMAD.MOV R4, RZ, RZ, -R0 ;  /* 0x000000ffff047224 */ /* 0x000fe200078e0a00 */
[----:B------:R-:W-:Y:S01]  /*09d0*/  IADD3 R0, PT, PT, RZ, -UR11, RZ ;  /* 0x8000000bff007c10 */ /* 0x000fe2000fffe0ff */
[----:B------:R-:W1:Y:S01]  /*09e0*/  LDCU UR11, c[0x0][0x398] ;  /* 0x00007300ff0b77ac */ /* 0x000e620008000800 */
[----:B------:R-:W-:Y:S01]  /*09f0*/  ISETP.GT.U32.AND P1, PT, R6, R3, PT ;  /* 0x000000030600720c */ /* 0x000fe20003f24070 */
[----:B------:R-:W-:-:S02]  /*0a00*/  IMAD R31, R31, R4, R32 ;  /* 0x000000041f1f7224 */ /* 0x000fc400078e0220 */
[----:B------:R-:W-:Y:S02]  /*0a10*/  VIADD R19, R25, UR12 ;  /* 0x0000000c19137c36 */ /* 0x000fe40008000000 */
[C---:B------:R-:W-:Y:S01]  /*0a20*/  VIADD R16, R31.reuse, UR13 ;  /* 0x0000000d1f107c36 */ /* 0x040fe20008000000 */
[----:B------:R-:W-:Y:S01]  /*0a30*/  IADD3 R9, PT, PT, R31, UR13, -R14 ;  /* 0x0000000d1f097c10 */ /* 0x000fe2000fffe80e */
[----:B--2---:R-:W-:Y:S02]  /*0a40*/  IMAD.MOV R4, RZ, RZ, -R12 ;  /* 0x000000ffff047224 */ /* 0x004fe400078e0a0c */
[----:B------:R-:W-:Y:S01]  /*0a50*/  IMAD.IADD R14, R16, 0x1, -R14 ;  /* 0x00000001100e7824 */ /* 0x000fe200078e0a0e */
[----:B------:R-:W-:Y:S01]  /*0a60*/  LEA R17, R17, R16, 0x1 ;  /* 0x0000001011117211 */ /* 0x000fe200078e08ff */
[----:B------:R-:W-:Y:S02]  /*0a70*/  IMAD R15, R4, 0x2, R19 ;  /* 0x00000002040f7824 */ /* 0x000fe400078e0213 */
[----:B------:R-:W-:-:S02]  /*0a80*/  @!P1 IMAD.IADD R3, R3, 0x1, -R6 ;  /* 0x0000000103039824 */ /* 0x000fc400078e0a06 */
[----:B------:R-:W-:Y:S01]  /*0a90*/  @!P1 VIADD R30, R30, 0x1 ;  /* 0x000000011e1e9836 */ /* 0x000fe20000000000 */
[----:B------:R-:W-:Y:S01]  /*0aa0*/  ISETP.NE.AND P1, PT, R8, RZ, PT ;  /* 0x000000ff0800720c */ /* 0x000fe20003f25270 */
[----:B------:R-:W-:Y:S01]  /*0ab0*/  IMAD.IADD R13, R19, 0x1, -R12 ;  /* 0x00000001130d7824 */ /* 0x000fe200078e0a0c */
[----:B------:R-:W-:Y:S01]  /*0ac0*/  ISETP.GE.U32.AND P0, PT, R3, R6, PT ;  /* 0x000000060300720c */ /* 0x000fe20003f06070 */
[----:B------:R-:W-:Y:S01]  /*0ad0*/  IMAD.MOV R6, RZ, RZ, -R7 ;  /* 0x000000ffff067224 */ /* 0x000fe200078e0a07 */
[----:B------:R-:W-:-:S03]  /*0ae0*/  LOP3.LUT R3, R7, R8, RZ, 0x3c, !PT ;  /* 0x0000000807037212 */ /* 0x000fc600078e3cff */
[----:B------:R-:W-:Y:S01]  /*0af0*/  IMAD R23, R23, R6, R2 ;  /* 0x0000000617177224 */ /* 0x000fe200078e0202 */
[----:B------:R-:W-:Y:S02]  /*0b00*/  ISETP.GE.AND P2, PT, R3, RZ, PT ;  /* 0x000000ff0300720c */ /* 0x000fe40003f46270 */
[----:B------:R-:W-:Y:S02]  /*0b10*/  IADD3 R2, PT, PT, R25, UR12, -R12 ;  /* 0x0000000c19027c10 */ /* 0x000fe4000fffe80c */
[----:B------:R-:W-:-:S03]  /*0b20*/  LOP3.LUT R12, R14, R15, RZ, 0xfc, !PT ;  /* 0x0000000f0e0c7212 */ /* 0x000fc600078efcff */
        /* <DEDUP_REMOVED lines=22> */
.L_x_497:
[----:B------:R-:W0:Y:S01]  /*0c90*/  LDCU UR5, c[0x0][0x3a0] ;  /* 0x00007400ff0577ac */ /* 0x000e220008000800 */
[C---:B------:R-:W-:Y:S01]  /*0ca0*/  IMAD R0, R35.reuse, R24, RZ ;  /* 0x0000001823007224 */ /* 0x040fe200078e02ff */
[----:B------:R-:W-:Y:S01]  /*0cb0*/  MOV R42, R10 ;  /* 0x0000000a002a7202 */ /* 0x000fe20000000f00 */
[----:B------:R-:W-:Y:S01]  /*0cc0*/  IMAD.IADD R27, R20, 0x1, R25 ;  /* 0x00000001141b7824 */ /* 0x000fe200078e0219 */
[----:B------:R-:W1:Y:S01]  /*0cd0*/  LDCU.64 UR12, c[0x0][0x398] ;  /* 0x00007300ff0c77ac */ /* 0x000e620008000a00 */
[----:B------:R-:W-:Y:S01]  /*0ce0*/  IMAD.IADD R0, R35, 0x1, R0 ;  /* 0x0000000123007824 */ /* 0x000fe200078e0200 */
[----:B------:R-:W-:Y:S01]  /*0cf0*/  LOP3.LUT R37, R16, R19, RZ, 0xfc, !PT ;  /* 0x0000001310257212 */ /* 0x000fe200078efcff */
[----:B------:R-:W-:Y:S01]  /*0d00*/  IMAD.IADD R26, R18, 0x1, R31 ;  /* 0x00000001121a7824 */ /* 0x000fe200078e021f */
[----:B------:R-:W2:Y:S01]  /*0d10*/  LDCU UR14, c[0x0][0x41c] ;  /* 0x00008380ff0e77ac */ /* 0x000ea20008000800 */
[----:B------:R-:W-:Y:S02]  /*0d20*/  IMAD.MOV.U32 R39, RZ, RZ, RZ ;  /* 0x000000ffff277224 */ /* 0x000fe400078e00ff */
        /* <DEDUP_REMOVED lines=10> */
[----:B------:R-:W-:Y:S01]  /*0dd0*/  IMAD.MOV.U32 R45, RZ, RZ, R22 ;  /* 0x000000ffff2d7224 */ /* 0x000fe200078e0016 */
[----:B------:R-:W-:Y:S01]  /*0de0*/  ISETP.GE.AND P2, PT, R41, R0, PT ;  /* 0x000000002900720c */ /* 0x000fe20003f46270 */
[----:B--2---:R-:W-:Y:S01]  /*0df0*/  VIADD R4, R23, UR14 ;  /* 0x0000000e17047c36 */ /* 0x004fe20008000000 */
[----:B------:R-:W-:Y:S01]  /*0e00*/  SHF.R.S32.HI R28, RZ, 0x1f, R2 ;  /* 0x0000001fff1c7819 */ /* 0x000fe20000011402 */
[----:B------:R-:W-:Y:S01]  /*0e10*/  IMAD.MOV.U32 R50, RZ, RZ, R21 ;  /* 0x000000ffff327224 */ /* 0x000fe200078e0015 */
[----:B------:R-:W-:Y:S01]  /*0e20*/  IADD3 R7, P0, PT, R2, R5, RZ ;  /* 0x0000000502077210 */ /* 0x000fe20007f1e0ff */
[----:B---3--:R-:W-:-:S02]  /*0e30*/  IMAD R3, R4, UR15, R19 ;  /* 0x0000000f04037c24 */ /* 0x008fc4000f8e0213 */
[----:B------:R-:W-:Y:S01]  /*0e40*/  IMAD R27, R4, UR15, R27 ;  /* 0x0000000f041b7c24 */ /* 0x000fe2000f8e021b */
[----:B----4-:R-:W-:Y:S01]  /*0e50*/  ISETP.GE.AND P3, PT, R19, UR6, PT ;  /* 0x0000000613007c0c */ /* 0x010fe2000bf66270 */
[----:B------:R-:W-:Y:S01]  /*0e60*/  IMAD R44, R3, UR12, R16 ;  /* 0x0000000c032c7c24 */ /* 0x000fe2000f8e0210 */
[----:B------:R-:W-:Y:S01]  /*0e70*/  LEA.HI.X.SX32 R5, R5, R28, 0x1, P0 ;  /* 0x0000001c05057211 */ /* 0x000fe200000f0eff */
[--C-:B------:R-:W-:Y:S01]  /*0e80*/  IMAD R3, R3, UR12, R26.reuse ;  /* 0x0000000c03037c24 */ /* 0x100fe2000f8e021a */
[----:B0-----:R-:W-:Y:S01]  /*0e90*/  ISETP.GE.OR P4, PT, R16, UR11, P3 ;  /* 0x0000000b10007c0c */ /* 0x001fe20009f86670 */
[C---:B------:R-:W-:Y:S02]  /*0ea0*/  IMAD R2, R27.reuse, UR12, R26 ;  /* 0x0000000c1b027c24 */ /* 0x040fe4000f8e021a */
[----:B------:R-:W-:-:S10]  /*0eb0*/  IMAD R0, R27, UR12, R16 ;  /* 0x0000000c1b007c24 */ /* 0x000fd4000f8e0210 */
.L_x_496:
[----:B------:R-:W-:Y:S02]  /*0ec0*/  ISETP.GE.OR P0, PT, R14, UR18, P3 ;  /* 0x000000120e007c0c */ /* 0x000fe40009f06670 */
[----:B------:R-:W-:-:S04]  /*0ed0*/  LOP3.LUT R26, R4, R14, R19, 0xfe, !PT ;  /* 0x0000000e041a7212 */ /* 0x000fc800078efe13 */
[----:B------:R-:W-:Y:S02]  /*0ee0*/  ISETP.LT.OR P0, PT, R26, RZ, P0 ;  /* 0x000000ff1a00720c */ /* 0x000fe40000701670 */
[----:B------:R-:W-:Y:S02]  /*0ef0*/  LOP3.LUT R26, R37, R4, RZ, 0xfc, !PT ;  /* 0x00000004251a7212 */ /* 0x000fe400078efcff */
[----:B------:R-:W-:Y:S02]  /*0f00*/  ISETP.GE.OR P1, PT, R4, UR7, P0 ;  /* 0x0000000704007c0c */ /* 0x000fe40008726670 */
[----:B------:R-:W-:-:S04]  /*0f10*/  ISETP.LT.OR P0, PT, R26, RZ, P4 ;  /* 0x000000ff1a00720c */ /* 0x000fc80002701670 */
[----:B------:R-:W-:-:S07]  /*0f20*/  ISETP.GE.OR P0, PT, R4, UR7, P0 ;  /* 0x0000000704007c0c */ /* 0x000fce0008706670 */
[----:B------:R-:W0:Y:S01]  /*0f30*/  @!P1 LDC.64 R26, c[0x0][0x380] ;  /* 0x0000e000ff1a9b82 */ /* 0x000e220000000a00 */
[----:B------:R-:W-:-:S04]  /*0f40*/  @!P1 IADD3 R46, P5, PT, R42, R7, RZ ;  /* 0x000000072a2e9210 */ /* 0x000fc80007fbe0ff */
[----:B------:R-:W-:-:S03]  /*0f50*/  @!P1 LEA.HI.X.SX32 R47, R42, R5, 0x1, P5 ;  /* 0x000000052a2f9211 */ /* 0x000fc600028f0eff */
[----:B------:R-:W1:Y:S01]  /*0f60*/  @!P0 LDC.64 R28, c[0x0][0x380] ;  /* 0x0000e000ff1c8b82 */ /* 0x000e620000000a00 */
[----:B0-----:R-:W-:-:S04]  /*0f70*/  @!P1 LEA R26, P6, R46, R26, 0x3 ;  /* 0x0000001a2e1a9211 */ /* 0x001fc800078c18ff */
[----:B------:R-:W-:Y:S02]  /*0f80*/  @!P1 LEA.HI.X R27, R46, R27, R47, 0x3, P6 ;  /* 0x0000001b2e1b9211 */ /* 0x000fe400030f1c2f */
[----:B------:R-:W-:-:S06]  /*0f90*/  CS2R R46, SRZ ;  /* 0x00000000002e7805 */ /* 0x000fcc000001ff00 */
[----:B------:R-:W2:Y:S01]  /*0fa0*/  @!P1 LDG.E.64 R46, desc[UR8][R26.64] ;  /* 0x000000081a2e9981 */ /* 0x000ea2000c1e1b00 */
[----:B------:R-:W-:-:S04]  /*0fb0*/  @!P0 IADD3 R51, P1, PT, R44, R7, RZ ;  /* 0x000000072c338210 */ /* 0x000fc80007f3e0ff */
[----:B-1----:R-:W-:Y:S02]  /*0fc0*/  @!P0 LEA R28, P5, R51, R28, 0x3 ;  /* 0x0000001c331c8211 */ /* 0x002fe400078a18ff */
[----:B------:R-:W-:-:S04]  /*0fd0*/  @!P0 LEA.HI.X.SX32 R52, R44, R5, 0x1, P1 ;  /* 0x000000052c348211 */ /* 0x000fc800008f0eff */
[----:B------:R-:W-:Y:S02]  /*0fe0*/  @!P0 LEA.HI.X R29, R51, R29, R52, 0x3, P5 ;  /* 0x0000001d331d8211 */ /* 0x000fe400028f1c34 */
[----:B------:R-:W-:-:S06]  /*0ff0*/  CS2R R52, SRZ ;  /* 0x0000000000347805 */ /* 0x000fcc000001ff00 */
[----:B------:R0:W3:Y:S02]  /*1000*/  @!P0 LDG.E.64 R52, desc[UR8][R28.64] ;  /* 0x000000081c348981 */ /* 0x0000e4000c1e1b00 */
[----:B0-----:R-:W-:Y:S02]  /*1010*/  IMAD.MOV.U32 R28, RZ, RZ, R45 ;  /* 0x000000ffff1c7224 */ /* 0x001fe400078e002d */
[----:B------:R-:W-:-:S05]  /*1020*/  IMAD.MOV.U32 R29, RZ, RZ, R50 ;  /* 0x000000ffff1d7224 */ /* 0x000fca00078e0032 */
[----:B------:R-:W3:Y:S04]  /*1030*/  LDG.E.64 R26, desc[UR8][R28.64] ;  /* 0x000000081c1a7981 */ /* 0x000ee8000c1e1b00 */
[----:B------:R-:W2:Y:S01]  /*1040*/  LDG.E.64 R50, desc[UR8][R28.64+0x8] ;  /* 0x000008081c327981 */ /* 0x000ea2000c1e1b00 */
[----:B------:R-:W-:-:S04]  /*1050*/  ISETP.GE.AND P0, PT, R19, UR19, PT ;  /* 0x0000001313007c0c */ /* 0x000fc8000bf06270 */
[----:B------:R-:W-:Y:S01]  /*1060*/  ISETP.GE.OR P0, PT, R17, UR18, P0 ;  /* 0x0000001211007c0c */ /* 0x000fe20008706670 */
[----:B---3--:R-:W-:Y:S01]  /*1070*/  DFMA R52, R26, R52, R48 ;  /* 0x000000341a34722b */ /* 0x008fe20000000030 */
[----:B------:R-:W-:-:S04]  /*1080*/  LOP3.LUT R26, R4, R17, R19, 0xfe, !PT ;  /* 0x00000011041a7212 */ /* 0x000fc800078efe13 */
[----:B------:R-:W-:-:S03]  /*1090*/  ISETP.LT.OR P0, PT, R26, RZ, P0 ;  /* 0x000000ff1a00720c */ /* 0x000fc60000701670 */
[----:B--2---:R-:W-:Y:S01]  /*10a0*/  DFMA R46, R50, R46, R52 ;  /* 0x0000002e322e722b */ /* 0x004fe20000000034 */
[----:B------:R-:W-:Y:S02]  /*10b0*/  ISETP.GE.OR P0, PT, R4, UR7, P0 ;  /* 0x0000000704007c0c */ /* 0x000fe40008706670 */
[----:B------:R-:W-:-:S11]  /*10c0*/  CS2R R50, SRZ ;  /* 0x0000000000327805 */ /* 0x000fd6000001ff00 */
[----:B------:R-:W0:Y:S01]  /*10d0*/  @!P0 LDC.64 R26, c[0x0][0x380] ;  /* 0x0000e000ff1a8b82 */ /* 0x000e220000000a00 */
[----:B------:R-:W-:-:S04]  /*10e0*/  @!P0 IADD3 R45, P1, PT, R3, R7, RZ ;  /* 0x00000007032d8210 */ /* 0x000fc80007f3e0ff */
[----:B0-----:R-:W-:Y:S02]  /*10f0*/  @!P0 LEA R48, P5, R45, R26, 0x3 ;  /* 0x0000001a2d308211 */ /* 0x001fe400078a18ff */
[----:B------:R-:W-:-:S04]  /*1100*/  @!P0 LEA.HI.X.SX32 R26, R3, R5, 0x1, P1 ;  /* 0x00000005031a8211 */ /* 0x000fc800008f0eff */
[----:B------:R-:W-:-:S05]  /*1110*/  @!P0 LEA.HI.X R49, R45, R27, R26, 0x3, P5 ;  /* 0x0000001b2d318211 */ /* 0x000fca00028f1c1a */
[----:B------:R-:W2:Y:S04]  /*1120*/  @!P0 LDG.E.64 R50, desc[UR8][R48.64] ;  /* 0x0000000830328981 */ /* 0x000ea8000c1e1b00 */
[----:B------:R-:W2:Y:S01]  /*1130*/  LDG.E.64 R48, desc[UR8][R28.64+0x10] ;  /* 0x000010081c307981 */ /* 0x000ea2000c1e1b00 */
[----:B------:R-:W-:Y:S02]  /*1140*/  ISETP.GE.AND P0, PT, R13, UR19, PT ;  /* 0x000000130d007c0c */ /* 0x000fe4000bf06270 */
[----:B------:R-:W-:Y:S02]  /*1150*/  LOP3.LUT R26, R4, R16, R13, 0xfe, !PT ;  /* 0x00000010041a7212 */ /* 0x000fe400078efe0d */
[----:B------:R-:W-:-:S04]  /*1160*/  ISETP.GE.OR P1, PT, R16, UR18, P0 ;  /* 0x0000001210007c0c */ /* 0x000fc80008726670 */
[----:B------:R-:W-:-:S04]  /*1170*/  ISETP.LT.OR P1, PT, R26, RZ, P1 ;  /* 0x000000ff1a00720c */ /* 0x000fc80000f21670 */
[----:B------:R-:W-:-:S13]  /*1180*/  ISETP.GE.OR P1, PT, R4, UR7, P1 ;  /* 0x0000000704007c0c */ /* 0x000fda0008f26670 */
[----:B------:R-:W0:Y:S01]  /*1190*/  @!P1 LDC.64 R26, c[0x0][0x380] ;  /* 0x0000e000ff1a9b82 */ /* 0x000e220000000a00 */
[----:B------:R-:W-:-:S04]  /*11a0*/  @!P1 IADD3 R45, P5, PT, R34, R7, RZ ;  /* 0x00000007222d9210 */ /* 0x000fc80007fbe0ff */
[----:B0-----:R-:W-:Y:S02]  /*11b0*/  @!P1 LEA R52, P6, R45, R26, 0x3 ;  /* 0x0000001a2d349211 */ /* 0x001fe400078c18ff */
[----:B------:R-:W-:-:S04]  /*11c0*/  @!P1 LEA.HI.X.SX32 R26, R34, R5, 0x1, P5 ;  /* 0x00000005221a9211 */ /* 0x000fc800028f0eff */
[----:B------:R-:W-:Y:S01]  /*11d0*/  @!P1 LEA.HI.X R53, R45, R27, R26, 0x3, P6 ;  /* 0x0000001b2d359211 */ /* 0x000fe200030f1c1a */
[----:B--2---:R-:W-:Y:S01]  /*11e0*/  DFMA R46, R48, R50, R46 ;  /* 0x00000032302e722b */ /* 0x004fe2000000002e */
[----:B------:R-:W-:Y:S01]  /*11f0*/  CS2R R50, SRZ ;  /* 0x0000000000327805 */ /* 0x000fe2000001ff00 */
[----:B------:R-:W2:Y:S05]  /*1200*/  LDG.E.64 R48, desc[UR8][R28.64+0x18] ;  /* 0x000018081c307981 */ /* 0x000eaa000c1e1b00 */
[----:B------:R-:W2:Y:S01]  /*1210*/  @!P1 LDG.E.64 R50, desc[UR8][R52.64] ;  /* 0x0000000834329981 */ /* 0x000ea2000c1e1b00 */
[----:B------:R-:W-:Y:S02]  /*1220*/  ISETP.GE.OR P1, PT, R14, UR18, P0 ;  /* 0x000000120e007c0c */ /* 0x000fe40008726670 */
[----:B------:R-:W-:-:S04]  /*1230*/  LOP3.LUT R26, R4, R14, R13, 0xfe, !PT ;  /* 0x0000000e041a7212 */ /* 0x000fc800078efe0d */
[----:B------:R-:W-:-:S04]  /*1240*/  ISETP.LT.OR P1, PT, R26, RZ, P1 ;  /* 0x000000ff1a00720c */ /* 0x000fc80000f21670 */
[----:B------:R-:W-:-:S13]  /*1250*/  ISETP.GE.OR P1, PT, R4, UR7, P1 ;  /* 0x0000000704007c0c */ /* 0x000fda0008f26670 */
[----:B------:R-:W0:Y:S01]  /*1260*/  @!P1 LDC.64 R26, c[0x0][0x380] ;  /* 0x0000e000ff1a9b82 */ /* 0x000e220000000a00 */
[C---:B------:R-:W-:Y:S02]  /*1270*/  @!P1 IADD3 R45, P5, PT, R36.reuse, R7, RZ ;  /* 0x00000007242d9210 */ /* 0x040fe40007fbe0ff */
[----:B------:R-:W-:Y:S01]  /*1280*/  ISETP.GE.OR P0, PT, R17, UR18, P0 ;  /* 0x0000001211007c0c */ /* 0x000fe20008706670 */
[----:B--2---:R-:W-:Y:S01]  /*1290*/  DFMA R46, R48, R50, R46 ;  /* 0x00000032302e722b */ /* 0x004fe2000000002e */
[C---:B0-----:R-:W-:Y:S02]  /*12a0*/  @!P1 LEA R48, P6, R45.reuse, R26, 0x3 ;  /* 0x0000001a2d309211 */ /* 0x041fe400078c18ff */
[----:B------:R-:W-:Y:S02]  /*12b0*/  @!P1 LEA.HI.X.SX32 R26, R36, R5, 0x1, P5 ;  /* 0x00000005241a9211 */ /* 0x000fe400028f0eff */
[----:B------:R-:W-:Y:S02]  /*12c0*/  CS2R R50, SRZ ;  /* 0x0000000000327805 */ /* 0x000fe4000001ff00 */
[----:B------:R-:W-:-:S05]  /*12d0*/  @!P1 LEA.HI.X R49, R45, R27, R26, 0x3, P6 ;  /* 0x0000001b2d319211 */ /* 0x000fca00030f1c1a */
[----:B------:R-:W2:Y:S04]  /*12e0*/  @!P1 LDG.E.64 R50, desc[UR8][R48.64] ;  /* 0x0000000830329981 */ /* 0x000ea8000c1e1b00 */
[----:B------:R-:W2:Y:S01]  /*12f0*/  LDG.E.64 R48, desc[UR8][R28.64+0x20] ;  /* 0x000020081c307981 */ /* 0x000ea2000c1e1b00 */
[----:B------:R-:W-:-:S04]  /*1300*/  LOP3.LUT R26, R4, R17, R13, 0xfe, !PT ;  /* 0x00000011041a7212 */ /* 0x000fc800078efe0d */
        /* <DEDUP_REMOVED lines=11> */
[----:B------:R-:W-:Y:S02]  /*13c0*/  ISETP.GE.AND P0, PT, R15, UR19, PT ;  /* 0x000000130f007c0c */ /* 0x000fe4000bf06270 */
[----:B------:R-:W-:-:S02]  /*13d0*/  LOP3.LUT R26, R4, R16, R15, 0xfe, !PT ;  /* 0x00000010041a7212 */ /* 0x000fc400078efe0f */
[----:B------:R-:W-:-:S04]  /*13e0*/  ISETP.GE.OR P1, PT, R16, UR18, P0 ;  /* 0x0000001210007c0c */ /* 0x000fc80008726670 */
[----:B------:R-:W-:-:S04]  /*13f0*/  ISETP.LT.OR P1, PT, R26, RZ, P1 ;  /* 0x000000ff1a00720c */ /* 0x000fc80000f21670 */
[----:B------:R-:W-:-:S13]  /*1400*/  ISETP.GE.OR P1, PT, R4, UR7, P1 ;  /* 0x0000000704007c0c */ /* 0x000fda0008f26670 */
[----:B------:R-:W0:Y:S01]  /*1410*/  @!P1 LDC.64 R26, c[0x0][0x380] ;  /* 0x0000e000ff1a9b82 */ /* 0x000e220000000a00 */
[----:B------:R-:W-:Y:S01]  /*1420*/  @!P1 IADD3 R45, P5, PT, R0, R7, RZ ;  /* 0x00000007002d9210 */ /* 0x000fe20007fbe0ff */
[----:B--2---:R-:W-:-:S03]  /*1430*/  DFMA R46, R48, R50, R46 ;  /* 0x00000032302e722b */ /* 0x004fc6000000002e */
[C---:B0-----:R-:W-:Y:S02]  /*1440*/  @!P1 LEA R48, P6, R45.reuse, R26, 0x3 ;  /* 0x0000001a2d309211 */ /* 0x041fe400078c18ff */
[----:B------:R-:W-:Y:S02]  /*1450*/  @!P1 LEA.HI.X.SX32 R26, R0, R5, 0x1, P5 ;  /* 0x00000005001a9211 */ /* 0x000fe400028f0eff */
[----:B------:R-:W-:Y:S02]  /*1460*/  CS2R R50, SRZ ;  /* 0x0000000000327805 */ /* 0x000fe4000001ff00 */
[----:B------:R-:W-:-:S05]  /*1470*/  @!P1 LEA.HI.X R49, R45, R27, R26, 0x3, P6 ;  /* 0x0000001b2d319211 */ /* 0x000fca00030f1c1a */
[----:B------:R-:W2:Y:S04]  /*1480*/  @!P1 LDG.E.64 R50, desc[UR8][R48.64] ;  /* 0x0000000830329981 */ /* 0x000ea8000c1e1b00 */
[----:B------:R-:W2:Y:S01]  /*1490*/  LDG.E.64 R48, desc[UR8][R28.64+0x30] ;  /* 0x000030081c307981 */ /* 0x000ea2000c1e1b00 */
[----:B------:R-:W-:-:S04]  /*14a0*/  ISETP.GE.AND P1, PT, R4, RZ, PT ;  /* 0x000000ff0400720c */ /* 0x000fc80003f26270 */
[----:B------:R-:W-:-:S04]  /*14b0*/  ISETP.LE.OR P1, PT, R12, -0x1, !P1 ;  /* 0xffffffff0c00780c */ /* 0x000fc80004f23670 */
[----:B------:R-:W-:-:S04]  /*14c0*/  ISETP.GE.OR P1, PT, R14, UR18, P1 ;  /* 0x000000120e007c0c */ /* 0x000fc80008f26670 */
[----:B------:R-:W-:-:S04]  /*14d0*/  ISETP.GE.OR P1, PT, R15, UR19, P1 ;  /* 0x000000130f007c0c */ /* 0x000fc80008f26670 */
        /* <DEDUP_REMOVED lines=15> */
[----:B------:R-:W-:-:S04]  /*15d0*/  @!P0 IADD3 R45, P1, PT, R2, R7, RZ ;  /* 0x00000007022d8210 */ /* 0x000fc80007f3e0ff */
[C---:B0-----:R-:W-:Y:S01]  /*15e0*/  @!P0 LEA R26, P5, R45.reuse, R26, 0x3 ;  /* 0x0000001a2d1a8211 */ /* 0x041fe200078a18ff */
[----:B--2---:R-:W-:Y:S01]  /*15f0*/  DFMA R48, R48, R50, R46 ;  /* 0x000000323030722b */ /* 0x004fe2000000002e */
[----:B------:R-:W-:Y:S01]  /*1600*/  @!P0 LEA.HI.X.SX32 R46, R2, R5, 0x1, P1 ;  /* 0x00000005022e8211 */ /* 0x000fe200008f0eff */
[----:B------:R-:W2:Y:S03]  /*1610*/  LDG.E.64 R50, desc[UR8][R28.64+0x40] ;  /* 0x000040081c327981 */ /* 0x000ea6000c1e1b00 */
[----:B------:R-:W-:Y:S02]  /*1620*/  @!P0 LEA.HI.X R27, R45, R27, R46, 0x3, P5 ;  /* 0x0000001b2d1b8211 */ /* 0x000fe400028f1c2e */
[----:B------:R-:W-:-:S06]  /*1630*/  CS2R R46, SRZ ;  /* 0x00000000002e7805 */ /* 0x000fcc000001ff00 */
[----:B------:R-:W2:Y:S01]  /*1640*/  @!P0 LDG.E.64 R46, desc[UR8][R26.64] ;  /* 0x000000081a2e8981 */ /* 0x000ea2000c1e1b00 */
[----:B------:R-:W-:Y:S01]  /*1650*/  IADD3 R45, P0, PT, R28, 0x48, RZ ;  /* 0x000000481c2d7810 */ /* 0x000fe20007f1e0ff */
[----:B------:R-:W-:Y:S02]  /*1660*/  VIADD R39, R39, 0x1 ;  /* 0x0000000127277836 */ /* 0x000fe40000000000 */
[----:B------:R-:W-:Y:S01]  /*1670*/  VIADD R4, R4, -UR10 ;  /* 0x8000000a04047c36 */ /* 0x000fe20008000000 */
[----:B--2---:R-:W-:Y:S01]  /*1680*/  DFMA R48, R50, R46, R48 ;  /* 0x0000002e3230722b */ /* 0x004fe20000000030 */
[----:B------:R-:W-:Y:S01]  /*1690*/  IMAD.X R50, RZ, RZ, R29, P0 ;  /* 0x000000ffff327224 */ /* 0x000fe200000e061d */
[----:B------:R-:W-:Y:S02]  /*16a0*/  ISETP.NE.AND P0, PT, R39, 0x3, PT ;  /* 0x000000032700780c */ /* 0x000fe40003f05270 */
[----:B------:R-:W-:-:S05]  /*16b0*/  IADD3 R47, PT, PT, RZ, -UR4, RZ ;  /* 0x80000004ff2f7c10 */ /* 0x000fca000fffe0ff */
        /* <DEDUP_REMOVED lines=10> */
[----:B------:R-:W-:-:S05]  /*1760*/  IADD3 R22, P0, PT, R22, 0xd8, RZ ;  /* 0x000000d816167810 */ /* 0x000fca0007f1e0ff */
[----:B------:R-:W-:Y:S01]  /*1770*/  IMAD.X R21, RZ, RZ, R21, P0 ;  /* 0x000000ffff157224 */ /* 0x000fe200000e0615 */
[----:B------:R-:W-:Y:S07]  /*1780*/  @!P2 BRA `(.L_x_497) ;  /* 0xfffffff40040a947 */ /* 0x000fee000383ffff */
[----:B------:R-:W-:Y:S05]  /*1790*/  BSYNC.RECONVERGENT B0 ;  /* 0x0000000000007941 */ /* 0x000fea0003800200 */
.L_x_495:
        /* <DEDUP_REMOVED lines=30> */
.L_x_494:
        /* <DEDUP_REMOVED lines=39> */
.L_x_500:
[----:B------:R-:W-:-:S07]  /*1bf0*/  MOV R6, 0x1c10 ;  /* 0x00001c1000067802 */ /* 0x000fce0000000f00 */
[----:B-1----:R-:W-:Y:S05]  /*1c00*/  CALL.REL.NOINC `($__internal_17_$__cuda_sm20_div_u64) ;  /* 0x0000001400d07944 */ /* 0x002fea0003c00000 */
.L_x_501:
[----:B-1----:R-:W-:Y:S05]  /*1c10*/  BSYNC.RECONVERGENT B0 ;  /* 0x0000000000007941 */ /* 0x002fea0003800200 */
.L_x_499:
        /* <DEDUP_REMOVED lines=43> */
[----:B------:R-:W-:-:S04]  /*1ed0*/  @P1 VIADD R7, R7, 0x1 ;  /* 0x0000000107071836 */ /* 0x000fc80000000000 */
[----:B------:R-:W-:Y:S01]  /*1ee0*/  @!P3 IMAD.MOV R7, RZ, RZ, -R7 ;  /* 0x000000ffff07b224 */ /* 0x000fe200078e0a07 */
        /* <DEDUP_REMOVED lines=9> */
[----:B------:R-:W3:Y:S03]  /*1f80*/  LDC R13, c[0x0][0x3bc] ;  /* 0x0000ef00ff0d7b82 */ /* 0x000ee60000000800 */
[----:B------:R-:W-:-:S05]  /*1f90*/  IADD3 R9, PT, PT, -R6, RZ, RZ ;  /* 0x000000ff06097210 */ /* 0x000fca0007ffe1ff */
[C---:B------:R-:W-:Y:S01]  /*1fa0*/  IMAD R8, R11.reuse, R9, R8 ;  /* 0x000000090b087224 */ /* 0x040fe200078e0208 */
[----:B0-----:R-:W0:Y:S04]  /*1fb0*/  MUFU.RCP R10, R10 ;  /* 0x0000000a000a7308 */ /* 0x001e280000001000 */
[----:B------:R-:W-:Y:S02]  /*1fc0*/  ISETP.GT.U32.AND P2, PT, R11, R8, PT ;  /* 0x000000080b00720c */ /* 0x000fe40003f44070 */
[----:B---3--:R-:W-:-:S11]  /*1fd0*/  IABS R17, R13 ;  /* 0x0000000d00117213 */ /* 0x008fd60000000000 */
[----:B------:R-:W-:Y:S02]  /*1fe0*/  @!P2 IMAD.IADD R8, R8, 0x1, -R11 ;  /* 0x000000010808a824 */ /* 0x000fe400078e0a0b */
[----:B0-----:R-:W-:Y:S02]  /*1ff0*/  VIADD R9, R10, 0xffffffe ;  /* 0x0ffffffe0a097836 */ /* 0x001fe40000000000 */
[----:B------:R-:W-:Y:S01]  /*2000*/  @!P2 VIADD R6, R6, 0x1 ;  /* 0x000000010606a836 */ /* 0x000fe20000000000 */
[----:B------:R-:W-:Y:S01]  /*2010*/  ISETP.GE.U32.AND P1, PT, R8, R11, PT ;  /* 0x0000000b0800720c */ /* 0x000fe20003f26070 */
[----:B------:R-:W0:Y:S01]  /*2020*/  I2F.RP R10, R17 ;  /* 0x00000011000a7306 */ /* 0x000e220000209400 */
[----:B------:R-:W-:Y:S02]  /*2030*/  LOP3.LUT R8, R7, R4, RZ, 0x3c, !PT ;  /* 0x0000000407087212 */ /* 0x000fe400078e3cff */
[----:B------:R-:W-:Y:S02]  /*2040*/  ISETP.NE.AND P2, PT, R4, RZ, PT ;  /* 0x000000ff0400720c */ /* 0x000fe40003f45270 */
[----:B------:R-:W-:Y:S01]  /*2050*/  ISETP.GE.AND P3, PT, R8, RZ, PT ;  /* 0x000000ff0800720c */ /* 0x000fe20003f66270 */
[----:B------:R-:W-:-:S02]  /*2060*/  IMAD.MOV.U32 R8, RZ, RZ, RZ ;  /* 0x000000ffff087224 */ /* 0x000fc400078e00ff */
[----:B------:R-:W3:Y:S04]  /*2070*/  F2I.FTZ.U32.TRUNC.NTZ R9, R9 ;  /* 0x0000000900097305 */ /* 0x000ee8000021f000 */
[----:B------:R-:W-:-:S04]  /*2080*/  @P1 VIADD R6, R6, 0x1 ;  /* 0x0000000106061836 */ /* 0x000fc80000000000 */
[----:B------:R-:W-:Y:S01]  /*2090*/  IMAD.MOV.U32 R12, RZ, RZ, R6 ;  /* 0x000000ffff0c7224 */ /* 0x000fe200078e0006 */
[----:B0-----:R-:W0:Y:S03]  /*20a0*/  MUFU.RCP R10, R10 ;  /* 0x0000000a000a7308 */ /* 0x001e260000001000 */
[----:B------:R-:W-:Y:S01]  /*20b0*/  @!P3 IMAD.MOV R12, RZ, RZ, -R12 ;  /* 0x000000ffff0cb224 */ /* 0x000fe200078e0a0c */
[----:B------:R-:W-:Y:S01]  /*20c0*/  @!P2 LOP3.LUT R12, RZ, R4, RZ, 0x33, !PT ;  /* 0x00000004ff0ca212 */ /* 0x000fe200078e33ff */
[----:B---3--:R-:W-:-:S04]  /*20d0*/  IMAD.MOV R6, RZ, RZ, -R9 ;  /* 0x000000ffff067224 */ /* 0x008fc800078e0a09 */
[----:B------:R-:W-:Y:S01]  /*20e0*/  IMAD R11, R6, R15, RZ ;  /* 0x0000000f060b7224 */ /* 0x000fe200078e02ff */
[----:B------:R-:W-:-:S03]  /*20f0*/  IABS R6, R12 ;  /* 0x0000000c00067213 */ /* 0x000fc60000000000 */
[----:B------:R-:W-:Y:S01]  /*2100*/  IMAD.HI.U32 R11, R9, R11, R8 ;  /* 0x0000000b090b7227 */ /* 0x000fe200078e0008 */
        /* <DEDUP_REMOVED lines=61> */
[----:B------:R0:W-:Y:S04]  /*24e0*/  STG.E.64 desc[UR8][R4.64], RZ ;  /* 0x000000ff04007986 */ /* 0x0001e8000c101b08 */
.L_x_503:
[----:B------:R-:W-:Y:S05]  /*24f0*/  BSYNC.RECONVERGENT B0 ;  /* 0x0000000000007941 */ /* 0x000fea0003800200 */
.L_x_502:
        /* <DEDUP_REMOVED lines=14> */
.L_x_504:
[----:B------:R-:W0:Y:S01]  /*25e0*/  LDC R5, c[0x0][0x3c8] ;  /* 0x0000f200ff057b82 */ /* 0x000e220000000800 */
[-C--:B------:R-:W-:Y:S02]  /*25f0*/  IABS R6, R32.reuse ;  /* 0x0000002000067213 */ /* 0x080fe40000000000 */
[----:B------:R-:W-:-:S03]  /*2600*/  IADD3 R2, P0, PT, R43, R32, RZ ;  /* 0x000000202b027210 */ /* 0x000fc60007f1e0ff */
[----:B------:R-:W-:Y:S01]  /*2610*/  IMAD.HI.U32 R8, R3, R6, RZ ;  /* 0x0000000603087227 */ /* 0x000fe200078e00ff */
[----:B------:R-:W-:Y:S01]  /*2620*/  IADD3.X R33, PT, PT, RZ, R33, RZ, P0, !PT ;  /* 0x00000021ff217210 */ /* 0x000fe200007fe4ff */
[----:B------:R-:W1:Y:S03]  /*2630*/  LDC R4, c[0x0][0x3c4] ;  /* 0x0000f100ff047b82 */ /* 0x000e660000000800 */
[----:B------:R-:W-:Y:S02]  /*2640*/  IADD3 R9, PT, PT, -R8, RZ, RZ ;  /* 0x000000ff08097210 */ /* 0x000fe40007ffe1ff */
        /* <DEDUP_REMOVED lines=56> */
[----:B------:R-:W-:Y:S01]  /*29d0*/  IADD3 R17, PT, PT, -R13, RZ, RZ ;  /* 0x000000ff0d117210 */ /* 0x000fe20007ffe1ff */
[----:B------:R-:W-:Y:S02]  /*29e0*/  IMAD.MOV.U32 R14, RZ, RZ, RZ ;  /* 0x000000ffff0e7224 */ /* 0x000fe400078e00ff */
        /* <DEDUP_REMOVED lines=8> */
[-C--:B------:R-:W-:Y:S01]  /*2a70*/  ISETP.GE.U32.AND P3, PT, R8, R19.reuse, PT ;  /* 0x000000130800720c */ /* 0x080fe20003f66070 */
[----:B0-----:R-:W-:Y:S01]  /*2a80*/  VIADD R15, R16, 0xffffffe ;  /* 0x0ffffffe100f7836 */ /* 0x001fe20000000000 */
[----:B------:R-:W-:Y:S01]  /*2a90*/  ISETP.GE.U32.AND P4, PT, R12, R19, PT ;  /* 0x000000130c00720c */ /* 0x000fe20003f86070 */
[----:B------:R-:W0:Y:S01]  /*2aa0*/  LDC R8, c[0x0][0x3bc] ;  /* 0x0000ef00ff087b82 */ /* 0x000e220000000800 */
[----:B------:R-:W-:Y:S01]  /*2ab0*/  LOP3.LUT R12, R9, R4, RZ, 0x3c, !PT ;  /* 0x00000004090c7212 */ /* 0x000fe200078e3cff */
[----:B------:R-:W-:-:S02]  /*2ac0*/  @!P6 VIADD R13, R13, 0x1 ;  /* 0x000000010d0de836 */ /* 0x000fc40000000000 */
[----:B------:R-:W1:Y:S01]  /*2ad0*/  F2I.FTZ.U32.TRUNC.NTZ R15, R15 ;  /* 0x0000000f000f7305 */ /* 0x000e62000021f000 */
[----:B------:R-:W-:Y:S02]  /*2ae0*/  ISETP.GE.AND P2, PT, R12, RZ, PT ;  /* 0x000000ff0c00720c */ /* 0x000fe40003f46270 */
        /* <DEDUP_REMOVED lines=28> */
[--C-:B------:R-:W-:Y:S01]  /*2cb0*/  @!P5 IMAD.IADD R15, R15, 0x1, -R10.reuse ;  /* 0x000000010f0fd824 */ /* 0x100fe200078e0a0a */
[----:B0-----:R-:W-:Y:S01]  /*2cc0*/  IADD3 R18, PT, PT, R19, 0xffffffe, RZ ;  /* 0x0ffffffe13127810 */ /* 0x001fe20007ffe0ff */
[----:B------:R-:W-:Y:S01]  /*2cd0*/  @!P6 IMAD.IADD R17, R17, 0x1, -R10 ;  /* 0x000000011111e824 */ /* 0x000fe200078e0a0a */
        /* <DEDUP_REMOVED lines=41> */
[----:B------:R-:W-:Y:S01]  /*2f70*/  IADD3 R15, PT, PT, -R7, RZ, RZ ;  /* 0x000000ff070f7210 */ /* 0x000fe20007ffe1ff */
        /* <DEDUP_REMOVED lines=16> */
[----:B------:R-:W-:Y:S02]  /*3080*/  IMAD R7, R6, R15, R13 ;  /* 0x0000000f06077224 */ /* 0x000fe400078e020d */
[----:B------:R-:W-:Y:S02]  /*3090*/  IMAD.MOV R9, RZ, RZ, -R10 ;  /* 0x000000ffff097224 */ /* 0x000fe400078e0a0a */
        /* <DEDUP_REMOVED lines=38> */
[----:B------:R0:W-:Y:S03]  /*3300*/  STG.E.64 desc[UR8][R4.64], RZ ;  /* 0x000000ff04007986 */ /* 0x0001e6000c101b08 */
[----:B------:R-:W-:Y:S01]  /*3310*/  ISETP.GE.AND.EX P0, PT, R33, UR10, PT, P0 ;  /* 0x0000000a21007c0c */ /* 0x000fe2000bf06300 */
[----:B------:R0:W-:-:S12]  /*3320*/  STG.E.64 desc[UR8][R6.64], RZ ;  /* 0x000000ff06007986 */ /* 0x0001d8000c101b08 */
[----:B0-----:R-:W-:Y:S05]  /*3330*/  @!P0 BRA `(.L_x_504) ;  /* 0xfffffff000a88947 */ /* 0x001fea000383ffff */
[----:B------:R-:W-:Y:S05]  /*3340*/  EXIT ;  /* 0x000000000000794d */ /* 0x000fea0003800000 */
        .weak           $__internal_17_$__cuda_sm20_div_u64
        .type           $__internal_17_$__cuda_sm20_div_u64,@function
        .size           $__internal_17_$__cuda_sm20_div_u64,(.L_x_866 - $__internal_17_$__cuda_sm20_div_u64)
$__internal_17_$__cuda_sm20_div_u64:
        /* <DEDUP_REMOVED lines=65> */
[----:B------:R-:W-:Y:S06]  /*3760*/  RET.REL.NODEC R6 `(_ZN2at6native51_GLOBAL__N__11011a27_18_DepthwiseConv3d_cu_35e0c7b543conv_depthwise3d_cuda_backward_input_kernelIddLi3ELi3ELi3ELin1ELin1ELin1ELi1ELi1ELi1EEEvNS_27GenericPackedTensorAccessorIKT_Lm5ENS_16DefaultPtrTraitsEiEENS3_IS4_Lm5ES6_iEES7_iiiiiiiii) ;  /* 0xffffffc806247950 */ /* 0x000fec0003c3ffff */
.L_x_505:
        /* <DEDUP_REMOVED lines=9> */
.L_x_866:


//--------------------- .text._ZN2at6native51_GLOBAL__N__11011a27_18_DepthwiseConv3d_cu_35e0c7b543conv_depthwise3d_cuda_backward_input_kernelIddLi3ELi3ELi3ELi1ELi1ELi1ELin1ELin1ELin1EEEvNS_27GenericPackedTensorAccessorIKT_Lm5ENS_16DefaultPtrTraitsEiEENS3_IS4_Lm5ES6_iEES7_iiiiiiiii --------------------------
	.section	.text._ZN2at6native51_GLOBAL__N__11011a27_18_DepthwiseConv3d_cu_35e0c7b543conv_depthwise3d_cuda_backward_input_kernelIddLi3ELi3ELi3ELi1ELi1ELi1ELin1ELin1ELin1EEEvNS_27GenericPackedTensorAccessorIKT_Lm5ENS_16DefaultPtrTraitsEiEENS3_IS4_Lm5ES6_iEES7_iiiiiiiii,"ax",@progbits
	.align	128
.text._ZN2at6native51_GLOBAL__N__11011a27_18_DepthwiseConv3d_cu_35e0c7b543conv_depthwise3d_cuda_backward_input_kernelIddLi3ELi3ELi3ELi1ELi1ELi1ELin1ELin1ELin1EEEvNS_27GenericPackedTensorAccessorIKT_Lm5ENS_16DefaultPtrTraitsEiEENS3_IS4_Lm5ES6_iEES7_iiiiiiiii:
        .type           _ZN2at6native51_GLOBAL__N__11011a27_18_DepthwiseConv3d_cu_35e0c7b543conv_depthwise3d_cuda_backward_input_kernelIddLi3ELi3ELi3ELi1ELi1ELi1ELin1ELin1ELin1EEEvNS_27GenericPackedTensorAccessorIKT_Lm5ENS_16DefaultPtrTraitsEiEENS3_IS4_Lm5ES6_iEES7_iiiiiiiii,@function
        .size           _ZN2at6native51_GLOBAL__N__11011a27_18_DepthwiseConv3d_cu_35e0c7b543conv_depthwise3d_cuda_backward_input_kernelIddLi3ELi3ELi3ELi1ELi1ELi1ELin1ELin1ELin1EEEvNS_27GenericPackedTensorAccessorIKT_Lm5ENS_16DefaultPtrTraitsEiEENS3_IS4_Lm5ES6_iEES7_iiiiiiiii,(.L_x_868 - _ZN2at6native51_GLOBAL__N__11011a27_18_DepthwiseConv3d_cu_35e0c7b543conv_depthwise3d_cuda_backward_input_kernelIddLi3ELi3ELi3ELi1ELi1ELi1ELin1ELin1ELin1EEEvNS_27GenericPackedTensorAccessorIKT_Lm5ENS_16DefaultPtrTraitsEiEENS3_IS4_Lm5ES6_iEES7_iiiiiiiii)
        .other          _ZN2at6native51_GLOBAL__N__11011a27_18_DepthwiseConv3d_cu_35e0c7b543conv_depthwise3d_cuda_backward_input_kernelIddLi3ELi3ELi3ELi1ELi1ELi1ELin1ELin1ELin1EEEvNS_27GenericPackedTensorAccessorIKT_Lm5ENS_16DefaultPtrTraitsEiEENS3_IS4_Lm5ES6_iEES7_iiiiiiiii,@"STO_CUDA_ENTRY STV_DEFAULT"
_ZN2at6native51_GLOBAL__N__11011a27_18_DepthwiseConv3d_cu_35e0c7b543conv_depthwise3d_cuda_backward_input_kernelIddLi3ELi3ELi3ELi1ELi1ELi1ELin1ELin1ELin1EEEvNS_27GenericPackedTensorAccessorIKT_Lm5ENS_16DefaultPtrTraitsEiEENS3_IS4_Lm5ES6_iEES7_iiiiiiiii:
        /* <DEDUP_REMOVED lines=46> */
.L_x_510:
[----:B------:R-:W0:Y:S01]  /*02e0*/  LDC R6, c[0x0][0x3c8] ;  /* 0x0000f200ff067b82 */ /* 0x000e220000000800 */
[----:B------:R-:W-:Y:S01]  /*02f0*/  IABS R8, R33 ;  /* 0x0000002100087213 */ /* 0x000fe20000000000 */
[----:B------:R-:W4:Y:S01]  /*0300*/  LDCU.64 UR4, c[0x0][0x420] ;  /* 0x00008400ff0477ac */ /* 0x000f220008000a00 */
[----:B------:R-:W-:Y:S01]  /*0310*/  BSSY.RECONVERGENT B0, `(.L_x_507) ;  /* 0x00001e3000007945 */ /* 0x000fe20003800200 */
[----:B------:R-:W-:-:S04]  /*0320*/  CS2R R50, SRZ ;  /* 0x0000000000327805 */ /* 0x000fc8000001ff00 */
[----:B------:R-:W5:Y:S08]  /*0330*/  LDC R25, c[0x0][0x3c4] ;  /* 0x0000f100ff197b82 */ /* 0x000f700000000800 */
[----:B------:R-:W1:Y:S01]  /*0340*/  LDC R23, c[0x0][0x3bc] ;  /* 0x0000ef00ff177b82 */ /* 0x000e620000000800 */
[----:B0-----:R-:W-:-:S04]  /*0350*/  IABS R5, R6 ;  /* 0x0000000600057213 */ /* 0x001fc80000000000 */
[----:B------:R-:W0:Y:S01]  /*0360*/  I2F.RP R0, R5 ;  /* 0x0000000500007306 */ /* 0x000e220000209400 */
[----:B-----5:R-:W-:Y:S02]  /*0370*/  IABS R11, R25 ;  /* 0x00000019000b7213 */ /* 0x020fe40000000000 */
[----:B-1----:R-:W-:-:S05]  /*0380*/  IABS R10, R23 ;  /* 0x00000017000a7213 */ /* 0x002fca0000000000 */
[----:B0-----:R-:W0:Y:S02]  /*0390*/  MUFU.RCP R0, R0 ;  /* 0x0000000000007308 */ /* 0x001e240000001000 */
[----:B0-----:R-:W-:-:S06]  /*03a0*/  VIADD R2, R0, 0xffffffe ;  /* 0x0ffffffe00027836 */ /* 0x001fcc0000000000 */
        /* <DEDUP_REMOVED lines=33> */
[----:B------:R-:W-:Y:S02]  /*05c0*/  IMAD.MOV R0, RZ, RZ, -R18 ;  /* 0x000000ffff007224 */ /* 0x000fe400078e0a12 */
[----:B------:R-:W-:Y:S02]  /*05d0*/  IMAD R27, R6, R27, R33 ;  /* 0x0000001b061b7224 */ /* 0x000fe400078e0221 */
[----:B------:R-:W-:Y:S01]  /*05e0*/  IMAD R2, R11, R0, R2 ;  /* 0x000000000b027224 */ /* 0x000fe200078e0202 */
[----:B-----5:R-:W-:Y:S01]  /*05f0*/  IABS R0, R3 ;  /* 0x0000000300007213 */ /* 0x020fe20000000000 */
[----:B----4-:R-:W-:Y:S01]  /*0600*/  VIADD R36, R27, UR5 ;  /* 0x000000051b247c36 */ /* 0x010fe20008000000 */
[----:B0-----:R-:W0:Y:S02]  /*0610*/  MUFU.RCP R9, R9 ;  /* 0x0000000900097308 */ /* 0x001e240000001000 */
[----:B------:R-:W-:Y:S01]  /*0620*/  ISETP.GT.U32.AND P1, PT, R11, R2, PT ;  /* 0x000000020b00720c */ /* 0x000fe20003f24070 */
[----:B------:R-:W-:Y:S01]  /*0630*/  VIADD R20, R36, 0xffffffff ;  /* 0xffffffff24147836 */ /* 0x000fe20000000000 */
[----:B------:R-:W-:-:S04]  /*0640*/  IABS R19, R36 ;  /* 0x0000002400137213 */ /* 0x000fc80000000000 */
[----:B------:R-:W1:Y:S01]  /*0650*/  I2F.RP R8, R0 ;  /* 0x0000000000087306 */ /* 0x000e620000209400 */
[----:B------:R-:W-:-:S06]  /*0660*/  IABS R21, R20 ;  /* 0x0000001400157213 */ /* 0x000fcc0000000000 */
[----:B------:R-:W-:Y:S02]  /*0670*/  @!P1 IMAD.IADD R2, R2, 0x1, -R11 ;  /* 0x0000000102029824 */ /* 0x000fe400078e0a0b */
[----:B0-----:R-:W-:Y:S02]  /*0680*/  VIADD R12, R9, 0xffffffe ;  /* 0x0ffffffe090c7836 */ /* 0x001fe40000000000 */
[----:B------:R-:W-:Y:S01]  /*0690*/  @!P1 VIADD R18, R18, 0x1 ;  /* 0x0000000112129836 */ /* 0x000fe20000000000 */
[----:B------:R-:W-:Y:S01]  /*06a0*/  ISETP.GE.U32.AND P0, PT, R2, R11, PT ;  /* 0x0000000b0200720c */ /* 0x000fe20003f06070 */
[----:B------:R0:W2:Y:S01]  /*06b0*/  F2I.FTZ.U32.TRUNC.NTZ R13, R12 ;  /* 0x0000000c000d7305 */ /* 0x0000a2000021f000 */
[----:B------:R-:W-:Y:S01]  /*06c0*/  LOP3.LUT R2, R4, R25, RZ, 0x3c, !PT ;  /* 0x0000001904027212 */ /* 0x000fe200078e3cff */
[----:B------:R-:W4:Y:S01]  /*06d0*/  LDC R11, c[0x0][0x414] ;  /* 0x00010500ff0b7b82 */ /* 0x000f220000000800 */
[----:B------:R-:W-:Y:S02]  /*06e0*/  ISETP.NE.AND P1, PT, R25, RZ, PT ;  /* 0x000000ff1900720c */ /* 0x000fe40003f25270 */
[----:B------:R-:W-:-:S03]  /*06f0*/  ISETP.GE.AND P2, PT, R2, RZ, PT ;  /* 0x000000ff0200720c */ /* 0x000fc60003f46270 */
[----:B-1----:R-:W1:Y:S01]  /*0700*/  MUFU.RCP R8, R8 ;  /* 0x0000000800087308 */ /* 0x002e620000001000 */
[----:B0-----:R-:W-:-:S03]  /*0710*/  IMAD.MOV.U32 R12, RZ, RZ, RZ ;  /* 0x000000ffff0c7224 */ /* 0x001fc600078e00ff */
[----:B------:R-:W-:Y:S02]  /*0720*/  @P0 VIADD R18, R18, 0x1 ;  /* 0x0000000112120836 */ /* 0x000fe40000000000 */
[----:B--2---:R-:W-:-:S04]  /*0730*/  IMAD.MOV R2, RZ, RZ, -R13 ;  /* 0x000000ffff027224 */ /* 0x004fc800078e0a0d */
[----:B------:R-:W-:Y:S01]  /*0740*/  @!P2 IMAD.MOV R18, RZ, RZ, -R18 ;  /* 0x000000ffff12a224 */ /* 0x000fe200078e0a12 */
[----:B------:R-:W-:Y:S01]  /*0750*/  @!P1 LOP3.LUT R18, RZ, R25, RZ, 0x33, !PT ;  /* 0x00000019ff129212 */ /* 0x000fe200078e33ff */
[----:B------:R-:W-:-:S04]  /*0760*/  IMAD R15, R2, R5, RZ ;  /* 0x00000005020f7224 */ /* 0x000fc800078e02ff */
[----:B------:R-:W-:Y:S02]  /*0770*/  IMAD.HI.U32 R12, R13, R15, R12 ;  /* 0x0000000f0d0c7227 */ /* 0x000fe400078e000c */
[----:B------:R-:W-:Y:S01]  /*0780*/  I2F.RP R13, R10 ;  /* 0x0000000a000d7306 */ /* 0x000fe20000209400 */
[----:B----4-:R-:W-:Y:S01]  /*0790*/  IABS R2, R11 ;  /* 0x0000000b00027213 */ /* 0x010fe20000000000 */
[----:B-1----:R-:W-:Y:S01]  /*07a0*/  VIADD R9, R8, 0xffffffe ;  /* 0x0ffffffe08097836 */ /* 0x002fe20000000000 */
[----:B------:R-:W-:-:S05]  /*07b0*/  IABS R8, R18 ;  /* 0x0000001200087213 */ /* 0x000fca0000000000 */
[----:B------:R-:W-:Y:S01]  /*07c0*/  IMAD.HI.U32 R16, R12, R8, RZ ;  /* 0x000000080c107227 */ /* 0x000fe200078e00ff */
[----:B------:R-:W0:Y:S03]  /*07d0*/  F2I.FTZ.U32.TRUNC.NTZ R9, R9 ;  /* 0x0000000900097305 */ /* 0x000e26000021f000 */
[----:B------:R-:W-:-:S04]  /*07e0*/  IMAD.MOV R12, RZ, RZ, -R16 ;  /* 0x000000ffff0c7224 */ /* 0x000fc800078e0a10 */
[----:B------:R-:W-:Y:S01]  /*07f0*/  IMAD R6, R5, R12, R8 ;  /* 0x0000000c05067224 */ /* 0x000fe200078e0208 */
[----:B------:R-:W1:Y:S01]  /*0800*/  I2F.RP R14, R2 ;  /* 0x00000002000e7306 */ /* 0x000e620000209400 */
[----:B------:R-:W-:-:S03]  /*0810*/  IMAD.MOV.U32 R8, RZ, RZ, RZ ;  /* 0x000000ffff087224 */ /* 0x000fc600078e00ff */
[----:B------:R-:W-:Y:S01]  /*0820*/  ISETP.GT.U32.AND P1, PT, R5, R6, PT ;  /* 0x000000060500720c */ /* 0x000fe20003f24070 */
[----:B0-----:R-:W-:-:S03]  /*0830*/  IMAD.MOV R15, RZ, RZ, -R9 ;  /* 0x000000ffff0f7224 */ /* 0x001fc600078e0a09 */
[----:B------:R-:W0:Y:S01]  /*0840*/  MUFU.RCP R13, R13 ;  /* 0x0000000d000d7308 */ /* 0x000e220000001000 */
[----:B------:R-:W-:-:S04]  /*0850*/  IMAD R15, R15, R0, RZ ;  /* 0x000000000f0f7224 */ /* 0x000fc800078e02ff */
[----:B------:R-:W-:-:S03]  /*0860*/  IMAD.HI.U32 R15, R9, R15, R8 ;  /* 0x0000000f090f7227 */ /* 0x000fc600078e0008 */
[----:B-1----:R1:W2:Y:S01]  /*0870*/  MUFU.RCP R8, R14 ;  /* 0x0000000e00087308 */ /* 0x0022a20000001000 */
[----:B------:R-:W-:Y:S02]  /*0880*/  @!P1 IMAD.IADD R6, R6, 0x1, -R5 ;  /* 0x0000000106069824 */ /* 0x000fe400078e0a05 */
[----:B------:R-:W-:-:S03]  /*0890*/  IMAD.HI.U32 R12, R15, R19, RZ ;  /* 0x000000130f0c7227 */ /* 0x000fc600078e00ff */
[----:B------:R-:W-:Y:S01]  /*08a0*/  ISETP.GE.U32.AND P0, PT, R6, R5, PT ;  /* 0x000000050600720c */ /* 0x000fe20003f06070 */
[----:B0-----:R-:W-:Y:S01]  /*08b0*/  VIADD R9, R13, 0xffffffe ;  /* 0x0ffffffe0d097836 */ /* 0x001fe20000000000 */
[C---:B------:R-:W-:Y:S01]  /*08c0*/  LOP3.LUT R5, R36.reuse, R3, RZ, 0x3c, !PT ;  /* 0x0000000324057212 */ /* 0x040fe200078e3cff */
[----:B-1----:R-:W-:Y:S01]  /*08d0*/  VIADD R14, R36, 0xfffffffe ;  /* 0xfffffffe240e7836 */ /* 0x002fe20000000000 */
[----:B------:R-:W-:Y:S01]  /*08e0*/  IADD3 R6, PT, PT, -R12, RZ, RZ ;  /* 0x000000ff0c067210 */ /* 0x000fe20007ffe1ff */
[----:B------:R-:W-:Y:S01]  /*08f0*/  IMAD.HI.U32 R13, R15, R21, RZ ;  /* 0x000000150f0d7227 */ /* 0x000fe200078e00ff */
[----:B------:R-:W-:Y:S01]  /*0900*/  ISETP.GE.AND P4, PT, R5, RZ, PT ;  /* 0x000000ff0500720c */ /* 0x000fe20003f86270 */
[----:B------:R-:W0:Y:S01]  /*0910*/  F2I.FTZ.U32.TRUNC.NTZ R9, R9 ;  /* 0x0000000900097305 */ /* 0x000e22000021f000 */
[----:B------:R-:W-:Y:S01]  /*0920*/  LOP3.LUT R5, R18, R7, RZ, 0x3c, !PT ;  /* 0x0000000712057212 */ /* 0x000fe200078e3cff */
[----:B------:R-:W-:Y:S01]  /*0930*/  IMAD R19, R0, R6, R19 ;  /* 0x0000000600137224 */ /* 0x000fe200078e0213 */
[----:B------:R-:W-:Y:S01]  /*0940*/  IABS R6, R14 ;  /* 0x0000000e00067213 */ /* 0x000fe20000000000 */
[----:B------:R-:W-:Y:S01]  /*0950*/  IMAD.MOV R17, RZ, RZ, -R13 ;  /* 0x000000ffff117224 */ /* 0x000fe200078e0a0d */
[----:B------:R-:W-:Y:S01]  /*0960*/  ISETP.GE.AND P2, PT, R5, RZ, PT ;  /* 0x000000ff0500720c */ /* 0x000fe20003f46270 */
[----:B------:R-:W-:Y:S01]  /*0970*/  @!P1 VIADD R16, R16, 0x1 ;  /* 0x0000000110109836 */ /* 0x000fe20000000000 */
[----:B------:R-:W-:Y:S01]  /*0980*/  ISETP.NE.AND P1, PT, R7, RZ, PT ;  /* 0x000000ff0700720c */ /* 0x000fe20003f25270 */
[----:B------:R-:W-:Y:S01]  /*0990*/  IMAD R21, R0, R17, R21 ;  /* 0x0000001100157224 */ /* 0x000fe200078e0215 */
[----:B------:R-:W-:Y:S01]  /*09a0*/  LOP3.LUT R14, R14, R3, RZ, 0x3c, !PT ;  /* 0x000000030e0e7212 */ /* 0x000fe200078e3cff */
[----:B------:R-:W-:-:S02]  /*09b0*/  IMAD.MOV.U32 R17, RZ, RZ, R6 ;  /* 0x000000ffff117224 */ /* 0x000fc400078e0006 */
[----:B------:R-:W-:Y:S01]  /*09c0*/  @P0 VIADD R16, R16, 0x1 ;  /* 0x0000000110100836 */ /* 0x000fe20000000000 */
[----:B------:R-:W-:Y:S01]  /*09d0*/  ISETP.GT.U32.AND P0, PT, R0, R19, PT ;  /* 0x000000130000720c */ /* 0x000fe20003f04070 */
[----:B--2---:R-:W-:Y:S01]  /*09e0*/  VIADD R8, R8, 0xffffffe ;  /* 0x0ffffffe08087836 */ /* 0x004fe20000000000 */
[----:B------:R-:W-:Y:S01]  /*09f0*/  ISETP.GT.U32.AND P3, PT, R0, R21, PT ;  /* 0x000000150000720c */ /* 0x000fe20003f64070 */
[----:B------:R-:W-:Y:S02]  /*0a00*/  IMAD.HI.U32 R15, R15, R17, RZ ;  /* 0x000000110f0f7227 */ /* 0x000fe400078e00ff */
[----:B------:R1:W2:Y:S02]  /*0a10*/  F2I.FTZ.U32.TRUNC.NTZ R5, R8 ;  /* 0x0000000800057305 */ /* 0x0002a4000021f000 */
[----:B------:R-:W-:Y:S01]  /*0a20*/  IMAD.MOV.U32 R6, RZ, RZ, R16 ;  /* 0x000000ffff067224 */ /* 0x000fe200078e0010 */
[----:B------:R-:W-:Y:S01]  /*0a30*/  LOP3.LUT R16, R20, R3, RZ, 0x3c, !PT ;  /* 0x0000000314107212 */ /* 0x000fe200078e3cff */
[----:B0-----:R-:W-:-:S02]  /*0a40*/  IMAD.MOV R29, RZ, RZ, -R9 ;  /* 0x000000ffff1d7224 */ /* 0x001fc400078e0a09 */
[----:B------:R-:W-:Y:S01]  /*0a50*/  IMAD.MOV R20, RZ, RZ, -R15 ;  /* 0x000000ffff147224 */ /* 0x000fe200078e0a0f */
[----:B------:R-:W-:Y:S01]  /*0a60*/  ISETP.GE.AND P5, PT, R16, RZ, PT ;  /* 0x000000ff1000720c */ /* 0x000fe20003fa6270 */
[----:B------:R-:W-:Y:S01]  /*0a70*/  @!P2 IMAD.MOV R6, RZ, RZ, -R6 ;  /* 0x000000ffff06a224 */ /* 0x000fe200078e0a06 */
[----:B------:R-:W-:Y:S01]  /*0a80*/  @!P1 LOP3.LUT R6, RZ, R7, RZ, 0x33, !PT ;  /* 0x00000007ff069212 */ /* 0x000fe200078e33ff */
[C---:B------:R-:W-:Y:S02]  /*0a90*/  IMAD R17, R0.reuse, R20, R17 ;  /* 0x0000001400117224 */ /* 0x040fe400078e0211 */
[----:B------:R-:W-:Y:S01]  /*0aa0*/  IMAD R29, R29, R10, RZ ;  /* 0x0000000a1d1d7224 */ /* 0x000fe200078e02ff */
[----:B------:R-:W-:Y:S01]  /*0ab0*/  IABS R20, R6 ;  /* 0x0000000600147213 */ /* 0x000fe20000000000 */
[----:B-1----:R-:W-:Y:S01]  /*0ac0*/  IMAD.MOV.U32 R8, RZ, RZ, RZ ;  /* 0x000000ffff087224 */ /* 0x002fe200078e00ff */
[----:B------:R-:W-:Y:S01]  /*0ad0*/  ISETP.GT.U32.AND P2, PT, R0, R17, PT ;  /* 0x000000110000720c */ /* 0x000fe20003f44070 */
[----:B------:R-:W-:-:S02]  /*0ae0*/  @!P0 IMAD.IADD R19, R19, 0x1, -R0 ;  /* 0x0000000113138824 */ /* 0x000fc400078e0a00 */
[----:B------:R-:W-:-:S03]  /*0af0*/  IMAD.HI.U32 R8, R9, R29, R8 ;  /* 0x0000001d09087227 */ /* 0x000fc600078e0008 */
[----:B------:R-:W-:Y:S01]  /*0b00*/  ISETP.GE.U32.AND P6, PT, R19, R0, PT ;  /* 0x000000001300720c */ /* 0x000fe20003fc6070 */
[----:B------:R-:W-:Y:S02]  /*0b10*/  IMAD.MOV.U32 R9, RZ, RZ, R20 ;  /* 0x000000ffff097224 */ /* 0x000fe400078e0014 */
[----:B------:R-:W-:Y:S02]  /*0b20*/  IMAD.MOV R16, RZ, RZ, -R18 ;  /* 0x000000ffff107224 */ /* 0x000fe400078e0a12 */
[----:B--2---:R-:W-:Y:S02]  /*0b30*/  IMAD.MOV R29, RZ, RZ, -R5 ;  /* 0x000000ffff1d7224 */ /* 0x004fe400078e0a05 */
[----:B------:R-:W-:-:S04]  /*0b40*/  IMAD.HI.U32 R24, R8, R9, RZ ;  /* 0x0000000908187227 */ /* 0x000fc800078e00ff */
[----:B------:R-:W-:Y:S02]  /*0b50*/  IMAD R25, R25, R16, R4 ;  /* 0x0000001019197224 */ /* 0x000fe400078e0204 */
[----:B------:R-:W-:Y:S02]  /*0b60*/  IMAD R19, R29, R2, RZ ;  /* 0x000000021d137224 */ /* 0x000fe400078e02ff */
[----:B------:R-:W-:Y:S02]  /*0b70*/  IMAD.MOV.U32 R4, RZ, RZ, RZ ;  /* 0x000000ffff047224 */ /* 0x000fe400078e00ff */
[----:B------:R-:W-:Y:S02]  /*0b80*/  IMAD.MOV R8, RZ, RZ, -R24 ;  /* 0x000000ffff087224 */ /* 0x000fe400078e0a18 */
[----:B------:R-:W-:-:S04]  /*0b90*/  IMAD.HI.U32 R4, R5, R19, R4 ;  /* 0x0000001305047227 */ /* 0x000fc800078e0004 */
[----:B------:R-:W-:Y:S01]  /*0ba0*/  VIADD R34, R25, UR4 ;  /* 0x0000000419227c36 */ /* 0x000fe20008000000 */
[----:B------:R-:W0:Y:S01]  /*0bb0*/  LDCU UR4, c[0x0][0x3fc] ;  /* 0x00007f80ff0477ac */ /* 0x000e220008000800 */
[----:B------:R-:W-:Y:S02]  /*0bc0*/  IMAD R5, R10, R8, R9 ;  /* 0x000000080a057224 */ /* 0x000fe400078e0209 */
[--C-:B------:R-:W-:Y:S01]  /*0bd0*/  @!P2 IMAD.IADD R17, R17, 0x1, -R0.reuse ;  /* 0x000000011111a824 */ /* 0x100fe200078e0a00 */
[----:B------:R-:W-:Y:S01]  /*0be0*/  IABS R19, R34 ;  /* 0x0000002200137213 */ /* 0x000fe20000000000 */
[----:B------:R-:W-:Y:S02]  /*0bf0*/  @!P3 IMAD.IADD R21, R21, 0x1, -R0 ;  /* 0x000000011515b824 */ /* 0x000fe400078e0a00 */
[----:B------:R-:W-:Y:S02]  /*0c00*/  VIADD R20, R34, 0xffffffff ;  /* 0xffffffff22147836 */ /* 0x000fe40000000000 */
[----:B------:R-:W-:Y:S01]  /*0c10*/  @!P0 VIADD R12, R12, 0x1 ;  /* 0x000000010c0c8836 */ /* 0x000fe20000000000 */
[----:B------:R-:W-:Y:S01]  /*0c20*/  ISETP.GT.U32.AND P0, PT, R10, R5, PT ;  /* 0x000000050a00720c */ /* 0x000fe20003f04070 */
[----:B------:R-:W-:Y:S01]  /*0c30*/  @!P3 VIADD R13, R13, 0x1 ;  /* 0x000000010d0db836 */ /* 0x000fe20000000000 */
[-C--:B------:R-:W-:Y:S01]  /*0c40*/  ISETP.GE.U32.AND P3, PT, R17, R0.reuse, PT ;  /* 0x000000001100720c */ /* 0x080fe20003f66070 */
[----:B------:R-:W-:Y:S01]  /*0c50*/  VIADD R22, R34, 0xfffffffe ;  /* 0xfffffffe22167836 */ /* 0x000fe20000000000 */
[----:B------:R-:W-:Y:S01]  /*0c60*/  ISETP.GE.U32.AND P1, PT, R21, R0, PT ;  /* 0x000000001500720c */ /* 0x000fe20003f26070 */
[----:B------:R-:W-:Y:S01]  /*0c70*/  @P6 VIADD R12, R12, 0x1 ;  /* 0x000000010c0c6836 */ /* 0x000fe20000000000 */
[----:B------:R-:W-:Y:S01]  /*0c80*/  IABS R21, R20 ;  /* 0x0000001400157213 */ /* 0x000fe20000000000 */
[----:B------:R-:W-:Y:S01]  /*0c90*/  IMAD.HI.U32 R16, R4, R19, RZ ;  /* 0x0000001304107227 */ /* 0x000fe200078e00ff */
[----:B------:R-:W-:-:S02]  /*0ca0*/  ISETP.GE.AND P6, PT, R14, RZ, PT ;  /* 0x000000ff0e00720c */ /* 0x000fc40003fc6270 */
[----:B------:R-:W-:Y:S01]  /*0cb0*/  IABS R29, R22 ;  /* 0x00000016001d7213 */ /* 0x000fe20000000000 */
[----:B------:R-:W-:Y:S01]  /*0cc0*/  IMAD.HI.U32 R8, R4, R21, RZ ;  /* 0x0000001504087227 */ /* 0x000fe200078e00ff */
[-C--:B------:R-:W-:Y:S02]  /*0cd0*/  LOP3.LUT R20, R20, R11.reuse, RZ, 0x3c, !PT ;  /* 0x0000000b14147212 */ /* 0x080fe400078e3cff */
[----:B------:R-:W-:Y:S01]  /*0ce0*/  LOP3.LUT R22, R22, R11, RZ, 0x3c, !PT ;  /* 0x0000000b16167212 */ /* 0x000fe200078e3cff */
[----:B------:R-:W-:Y:S02]  /*0cf0*/  IMAD.MOV R17, RZ, RZ, -R16 ;  /* 0x000000ffff117224 */ /* 0x000fe400078e0a10 */
[----:B------:R-:W-:Y:S02]  /*0d00*/  @!P2 VIADD R15, R15, 0x1 ;  /* 0x000000010f0fa836 */ /* 0x000fe40000000000 */
[----:B------:R-:W-:-:S04]  /*0d10*/  IMAD.HI.U32 R9, R4, R29, RZ ;  /* 0x0000001d04097227 */ /* 0x000fc800078e00ff */
[----:B------:R-:W-:Y:S02]  /*0d20*/  IMAD.MOV R0, RZ, RZ, -R8 ;  /* 0x000000ffff007224 */ /* 0x000fe400078e0a08 */
[C---:B------:R-:W-:Y:S02]  /*0d30*/  IMAD R17, R2.reuse, R17, R19 ;  /* 0x0000001102117224 */ /* 0x040fe400078e0213 */
[----:B------:R-:W-:Y:S02]  /*0d40*/  @!P0 IMAD.IADD R5, R5, 0x1, -R10 ;  /* 0x0000000105058824 */ /* 0x000fe400078e0a0a */
[----:B------:R-:W-:Y:S01]  /*0d50*/  @P3 VIADD R15, R15, 0x1 ;  /* 0x000000010f0f3836 */ /* 0x000fe20000000000 */
[----:B------:R-:W-:Y:S01]  /*0d60*/  ISETP.NE.AND P3, PT, R3, RZ, PT ;  /* 0x000000ff0300720c */ /* 0x000fe20003f65270 */
[----:B------:R-:W-:Y:S01]  /*0d70*/  IMAD.MOV R4, RZ, RZ, -R9 ;  /* 0x000000ffff047224 */ /* 0x000fe200078e0a09 */
[----:B------:R-:W-:Y:S01]  /*0d80*/  ISETP.GE.U32.AND P2, PT, R5, R10, PT ;  /* 0x0000000a0500720c */ /* 0x000fe20003f46070 */
[----:B------:R-:W-:Y:S01]  /*0d90*/  @P1 VIADD R13, R13, 0x1 ;  /* 0x000000010d0d1836 */ /* 0x000fe20000000000 */
[----:B------:R-:W-:Y:S01]  /*0da0*/  LOP3.LUT R5, RZ, R3, RZ, 0x33, !PT ;  /* 0x00000003ff057212 */ /* 0x000fe200078e33ff */
[----:B------:R-:W-:Y:S01]  /*0db0*/  IMAD R19, R2, R0, R21 ;  /* 0x0000000002137224 */ /* 0x000fe200078e0215 */
[----:B------:R-:W-:Y:S01]  /*0dc0*/  LOP3.LUT R0, R6, R23, RZ, 0x3c, !PT ;  /* 0x0000001706007212 */ /* 0x000fe200078e3cff */
[----:B------:R-:W-:Y:S01]  /*0dd0*/  @!P6 IMAD.MOV R15, RZ, RZ, -R15 ;  /* 0x000000ffff0fe224 */ /* 0x000fe200078e0a0f */
[C---:B------:R-:W-:Y:S01]  /*0de0*/  ISETP.GT.U32.AND P6, PT, R2.reuse, R17, PT ;  /* 0x000000110200720c */ /* 0x040fe20003fc4070 */
[----:B------:R-:W-:Y:S01]  /*0df0*/  IMAD R21, R2, R4, R29 ;  /* 0x0000000402157224 */ /* 0x000fe200078e021d */
[----:B------:R-:W-:Y:S01]  /*0e00*/  @!P5 IADD3 R13, PT, PT, -R13, RZ, RZ ;  /* 0x000000ff0d0dd210 */ /* 0x000fe20007ffe1ff */
[----:B------:R-:W-:Y:S01]  /*0e10*/  @!P4 IMAD.MOV R12, RZ, RZ, -R12 ;  /* 0x000000ffff0cc224 */ /* 0x000fe200078e0a0c */
[----:B------:R-:W-:Y:S01]  /*0e20*/  ISETP.GE.AND P1, PT, R0, RZ, PT ;  /* 0x000000ff0000720c */ /* 0x000fe20003f26270 */
[----:B------:R-:W-:Y:S01]  /*0e30*/  @!P0 VIADD R24, R24, 0x1 ;  /* 0x0000000118188836 */ /* 0x000fe20000000000 */
[----:B------:R-:W-:-:S02]  /*0e40*/  ISETP.GT.U32.AND P5, PT, R2, R19, PT ;  /* 0x000000130200720c */ /* 0x000fc40003fa4070 */
[----:B------:R-:W-:Y:S01]  /*0e50*/  ISETP.GT.U32.AND P4, PT, R2, R21, PT ;  /* 0x000000150200720c */ /* 0x000fe20003f84070 */
[----:B------:R-:W-:Y:S01]  /*0e60*/  @P2 VIADD R24, R24, 0x1 ;  /* 0x0000000118182836 */ /* 0x000fe20000000000 */
[----:B------:R-:W-:Y:S02]  /*0e70*/  ISETP.NE.AND P0, PT, R23, RZ, PT ;  /* 0x000000ff1700720c */ /* 0x000fe40003f05270 */
[----:B------:R-:W-:Y:S01]  /*0e80*/  SEL R32, R5, R12, !P3 ;  /* 0x0000000c05207207 */ /* 0x000fe20005800000 */
[----:B------:R-:W-:Y:S01]  /*0e90*/  @!P6 IMAD.IADD R17, R17, 0x1, -R2 ;  /* 0x000000011111e824 */ /* 0x000fe200078e0a02 */
[C---:B------:R-:W-:Y:S01]  /*0ea0*/  SEL R30, R5.reuse, R13, !P3 ;  /* 0x0000000d051e7207 */ /* 0x040fe20005800000 */
[----:B------:R-:W-:Y:S01]  /*0eb0*/  @!P6 VIADD R16, R16, 0x1 ;  /* 0x000000011010e836 */ /* 0x000fe20000000000 */
[----:B------:R-:W-:Y:S01]  /*0ec0*/  SEL R26, R5, R15, !P3 ;  /* 0x0000000f051a7207 */ /* 0x000fe20005800000 */
[----:B------:R-:W-:Y:S01]  /*0ed0*/  @!P1 IMAD.MOV R24, RZ, RZ, -R24 ;  /* 0x000000ffff189224 */ /* 0x000fe200078e0a18 */
[-C--:B------:R-:W-:Y:S01]  /*0ee0*/  ISETP.GE.U32.AND P1, PT, R17, R2.reuse, PT ;  /* 0x000000021100720c */ /* 0x080fe20003f26070 */
[--C-:B------:R-:W-:Y:S01]  /*0ef0*/  @!P5 IMAD.IADD R19, R19, 0x1, -R2.reuse ;  /* 0x000000011313d824 */ /* 0x100fe200078e0a02 */
[----:B------:R-:W-:Y:S01]  /*0f00*/  LOP3.LUT R0, R34, R11, RZ, 0x3c, !PT ;  /* 0x0000000b22007212 */ /* 0x000fe200078e3cff */
[----:B------:R-:W-:Y:S01]  /*0f10*/  @!P4 IMAD.IADD R21, R21, 0x1, -R2 ;  /* 0x000000011515c824 */ /* 0x000fe200078e0a02 */
[----:B------:R-:W1:Y:S01]  /*0f20*/  LDC.64 R4, c[0x0][0x3e0] ;  /* 0x0000f800ff047b82 */ /* 0x000e620000000a00 */
[----:B------:R-:W-:Y:S01]  /*0f30*/  @!P0 LOP3.LUT R24, RZ, R23, RZ, 0x33, !PT ;  /* 0x00000017ff188212 */ /* 0x000fe200078e33ff */
[----:B------:R-:W-:Y:S01]  /*0f40*/  @!P5 VIADD R8, R8, 0x1 ;  /* 0x000000010808d836 */ /* 0x000fe20000000000 */
        /* <DEDUP_REMOVED lines=14> */
[----:B------:R-:W-:Y:S02]  /*1030*/  @P0 VIADD R9, R9, 0x1 ;  /* 0x0000000109090836 */ /* 0x000fe40000000000 */
[----:B------:R-:W-:Y:S02]  /*1040*/  @!P2 IMAD.MOV R21, RZ, RZ, -R21 ;  /* 0x000000ffff15a224 */ /* 0x000fe400078e0a15 */
[----:B------:R-:W-:Y:S02]  /*1050*/  @!P6 IMAD.MOV R8, RZ, RZ, -R8 ;  /* 0x000000ffff08e224 */ /* 0x000fe400078e0a08 */
[----:B------:R-:W-:Y:S01]  /*1060*/  @!P5 IMAD.MOV R9, RZ, RZ, -R9 ;  /* 0x000000ffff09d224 */ /* 0x000fe200078e0a09 */
[----:B------:R-:W-:Y:S01]  /*1070*/  SEL R21, R0, R21, !P1 ;  /* 0x0000001500157207 */ /* 0x000fe20004800000 */
[----:B------:R-:W-:Y:S01]  /*1080*/  IMAD R22, R40, R23, RZ ;  /* 0x0000001728167224 */ /* 0x000fe200078e02ff */
[C---:B------:R-:W-:Y:S01]  /*1090*/  SEL R20, R0.reuse, R8, !P1 ;  /* 0x0000000800147207 */ /* 0x040fe20004800000 */
[----:B------:R-:W-:Y:S01]  /*10a0*/  IMAD.MOV R6, RZ, RZ, -R6 ;  /* 0x000000ffff067224 */ /* 0x000fe200078e0a06 */
[----:B------:R-:W-:Y:S01]  /*10b0*/  SEL R19, R0, R9, !P1 ;  /* 0x0000000900137207 */ /* 0x000fe20004800000 */
[----:B0-----:R-:W-:-:S02]  /*10c0*/  IMAD R17, R22, UR4, RZ ;  /* 0x0000000416117c24 */ /* 0x001fc4000f8e02ff */
[-C--:B------:R-:W-:Y:S02]  /*10d0*/  IMAD R13, R21, R11.reuse, RZ ;  /* 0x0000000b150d7224 */ /* 0x080fe400078e02ff */
[----:B------:R-:W-:Y:S02]  /*10e0*/  IMAD R12, R20, R11, RZ ;  /* 0x0000000b140c7224 */ /* 0x000fe400078e02ff */
[----:B-1----:R-:W-:-:S04]  /*10f0*/  IMAD.WIDE R16, R17, 0x8, R4 ;  /* 0x0000000811107825 */ /* 0x002fc800078e0204 */
[----:B------:R-:W-:Y:S02]  /*1100*/  IMAD R18, R7, R6, R18 ;  /* 0x0000000607127224 */ /* 0x000fe400078e0212 */
[----:B------:R-:W-:Y:S02]  /*1110*/  IMAD R14, R30, R3, RZ ;  /* 0x000000031e0e7224 */ /* 0x000fe400078e02ff */
[----:B------:R-:W-:-:S07]  /*1120*/  IMAD R11, R19, R11, RZ ;  /* 0x0000000b130b7224 */ /* 0x000fce00078e02ff */
.L_x_509:
        /* <DEDUP_REMOVED lines=17> */
[----:B------:R-:W-:Y:S02]  /*1240*/  IADD3 R9, P0, PT, R9, R8, RZ ;  /* 0x0000000809097210 */ /* 0x000fe40007f1e0ff */
[----:B----4-:R-:W-:Y:S02]  /*1250*/  ISETP.GE.AND P1, PT, R21, UR5, PT ;  /* 0x0000000515007c0c */ /* 0x010fe4000bf26270 */
[----:B------:R-:W-:Y:S01]  /*1260*/  LEA.HI.X.SX32 R8, R8, R3, 0x1, P0 ;  /* 0x0000000308087211 */ /* 0x000fe200000f0eff */
[----:B------:R-:W-:-:S02]  /*1270*/  IMAD.IADD R3, R40, 0x1, R7 ;  /* 0x0000000128037824 */ /* 0x000fc400078e0207 */
[----:B-----5:R-:W-:-:S03]  /*1280*/  IMAD R7, R26, UR9, RZ ;  /* 0x000000091a077c24 */ /* 0x020fc6000f8e02ff */
[----:B------:R-:W-:Y:S01]  /*1290*/  ISETP.GE.AND P0, PT, R22, R3, PT ;  /* 0x000000031600720c */ /* 0x000fe20003f06270 */
[----:B-1----:R-:W1:Y:S03]  /*12a0*/  MUFU.RCP R0, R0 ;  /* 0x0000000000007308 */ /* 0x002e660000001000 */
[----:B------:R-:W-:Y:S02]  /*12b0*/  P2R R35, PR, RZ, 0x1 ;  /* 0x00000001ff237803 */ /* 0x000fe40000000000 */
[----:B------:R-:W-:Y:S01]  /*12c0*/  ISETP.NE.AND P0, PT, R7, R6, PT ;  /* 0x000000060700720c */ /* 0x000fe20003f05270 */
[----:B-1----:R-:W-:Y:S01]  /*12d0*/  VIADD R4, R0, 0xffffffe ;  /* 0x0ffffffe00047836 */ /* 0x002fe20000000000 */
[----:B------:R-:W-:Y:S02]  /*12e0*/  P2R R0, PR, RZ, 0x2 ;  /* 0x00000002ff007803 */ /* 0x000fe40000000000 */
[----:B---3--:R-:W-:Y:S01]  /*12f0*/  ISETP.GE.OR P1, PT, R32, UR8, P1 ;  /* 0x0000000820007c0c */ /* 0x008fe20008f26670 */
[----:B------:R1:W2:Y:S03]  /*1300*/  F2I.FTZ.U32.TRUNC.NTZ R5, R4 ;  /* 0x0000000400057305 */ /* 0x0002a6000021f000 */
[----:B------:R-:W-:Y:S01]  /*1310*/  P2R R2, PR, RZ, 0x2 ;  /* 0x00000002ff027803 */ /* 0x000fe20000000000 */
[----:B-1----:R-:W-:-:S02]  /*1320*/  IMAD.MOV.U32 R4, RZ, RZ, RZ ;  /* 0x000000ffff047224 */ /* 0x002fc400078e00ff */
[----:B--2---:R-:W-:-:S04]  /*1330*/  IMAD.MOV R29, RZ, RZ, -R5 ;  /* 0x000000ffff1d7224 */ /* 0x004fc800078e0a05 */
[----:B------:R-:W-:-:S04]  /*1340*/  IMAD R3, R29, R10, RZ ;  /* 0x0000000a1d037224 */ /* 0x000fc800078e02ff */
[----:B------:R-:W-:-:S04]  /*1350*/  IMAD.HI.U32 R5, R5, R3, R4 ;  /* 0x0000000305057227 */ /* 0x000fc800078e0004 */
[----:B0-----:R-:W-:-:S07]  /*1360*/  VIADD R3, R18, UR4 ;  /* 0x0000000412037c36 */ /* 0x001fce0008000000 */
.L_x_508:
[----:B------:R-:W0:Y:S01]  /*1370*/  LDC R46, c[0x0][0x410] ;  /* 0x00010400ff2e7b82 */ /* 0x000e220000000800 */
[----:B------:R-:W-:Y:S01]  /*1380*/  IABS R28, R3 ;  /* 0x00000003001c7213 */ /* 0x000fe20000000000 */
[----:B------:R-:W2:Y:S01]  /*1390*/  LDG.E.64 R56, desc[UR6][R42.64] ;  /* 0x000000062a387981 */ /* 0x000ea2000c1e1b00 */
        /* <DEDUP_REMOVED lines=15> */
[----:B------:R-:W-:-:S04]  /*1490*/  @!P3 LOP3.LUT R37, RZ, R46, RZ, 0x33, !PT ;  /* 0x0000002eff25b212 */ /* 0x000fc800078e33ff */
[C-C-:B------:R-:W-:Y:S01]  /*14a0*/  LOP3.LUT R28, R37.reuse, R32, R21.reuse, 0xfe, !PT ;  /* 0x00000020251c7212 */ /* 0x140fe200078efe15 */
[----:B------:R-:W-:-:S03]  /*14b0*/  IMAD R39, R37, UR11, R21 ;  /* 0x0000000b25277c24 */ /* 0x000fc6000f8e0215 */
        /* <DEDUP_REMOVED lines=8> */
[----:B------:R-:W-:-:S06]  /*1540*/  CS2R R44, SRZ ;  /* 0x00000000002c7805 */ /* 0x000fcc000001ff00 */
[----:B------:R0:W2:Y:S01]  /*1550*/  @!P1 LDG.E.64 R44, desc[UR6][R48.64] ;  /* 0x00000006302c9981 */ /* 0x0000a2000c1e1b00 */
[----:B------:R-:W-:Y:S02]  /*1560*/  ISETP.GE.OR P1, PT, R30, UR16, P4 ;  /* 0x000000101e007c0c */ /* 0x000fe4000a726670 */
[----:B------:R-:W-:-:S04]  /*1570*/  LOP3.LUT R28, R37, R30, R21, 0xfe, !PT ;  /* 0x0000001e251c7212 */ /* 0x000fc800078efe15 */
[----:B------:R-:W-:-:S04]  /*1580*/  ISETP.LT.OR P1, PT, R28, RZ, P1 ;  /* 0x000000ff1c00720c */ /* 0x000fc80000f21670 */
[----:B------:R-:W-:Y:S02]  /*1590*/  ISETP.GE.OR P1, PT, R37, UR10, P1 ;  /* 0x0000000a25007c0c */ /* 0x000fe40008f26670 */
[----:B------:R-:W-:Y:S02]  /*15a0*/  ISETP.GE.AND P2, PT, R21, UR11, PT ;  /* 0x0000000b15007c0c */ /* 0x000fe4000bf46270 */
[----:B------:R-:W-:-:S09]  /*15b0*/  LOP3.LUT R41, R37, R26, R21, 0xfe, !PT ;  /* 0x0000001a25297212 */ /* 0x000fd200078efe15 */
[----:B------:R-:W1:Y:S01]  /*15c0*/  @!P1 LDC.64 R28, c[0x0][0x380] ;  /* 0x0000e000ff1c9b82 */ /* 0x000e620000000a00 */
[----:B------:R-:W-:Y:S01]  /*15d0*/  ISETP.GE.OR P2, PT, R26, UR16, P2 ;  /* 0x000000101a007c0c */ /* 0x000fe20009746670 */
[----:B------:R-:W-:-:S03]  /*15e0*/  @!P1 IMAD R47, R39, UR16, R30 ;  /* 0x00000010272f9c24 */ /* 0x000fc6000f8e021e */
[----:B------:R-:W-:-:S04]  /*15f0*/  ISETP.LT.OR P2, PT, R41, RZ, P2 ;  /* 0x000000ff2900720c */ /* 0x000fc80001741670 */
[----:B------:R-:W-:Y:S02]  /*1600*/  ISETP.GE.OR P2, PT, R37, UR10, P2 ;  /* 0x0000000a25007c0c */ /* 0x000fe40009746670 */
[----:B------:R-:W-:-:S04]  /*1610*/  @!P1 IADD3 R41, P3, PT, R47, R9, RZ ;  /* 0x000000092f299210 */ /* 0x000fc80007f7e0ff */
[----:B0-----:R-:W-:Y:S02]  /*1620*/  @!P1 LEA.HI.X.SX32 R48, R47, R8, 0x1, P3 ;  /* 0x000000082f309211 */ /* 0x001fe400018f0eff */
[----:B-1----:R-:W-:-:S04]  /*1630*/  @!P1 LEA R52, P3, R41, R28, 0x3 ;  /* 0x0000001c29349211 */ /* 0x002fc800078618ff */
[----:B------:R-:W-:Y:S02]  /*1640*/  @!P1 LEA.HI.X R53, R41, R29, R48, 0x3, P3 ;  /* 0x0000001d29359211 */ /* 0x000fe400018f1c30 */
[----:B------:R-:W0:Y:S01]  /*1650*/  @!P2 LDC.64 R28, c[0x0][0x380] ;  /* 0x0000e000ff1cab82 */ /* 0x000e220000000a00 */
[----:B------:R-:W-:Y:S01]  /*1660*/  CS2R R54, SRZ ;  /* 0x0000000000367805 */ /* 0x000fe2000001ff00 */
[----:B------:R-:W-:-:S05]  /*1670*/  @!P2 IMAD R48, R39, UR16, R26 ;  /* 0x000000102730ac24 */ /* 0x000fca000f8e021a */
[----:B------:R1:W3:Y:S01]  /*1680*/  @!P1 LDG.E.64 R54, desc[UR6][R52.64] ;  /* 0x0000000634369981 */ /* 0x0002e2000c1e1b00 */
[----:B------:R-:W-:-:S04]  /*1690*/  @!P2 IADD3 R39, P1, PT, R48, R9, RZ ;  /* 0x000000093027a210 */ /* 0x000fc80007f3e0ff */
[----:B------:R-:W-:Y:S02]  /*16a0*/  @!P2 LEA.HI.X.SX32 R48, R48, R8, 0x1, P1 ;  /* 0x000000083030a211 */ /* 0x000fe400008f0eff */
[----:B0-----:R-:W-:-:S04]  /*16b0*/  @!P2 LEA R58, P1, R39, R28, 0x3 ;  /* 0x0000001c273aa211 */ /* 0x001fc800078218ff */
[----:B------:R-:W-:Y:S02]  /*16c0*/  @!P2 LEA.HI.X R59, R39, R29, R48, 0x3, P1 ;  /* 0x0000001d273ba211 */ /* 0x000fe400008f1c30 */
[----:B------:R-:W-:Y:S02]  /*16d0*/  ISETP.GE.AND P1, PT, R20, UR11, PT ;  /* 0x0000000b14007c0c */ /* 0x000fe4000bf26270 */
[----:B------:R-:W-:Y:S02]  /*16e0*/  LOP3.LUT R28, R37, R32, R20, 0xfe, !PT ;  /* 0x00000020251c7212 */ /* 0x000fe400078efe14 */
[----:B------:R-:W-:-:S04]  /*16f0*/  ISETP.GE.OR P3, PT, R32, UR16, P1 ;  /* 0x0000001020007c0c */ /* 0x000fc80008f66670 */
[----:B------:R-:W-:-:S04]  /*1700*/  ISETP.LT.OR P3, PT, R28, RZ, P3 ;  /* 0x000000ff1c00720c */ /* 0x000fc80001f61670 */
[C---:B------:R-:W-:Y:S01]  /*1710*/  ISETP.GE.OR P3, PT, R37.reuse, UR10, P3 ;  /* 0x0000000a25007c0c */ /* 0x040fe20009f66670 */
[----:B------:R-:W-:-:S12]  /*1720*/  IMAD R39, R37, UR11, R20 ;  /* 0x0000000b25277c24 */ /* 0x000fd8000f8e0214 */
[----:B------:R-:W1:Y:S01]  /*1730*/  @!P3 LDC.64 R28, c[0x0][0x380] ;  /* 0x0000e000ff1cbb82 */ /* 0x000e620000000a00 */
[----:B------:R-:W-:-:S06]  /*1740*/  CS2R R48, SRZ ;  /* 0x0000000000307805 */ /* 0x000fcc000001ff00 */
[----:B------:R-:W4:Y:S01]  /*1750*/  @!P2 LDG.E.64 R48, desc[UR6][R58.64] ;  /* 0x000000063a30a981 */ /* 0x000f22000c1e1b00 */
[----:B------:R-:W-:-:S05]  /*1760*/  IMAD R46, R37, R46, RZ ;  /* 0x0000002e252e7224 */ /* 0x000fca00078e02ff */
[----:B------:R-:W-:Y:S01]  /*1770*/  ISETP.NE.AND P4, PT, R3, R46, PT ;  /* 0x0000002e0300720c */ /* 0x000fe20003f85270 */
[----:B--2---:R-:W-:Y:S01]  /*1780*/  DFMA R56, R56, R44, R50 ;  /* 0x0000002c3838722b */ /* 0x004fe20000000032 */
[----:B------:R-:W-:-:S05]  /*1790*/  @!P3 IMAD R44, R39, UR16, R32 ;  /* 0x00000010272cbc24 */ /* 0x000fca000f8e0220 */
[----:B------:R-:W-:-:S04]  /*17a0*/  @!P3 IADD3 R41, P2, PT, R44, R9, RZ ;  /* 0x000000092c29b210 */ /* 0x000fc80007f5e0ff */
[----:B------:R-:W-:Y:S02]  /*17b0*/  @!P3 LEA.HI.X.SX32 R44, R44, R8, 0x1, P2 ;  /* 0x000000082c2cb211 */ /* 0x000fe400010f0eff */
[----:B-1----:R-:W-:-:S04]  /*17c0*/  @!P3 LEA R52, P2, R41, R28, 0x3 ;  /* 0x0000001c2934b211 */ /* 0x002fc800078418ff */
[----:B------:R-:W-:Y:S02]  /*17d0*/  @!P3 LEA.HI.X R53, R41, R29, R44, 0x3, P2 ;  /* 0x0000001d2935b211 */ /* 0x000fe400010f1c2c */
[----:B------:R-:W-:Y:S02]  /*17e0*/  CS2R R44, SRZ ;  /* 0x00000000002c7805 */ /* 0x000fe4000001ff00 */
[----:B------:R-:W-:-:S04]  /*17f0*/  ISETP.NE.AND P2, PT, R15, R36, PT ;  /* 0x000000240f00720c */ /* 0x000fc80003f45270 */
[----:B------:R-:W-:Y:S01]  /*1800*/  FSEL R29, R56, R50, !P2 ;  /* 0x00000032381d7208 */ /* 0x000fe20005000000 */
[----:B------:R0:W2:Y:S01]  /*1810*/  @!P3 LDG.E.64 R44, desc[UR6][R52.64] ;  /* 0x00000006342cb981 */ /* 0x0000a2000c1e1b00 */
[----:B------:R-:W-:-:S04]  /*1820*/  ISETP.NE.AND P3, PT, R13, R34, PT ;  /* 0x000000220d00720c */ /* 0x000fc80003f65270 */
[----:B------:R-:W-:-:S04]  /*1830*/  FSEL R29, R29, R50, !P3 ;  /* 0x000000321d1d7208 */ /* 0x000fc80005800000 */
[----:B------:R-:W-:Y:S02]  /*1840*/  FSEL R50, R29, R50, !P4 ;  /* 0x000000321d327208 */ /* 0x000fe40006000000 */
[----:B------:R-:W3:Y:S01]  /*1850*/  LDG.E.64 R28, desc[UR6][R42.64+0x8] ;  /* 0x000008062a1c7981 */ /* 0x000ee2000c1e1b00 */
[----:B------:R-:W-:-:S04]  /*1860*/  FSEL R41, R57, R51, !P2 ;  /* 0x0000003339297208 */ /* 0x000fc80005000000 */
[----:B------:R-:W-:-:S04]  /*1870*/  FSEL R41, R41, R51, !P3 ;  /* 0x0000003329297208 */ /* 0x000fc80005800000 */
[----:B------:R-:W-:-:S04]  /*1880*/  FSEL R41, R41, R51, !P4 ;  /* 0x0000003329297208 */ /* 0x000fc80006000000 */
[----:B------:R-:W-:Y:S02]  /*1890*/  MOV R51, R41 ;  /* 0x0000002900337202 */ /* 0x000fe40000000f00 */
[----:B------:R-:W-:-:S04]  /*18a0*/  ISETP.GE.OR P5, PT, R30, UR16, P1 ;  /* 0x000000101e007c0c */ /* 0x000fc80008fa6670 */
[----:B---3--:R-:W-:Y:S01]  /*18b0*/  DFMA R54, R28, R54, R50 ;  /* 0x000000361c36722b */ /* 0x008fe20000000032 */
[----:B------:R-:W-:-:S04]  /*18c0*/  LOP3.LUT R28, R37, R30, R20, 0xfe, !PT ;  /* 0x0000001e251c7212 */ /* 0x000fc800078efe14 */
[----:B------:R-:W-:-:S04]  /*18d0*/  ISETP.LT.OR P5, PT, R28, RZ, P5 ;  /* 0x000000ff1c00720c */ /* 0x000fc80002fa1670 */
[----:B------:R-:W-:-:S13]  /*18e0*/  ISETP.GE.OR P5, PT, R37, UR10, P5 ;  /* 0x0000000a25007c0c */ /* 0x000fda000afa6670 */
[----:B------:R-:W1:Y:S01]  /*18f0*/  @!P5 LDC.64 R28, c[0x0][0x380] ;  /* 0x0000e000ff1cdb82 */ /* 0x000e620000000a00 */
[----:B0-----:R-:W-:-:S05]  /*1900*/  @!P5 IMAD R52, R39, UR16, R30 ;  /* 0x000000102734dc24 */ /* 0x001fca000f8e021e */
[----:B------:R-:W-:-:S04]  /*1910*/  @!P5 IADD3 R47, P6, PT, R52, R9, RZ ;  /* 0x00000009342fd210 */ /* 0x000fc80007fde0ff */
[----:B------:R-:W-:Y:S02]  /*1920*/  @!P5 LEA.HI.X.SX32 R52, R52, R8, 0x1, P6 ;  /* 0x000000083434d211 */ /* 0x000fe400030f0eff */
[----:B-1----:R-:W-:-:S04]  /*1930*/  @!P5 LEA R28, P6, R47, R28, 0x3 ;  /* 0x0000001c2f1cd211 */ /* 0x002fc800078c18ff */
[----:B------:R-:W-:Y:S02]  /*1940*/  @!P5 LEA.HI.X R29, R47, R29, R52, 0x3, P6 ;  /* 0x0000001d2f1dd211 */ /* 0x000fe400030f1c34 */
[----:B------:R-:W-:Y:S01]  /*1950*/  CS2R R52, SRZ ;  /* 0x0000000000347805 */ /* 0x000fe2000001ff00 */
[----:B------:R-:W-:-:S05]  /*1960*/  VIADD R47, R36, 0xffffffff ;  /* 0xffffffff242f7836 */ /* 0x000fca0000000000 */
[----:B------:R0:W3:Y:S01]  /*1970*/  @!P5 LDG.E.64 R52, desc[UR6][R28.64] ;  /* 0x000000061c34d981 */ /* 0x0000e2000c1e1b00 */
[----:B------:R-:W-:-:S04]  /*1980*/  ISETP.NE.AND P5, PT, R14, R47, PT ;  /* 0x0000002f0e00720c */ /* 0x000fc80003fa5270 */
[----:B------:R-:W-:Y:S02]  /*1990*/  FSEL R47, R54, R50, !P5 ;  /* 0x00000032362f7208 */ /* 0x000fe40006800000 */
[----:B------:R-:W-:-:S04]  /*19a0*/  FSEL R54, R55, R41, !P5 ;  /* 0x0000002937367208 */ /* 0x000fc80006800000 */
[----:B------:R-:W-:Y:S02]  /*19b0*/  @!P4 FSEL R41, R54, R41, !P3 ;  /* 0x000000293629c208 */ /* 0x000fe40005800000 */
[----:B------:R-:W4:Y:S01]  /*19c0*/  LDG.E.64 R54, desc[UR6][R42.64+0x10] ;  /* 0x000010062a367981 */ /* 0x000f22000c1e1b00 */
[----:B------:R-:W-:Y:S02]  /*19d0*/  ISETP.GE.OR P1, PT, R26, UR16, P1 ;  /* 0x000000101a007c0c */ /* 0x000fe40008f26670 */
[----:B0-----:R-:W-:-:S04]  /*19e0*/  LOP3.LUT R28, R37, R26, R20, 0xfe, !PT ;  /* 0x0000001a251c7212 */ /* 0x001fc800078efe14 */
[----:B------:R-:W-:-:S04]  /*19f0*/  ISETP.LT.OR P1, PT, R28, RZ, P1 ;  /* 0x000000ff1c00720c */ /* 0x000fc80000f21670 */
[----:B------:R-:W-:Y:S01]  /*1a00*/  ISETP.GE.OR P1, PT, R37, UR10, P1 ;  /* 0x0000000a25007c0c */ /* 0x000fe20008f26670 */
[----:B------:R-:W-:Y:S01]  /*1a10*/  IMAD.MOV.U32 R51, RZ, RZ, R41 ;  /* 0x000000ffff337224 */ /* 0x000fe200078e0029 */
[----:B------:R-:W-:-:S11]  /*1a20*/  @!P4 FSEL R50, R47, R50, !P3 ;  /* 0x000000322f32c208 */ /* 0x000fd60005800000 */
[----:B------:R-:W0:Y:S01]  /*1a30*/  @!P1 LDC.64 R28, c[0x0][0x380] ;  /* 0x0000e000ff1c9b82 */ /* 0x000e220000000a00 */
[----:B----4-:R-:W-:Y:S01]  /*1a40*/  DFMA R48, R54, R48, R50 ;  /* 0x000000303630722b */ /* 0x010fe20000000032 */
[----:B------:R-:W-:-:S05]  /*1a50*/  @!P1 IMAD R54, R39, UR16, R26 ;  /* 0x0000001027369c24 */ /* 0x000fca000f8e021a */
[----:B------:R-:W-:-:S04]  /*1a60*/  @!P1 IADD3 R39, P6, PT, R54, R9, RZ ;  /* 0x0000000936279210 */ /* 0x000fc80007fde0ff */
[----:B------:R-:W-:Y:S02]  /*1a70*/  @!P1 LEA.HI.X.SX32 R54, R54, R8, 0x1, P6 ;  /* 0x0000000836369211 */ /* 0x000fe400030f0eff */
[----:B0-----:R-:W-:-:S04]  /*1a80*/  @!P1 LEA R28, P6, R39, R28, 0x3 ;  /* 0x0000001c271c9211 */ /* 0x001fc800078c18ff */
[----:B------:R-:W-:Y:S02]  /*1a90*/  @!P1 LEA.HI.X R29, R39, R29, R54, 0x3, P6 ;  /* 0x0000001d271d9211 */ /* 0x000fe400030f1c36 */
[----:B------:R-:W-:-:S06]  /*1aa0*/  CS2R R54, SRZ ;  /* 0x0000000000367805 */ /* 0x000fcc000001ff00 */
[----:B------:R-:W4:Y:S01]  /*1ab0*/  @!P1 LDG.E.64 R54, desc[UR6][R28.64] ;  /* 0x000000061c369981 */ /* 0x000f22000c1e1b00 */
[----:B------:R-:W-:-:S04]  /*1ac0*/  ISETP.NE.AND P1, PT, R7, R6, PT ;  /* 0x000000060700720c */ /* 0x000fc80003f25270 */
[-C--:B------:R-:W-:Y:S02]  /*1ad0*/  FSEL R39, R48, R50.reuse, !P1 ;  /* 0x0000003230277208 */ /* 0x080fe40004800000 */
[-C--:B------:R-:W-:Y:S01]  /*1ae0*/  FSEL R48, R49, R41.reuse, !P1 ;  /* 0x0000002931307208 */ /* 0x080fe20004800000 */
[----:B------:R-:W4:Y:S03]  /*1af0*/  LDG.E.64 R28, desc[UR6][R42.64+0x28] ;  /* 0x000028062a1c7981 */ /* 0x000f26000c1e1b00 */
[----:B------:R-:W-:Y:S02]  /*1b00*/  @!P4 FSEL R41, R48, R41, !P3 ;  /* 0x000000293029c208 */ /* 0x000fe40005800000 */
[----:B------:R-:W2:Y:S01]  /*1b10*/  LDG.E.64 R48, desc[UR6][R42.64+0x18] ;  /* 0x000018062a307981 */ /* 0x000ea2000c1e1b00 */
[----:B------:R-:W-:Y:S02]  /*1b20*/  @!P4 FSEL R50, R39, R50, !P3 ;  /* 0x000000322732c208 */ /* 0x000fe40005800000 */
[----:B------:R-:W-:-:S04]  /*1b30*/  IMAD.MOV.U32 R39, RZ, RZ, R41 ;  /* 0x000000ffff277224 */ /* 0x000fc800078e0029 */
[----:B------:R-:W-:Y:S02]  /*1b40*/  IMAD.MOV.U32 R51, RZ, RZ, R39 ;  /* 0x000000ffff337224 */ /* 0x000fe400078e0027 */
[----:B------:R-:W-:-:S05]  /*1b50*/  VIADD R47, R34, 0xffffffff ;  /* 0xffffffff222f7836 */ /* 0x000fca0000000000 */
[----:B------:R-:W-:Y:S01]  /*1b60*/  ISETP.NE.AND P3, PT, R12, R47, PT ;  /* 0x0000002f0c00720c */ /* 0x000fe20003f65270 */
[----:B--2---:R-:W-:Y:S01]  /*1b70*/  DFMA R48, R48, R44, R50 ;  /* 0x0000002c3030722b */ /* 0x004fe20000000032 */
[----:B------:R-:W3:Y:S09]  /*1b80*/  LDG.E.64 R44, desc[UR6][R42.64+0x20] ;  /* 0x000020062a2c7981 */ /* 0x000ef2000c1e1b00 */
[----:B------:R-:W-:-:S02]  /*1b90*/  FSEL R41, R48, R50, !P2 ;  /* 0x0000003230297208 */ /* 0x000fc40005000000 */
[----:B------:R-:W-:-:S04]  /*1ba0*/  FSEL R48, R49, R39, !P2 ;  /* 0x0000002731307208 */ /* 0x000fc80005000000 */
[----:B------:R-:W-:Y:S02]  /*1bb0*/  @!P4 FSEL R39, R48, R39, !P3 ;  /* 0x000000273027c208 */ /* 0x000fe40005800000 */
[----:B------:R-:W-:-:S03]  /*1bc0*/  @!P4 FSEL R50, R41, R50, !P3 ;  /* 0x000000322932c208 */ /* 0x000fc60005800000 */
[----:B------:R-:W-:-:S06]  /*1bd0*/  IMAD.MOV.U32 R51, RZ, RZ, R39 ;  /* 0x000000ffff337224 */ /* 0x000fcc00078e0027 */
[----:B---3--:R-:W-:-:S10]  /*1be0*/  DFMA R44, R44, R52, R50 ;  /* 0x000000342c2c722b */ /* 0x008fd40000000032 */
[-C--:B------:R-:W-:Y:S02]  /*1bf0*/  FSEL R41, R44, R50.reuse, !P5 ;  /* 0x000000322c297208 */ /* 0x080fe40006800000 */
[-C--:B------:R-:W-:Y:S02]  /*1c00*/  FSEL R44, R45, R39.reuse, !P5 ;  /* 0x000000272d2c7208 */ /* 0x080fe40006800000 */
[----:B------:R-:W-:Y:S02]  /*1c10*/  @!P4 FSEL R50, R41, R50, !P3 ;  /* 0x000000322932c208 */ /* 0x000fe40005800000 */
[----:B------:R-:W-:-:S03]  /*1c20*/  @!P4 FSEL R39, R44, R39, !P3 ;  /* 0x000000272c27c208 */ /* 0x000fc60005800000 */
[----:B------:R-:W-:Y:S02]  /*1c30*/  IMAD.MOV.U32 R44, RZ, RZ, R50 ;  /* 0x000000ffff2c7224 */ /* 0x000fe400078e0032 */
[----:B------:R-:W-:-:S06]  /*1c40*/  IMAD.MOV.U32 R45, RZ, RZ, R39 ;  /* 0x000000ffff2d7224 */ /* 0x000fcc00078e0027 */
[----:B----4-:R-:W-:Y:S01]  /*1c50*/  DFMA R28, R28, R54, R44 ;  /* 0x000000361c1c722b */ /* 0x010fe2000000002c */
[----:B------:R-:W2:Y:S09]  /*1c60*/  LDG.E.64 R54, desc[UR6][R42.64+0x40] ;  /* 0x000040062a367981 */ /* 0x000eb2000c1e1b00 */
[----:B------:R-:W-:-:S02]  /*1c70*/  FSEL R41, R28, R44, !P1 ;  /* 0x0000002c1c297208 */ /* 0x000fc40004800000 */
[-C--:B------:R-:W-:Y:S02]  /*1c80*/  FSEL R28, R29, R39.reuse, !P1 ;  /* 0x000000271d1c7208 */ /* 0x080fe40004800000 */
[----:B------:R-:W-:Y:S02]  /*1c90*/  ISETP.GE.AND P1, PT, R19, UR11, PT ;  /* 0x0000000b13007c0c */ /* 0x000fe4000bf26270 */
[----:B------:R-:W-:Y:S02]  /*1ca0*/  @!P4 FSEL R44, R41, R44, !P3 ;  /* 0x0000002c292cc208 */ /* 0x000fe40005800000 */
[----:B------:R-:W-:Y:S02]  /*1cb0*/  @!P4 FSEL R39, R28, R39, !P3 ;  /* 0x000000271c27c208 */ /* 0x000fe40005800000 */
        /* <DEDUP_REMOVED lines=11> */
[----:B------:R-:W-:-:S06]  /*1d70*/  CS2R R48, SRZ ;  /* 0x0000000000307805 */ /* 0x000fcc000001ff00 */
[----:B------:R-:W3:Y:S04]  /*1d80*/  @!P3 LDG.E.64 R48, desc[UR6][R50.64] ;  /* 0x000000063230b981 */ /* 0x000ee8000c1e1b00 */
[----:B------:R-:W3:Y:S01]  /*1d90*/  LDG.E.64 R50, desc[UR6][R42.64+0x30] ;  /* 0x000030062a327981 */ /* 0x000ee2000c1e1b00 */
        /* <DEDUP_REMOVED lines=10> */
[----:B------:R-:W-:Y:S02]  /*1e40*/  IMAD.MOV.U32 R45, RZ, RZ, R39 ;  /* 0x000000ffff2d7224 */ /* 0x000fe400078e0027 */
[----:B------:R-:W-:Y:S01]  /*1e50*/  VIADD R52, R34, 0xfffffffe ;  /* 0xfffffffe22347836 */ /* 0x000fe20000000000 */
[----:B------:R-:W-:-:S03]  /*1e60*/  ISETP.GE.OR P1, PT, R26, UR16, P1 ;  /* 0x000000101a007c0c */ /* 0x000fc60008f26670 */
[----:B---3--:R-:W-:-:S10]  /*1e70*/  DFMA R48, R50, R48, R44 ;  /* 0x000000303230722b */ /* 0x008fd4000000002c */
[----:B------:R-:W-:Y:S02]  /*1e80*/  FSEL R45, R48, R44, !P2 ;  /* 0x0000002c302d7208 */ /* 0x000fe40005000000 */
[----:B------:R-:W-:Y:S02]  /*1e90*/  FSEL R50, R49, R39, !P2 ;  /* 0x0000002731327208 */ /* 0x000fe40005000000 */
[----:B------:R-:W-:-:S06]  /*1ea0*/  CS2R R48, SRZ ;  /* 0x0000000000307805 */ /* 0x000fcc000001ff00 */
[----:B------:R0:W3:Y:S01]  /*1eb0*/  @!P3 LDG.E.64 R48, desc[UR6][R28.64] ;  /* 0x000000061c30b981 */ /* 0x0000e2000c1e1b00 */
[----:B------:R-:W-:Y:S02]  /*1ec0*/  ISETP.NE.AND P3, PT, R3, R46, PT ;  /* 0x0000002e0300720c */ /* 0x000fe40003f65270 */
[----:B------:R-:W-:-:S11]  /*1ed0*/  ISETP.NE.AND P2, PT, R11, R52, PT ;  /* 0x000000340b00720c */ /* 0x000fd60003f45270 */
[----:B------:R-:W-:Y:S02]  /*1ee0*/  @!P3 FSEL R44, R45, R44, !P2 ;  /* 0x0000002c2d2cb208 */ /* 0x000fe40005000000 */
[----:B------:R-:W-:-:S04]  /*1ef0*/  LOP3.LUT R45, R37, R26, R19, 0xfe, !PT ;  /* 0x0000001a252d7212 */ /* 0x000fc800078efe13 */
[----:B------:R-:W-:-:S04]  /*1f00*/  ISETP.LT.OR P1, PT, R45, RZ, P1 ;  /* 0x000000ff2d00720c */ /* 0x000fc80000f21670 */
[----:B------:R-:W-:-:S13]  /*1f10*/  ISETP.GE.OR P1, PT, R37, UR10, P1 ;  /* 0x0000000a25007c0c */ /* 0x000fda0008f26670 */
[----:B0-----:R-:W0:Y:S01]  /*1f20*/  @!P1 LDC.64 R28, c[0x0][0x380] ;  /* 0x0000e000ff1c9b82 */ /* 0x001e220000000a00 */
[----:B------:R-:W-:Y:S01]  /*1f30*/  @!P1 IMAD R41, R41, UR16, R26 ;  /* 0x0000001029299c24 */ /* 0x000fe2000f8e021a */
[----:B------:R-:W-:-:S04]  /*1f40*/  @!P3 FSEL R39, R50, R39, !P2 ;  /* 0x000000273227b208 */ /* 0x000fc80005000000 */
[----:B------:R-:W-:-:S04]  /*1f50*/  @!P1 IADD3 R37, P3, PT, R41, R9, RZ ;  /* 0x0000000929259210 */ /* 0x000fc80007f7e0ff */
[----:B------:R-:W-:Y:S02]  /*1f60*/  @!P1 LEA.HI.X.SX32 R50, R41, R8, 0x1, P3 ;  /* 0x0000000829329211 */ /* 0x000fe400018f0eff */
[----:B0-----:R-:W-:-:S04]  /*1f70*/  @!P1 LEA R28, P3, R37, R28, 0x3 ;  /* 0x0000001c251c9211 */ /* 0x001fc800078618ff */
[----:B------:R-:W-:Y:S02]  /*1f80*/  @!P1 LEA.HI.X R29, R37, R29, R50, 0x3, P3 ;  /* 0x0000001d251d9211 */ /* 0x000fe400018f1c32 */
[----:B------:R-:W3:Y:S01]  /*1f90*/  LDG.E.64 R50, desc[UR6][R42.64+0x38] ;  /* 0x000038062a327981 */ /* 0x000ee2000c1e1b00 */
[----:B------:R-:W-:-:S06]  /*1fa0*/  CS2R R52, SRZ ;  /* 0x0000000000347805 */ /* 0x000fcc000001ff00 */
[----:B------:R0:W2:Y:S01]  /*1fb0*/  @!P1 LDG.E.64 R52, desc[UR6][R28.64] ;  /* 0x000000061c349981 */ /* 0x0000a2000c1e1b00 */
[----:B------:R-:W-:Y:S01]  /*1fc0*/  IMAD.MOV.U32 R45, RZ, RZ, R39 ;  /* 0x000000ffff2d7224 */ /* 0x000fe200078e0027 */
[----:B------:R-:W-:Y:S01]  /*1fd0*/  ISETP.EQ.AND P2, PT, R3, R46, !P2 ;  /* 0x0000002e0300720c */ /* 0x000fe20005742270 */
[----:B0-----:R-:W-:Y:S02]  /*1fe0*/  IMAD.MOV.U32 R28, RZ, RZ, R44 ;  /* 0x000000ffff1c7224 */ /* 0x001fe400078e002c */
[----:B------:R-:W-:Y:S02]  /*1ff0*/  IMAD.MOV.U32 R29, RZ, RZ, R45 ;  /* 0x000000ffff1d7224 */ /* 0x000fe400078e002d */
[----:B------:R-:W-:-:S05]  /*2000*/  VIADD R4, R4, 0x48 ;  /* 0x0000004804047836 */ /* 0x000fca0000000000 */
[----:B------:R-:W-:Y:S02]  /*2010*/  ISETP.NE.AND P1, PT, R4, 0xd8, PT ;  /* 0x000000d80400780c */ /* 0x000fe40003f25270 */
[----:B------:R-:W-:Y:S01]  /*2020*/  IADD3 R42, P3, PT, R42, 0x48, RZ ;  /* 0x000000482a2a7810 */ /* 0x000fe20007f7e0ff */
[----:B------:R-:W-:-:S04]  /*2030*/  VIADD R3, R3, 0xffffffff ;  /* 0xffffffff03037836 */ /* 0x000fc80000000000 */
[----:B------:R-:W-:Y:S01]  /*2040*/  IMAD.X R43, RZ, RZ, R43, P3 ;  /* 0x000000ffff2b7224 */ /* 0x000fe200018e062b */
[----:B---3--:R-:W-:-:S10]  /*2050*/  DFMA R48, R50, R48, R28 ;  /* 0x000000303230722b */ /* 0x008fd4000000001c */
[----:B------:R-:W-:Y:S02]  /*2060*/  @P2 FSEL R44, R48, R44, !P5 ;  /* 0x0000002c302c2208 */ /* 0x000fe40006800000 */
[----:B------:R-:W-:-:S03]  /*2070*/  @P2 FSEL R45, R49, R45, !P5 ;  /* 0x0000002d312d2208 */ /* 0x000fc60006800000 */
[----:B------:R-:W-:Y:S02]  /*2080*/  IMAD.MOV.U32 R28, RZ, RZ, R44 ;  /* 0x000000ffff1c7224 */ /* 0x000fe400078e002c */
[----:B------:R-:W-:-:S06]  /*2090*/  IMAD.MOV.U32 R29, RZ, RZ, R45 ;  /* 0x000000ffff1d7224 */ /* 0x000fcc00078e002d */
[----:B--2---:R-:W-:-:S10]  /*20a0*/  DFMA R52, R54, R52, R28 ;  /* 0x000000343634722b */ /* 0x004fd4000000001c */
[----:B------:R-:W-:Y:S02]  /*20b0*/  @P2 FSEL R44, R52, R44, !P0 ;  /* 0x0000002c342c2208 */ /* 0x000fe40004000000 */
[----:B------:R-:W-:-:S03]  /*20c0*/  @P2 FSEL R45, R53, R45, !P0 ;  /* 0x0000002d352d2208 */ /* 0x000fc60004000000 */
        /* <DEDUP_REMOVED lines=8> */
.L_x_507:
        /* <DEDUP_REMOVED lines=30> */
.L_x_506:
        /* <DEDUP_REMOVED lines=38> */
.L_x_512:
[----:B------:R-:W-:-:S07]  /*2590*/  MOV R4, 0x25b0 ;  /* 0x000025b000047802 */ /* 0x000fce0000000f00 */
[----:B-123--:R-:W-:Y:S05]  /*25a0*/  CALL.REL.NOINC `($__internal_18_$__cuda_sm20_div_u64) ;  /* 0x0000001400dc7944 */ /* 0x00efea0003c00000 */
[----:B------:R-:W-:Y:S01]  /*25b0*/  IMAD.MOV.U32 R4, RZ, RZ, R6 ;  /* 0x000000ffff047224 */ /* 0x000fe200078e0006 */
[----:B------:R-:W-:-:S07]  /*25c0*/  MOV R5, R7 ;  /* 0x0000000700057202 */ /* 0x000fce0000000f00 */
.L_x_513:
[----:B-123--:R-:W-:Y:S05]  /*25d0*/  BSYNC.RECONVERGENT B0 ;  /* 0x0000000000007941 */ /* 0x00efea0003800200 */
.L_x_511:
        /* <DEDUP_REMOVED lines=140> */
.L_x_515:
[----:B------:R-:W-:Y:S05]  /*2ea0*/  BSYNC.RECONVERGENT B0 ;  /* 0x0000000000007941 */ /* 0x000fea0003800200 */
.L_x_514:
        /* <DEDUP_REMOVED lines=14> */
.L_x_516:
        /* <DEDUP_REMOVED lines=53> */
[----:B------:R-:W-:Y:S01]  /*32e0*/  HFMA2 R10, -RZ, RZ, 0, 0 ;  /* 0x00000000ff0a7431 */ /* 0x000fe200000001ff */
[----:B------:R-:W-:Y:S02]  /*32f0*/  IABS R8, R9 ;  /* 0x0000000900087213 */ /* 0x000fe40000000000 */
[----:B------:R-:W-:Y:S02]  /*3300*/  IABS R12, R7 ;  /* 0x00000007000c7213 */ /* 0x000fe40000000000 */
        /* <DEDUP_REMOVED lines=20> */
[----:B------:R-:W-:Y:S01]  /*3450*/  @!P6 VIADD R13, R13, 0x1 ;  /* 0x000000010d0de836 */ /* 0x000fe20000000000 */
[----:B------:R-:W-:Y:S01]  /*3460*/  LOP3.LUT R12, R9, R4, RZ, 0x3c, !PT ;  /* 0x00000004090c7212 */ /* 0x000fe200078e3cff */
[----:B------:R-:W0:Y:S02]  /*3470*/  LDC R8, c[0x0][0x3bc] ;  /* 0x0000ef00ff087b82 */ /* 0x000e240000000800 */
[----:B------:R-:W1:Y:S01]  /*3480*/  F2I.FTZ.U32.TRUNC.NTZ R15, R15 ;  /* 0x0000000f000f7305 */ /* 0x000e62000021f000 */
[----:B------:R-:W-:-:S02]  /*3490*/  ISETP.GE.AND P2, PT, R12, RZ, PT ;  /* 0x000000ff0c00720c */ /* 0x000fc40003f46270 */
[----:B------:R-:W-:-:S03]  /*34a0*/  LOP3.LUT R12, RZ, R4, RZ, 0x33, !PT ;  /* 0x00000004ff0c7212 */ /* 0x000fc600078e33ff */
[----:B------:R-:W-:Y:S02]  /*34b0*/  @P4 VIADD R13, R13, 0x1 ;  /* 0x000000010d0d4836 */ /* 0x000fe40000000000 */
[----:B------:R-:W-:Y:S01]  /*34c0*/  @P3 VIADD R10, R10, 0x1 ;  /* 0x000000010a0a3836 */ /* 0x000fe20000000000 */
[----:B------:R-:W-:Y:S01]  /*34d0*/  ISETP.NE.AND P3, PT, R4, RZ, PT ;  /* 0x000000ff0400720c */ /* 0x000fe20003f65270 */
[----:B------:R-:W-:-:S04]  /*34e0*/  @!P1 IMAD.MOV R13, RZ, RZ, -R13 ;  /* 0x000000ffff0d9224 */ /* 0x000fc800078e0a0d */
        /* <DEDUP_REMOVED lines=131> */
        .weak           $__internal_18_$__cuda_sm20_div_u64
        .type           $__internal_18_$__cuda_sm20_div_u64,@function
        .size           $__internal_18_$__cuda_sm20_div_u64,(.L_x_868 - $__internal_18_$__cuda_sm20_div_u64)
$__internal_18_$__cuda_sm20_div_u64:
        /* <DEDUP_REMOVED lines=64> */
[----:B------:R-:W-:Y:S06]  /*4120*/  RET.REL.NODEC R4 `(_ZN2at6native51_GLOBAL__N__11011a27_18_DepthwiseConv3d_cu_35e0c7b543conv_depthwise3d_cuda_backward_input_kernelIddLi3ELi3ELi3ELi1ELi1ELi1ELin1ELin1ELin1EEEvNS_27GenericPackedTensorAccessorIKT_Lm5ENS_16DefaultPtrTraitsEiEENS3_IS4_Lm5ES6_iEES7_iiiiiiiii) ;  /* 0xffffffbc04b47950 */ /* 0x000fec0003c3ffff */
.L_x_517:
        /* <DEDUP_REMOVED lines=13> */
.L_x_868:


//--------------------- .text._ZN2at6native51_GLOBAL__N__11011a27_18_DepthwiseConv3d_cu_35e0c7b543conv_depthwise3d_cuda_backward_input_kernelIddLi3ELi3ELi3ELi1ELi1ELi1ELi1ELi1ELi1EEEvNS_27GenericPackedTensorAccessorIKT_Lm5ENS_16DefaultPtrTraitsEiEENS3_IS4_Lm5ES6_iEES7_iiiiiiiii --------------------------
	.section	.text._ZN2at6native51_GLOBAL__N__11011a27_18_DepthwiseConv3d_cu_35e0c7b543conv_depthwise3d_cuda_backward_input_kernelIddLi3ELi3ELi3ELi1ELi1ELi1ELi1ELi1ELi1EEEvNS_27GenericPackedTensorAccessorIKT_Lm5ENS_16DefaultPtrTraitsEiEENS3_IS4_Lm5ES6_iEES7_iiiiiiiii,"ax",@progbits
	.align	128
.text._ZN2at6native51_GLOBAL__N__11011a27_18_DepthwiseConv3d_cu_35e0c7b543conv_depthwise3d_cuda_backward_input_kernelIddLi3ELi3ELi3ELi1ELi1ELi1ELi1ELi1ELi1EEEvNS_27GenericPackedTensorAccessorIKT_Lm5ENS_16DefaultPtrTraitsEiEENS3_IS4_Lm5ES6_iEES7_iiiiiiiii:
        .type           _ZN2at6native51_GLOBAL__N__11011a27_18_DepthwiseConv3d_cu_35e0c7b543conv_depthwise3d_cuda_backward_input_kernelIddLi3ELi3ELi3ELi1ELi1ELi1ELi1ELi1ELi1EEEvNS_27GenericPackedTensorAccessorIKT_Lm5ENS_16DefaultPtrTraitsEiEENS3_IS4_Lm5ES6_iEES7_iiiiiiiii,@function
        .size           _ZN2at6native51_GLOBAL__N__11011a27_18_DepthwiseConv3d_cu_35e0c7b543conv_depthwise3d_cuda_backward_input_kernelIddLi3ELi3ELi3ELi1ELi1ELi1ELi1ELi1ELi1EEEvNS_27GenericPackedTensorAccessorIKT_Lm5ENS_16DefaultPtrTraitsEiEENS3_IS4_Lm5ES6_iEES7_iiiiiiiii,(.L_x_870 - _ZN2at6native51_GLOBAL__N__11011a27_18_DepthwiseConv3d_cu_35e0c7b543conv_depthwise3d_cuda_backward_input_kernelIddLi3ELi3ELi3ELi1ELi1ELi1ELi1ELi1ELi1EEEvNS_27GenericPackedTensorAccessorIKT_Lm5ENS_16DefaultPtrTraitsEiEENS3_IS4_Lm5ES6_iEES7_iiiiiiiii)
        .other          _ZN2at6native51_GLOBAL__N__11011a27_18_DepthwiseConv3d_cu_35e0c7b543conv_depthwise3d_cuda_backward_input_kernelIddLi3ELi3ELi3ELi1ELi1ELi1ELi1ELi1ELi1EEEvNS_27GenericPackedTensorAccessorIKT_Lm5ENS_16DefaultPtrTraitsEiEENS3_IS4_Lm5ES6_iEES7_iiiiiiiii,@"STO_CUDA_ENTRY STV_DEFAULT"
_ZN2at6native51_GLOBAL__N__11011a27_18_DepthwiseConv3d_cu_35e0c7b543conv_depthwise3d_cuda_backward_input_kernelIddLi3ELi3ELi3ELi1ELi1ELi1ELi1ELi1ELi1EEEvNS_27GenericPackedTensorAccessorIKT_Lm5ENS_16DefaultPtrTraitsEiEENS3_IS4_Lm5ES6_iEES7_iiiiiiiii:
        /* <DEDUP_REMOVED lines=35> */
[----:B------:R-:W0:Y:S03]  /*0230*/  LDCU UR4, c[0x0][0x370] ;  /* 0x00006e00ff0477ac */ /* 0x000e260008000800 */
[----:B------:R-:W-:Y:S01]  /*0240*/  @P1 VIADD R7, R7, 0x1 ;  /* 0x0000000107071836 */ /* 0x000fe20000000000 */
[----:B------:R-:W1:Y:S03]  /*0250*/  LDCU.64 UR6, c[0x0][0x358] ;  /* 0x00006b00ff0677ac */ /* 0x000e660008000a00 */
[----:B------:R-:W-:Y:S01]  /*0260*/  @!P3 IMAD.MOV R7, RZ, RZ, -R7 ;  /* 0x000000ffff07b224 */ /* 0x000fe200078e0a07 */
[----:B------:R-:W2:Y:S03]  /*0270*/  LDCU UR11, c[0x0][0x398] ;  /* 0x00007300ff0b77ac */ /* 0x000ea60008000800 */
[----:B------:R-:W-:Y:S01]  /*0280*/  @!P0 LOP3.LUT R7, RZ, R6, RZ, 0x33, !PT ;  /* 0x00000006ff078212 */ /* 0x000fe200078e33ff */
[----:B------:R-:W3:Y:S01]  /*0290*/  LDCU UR16, c[0x0][0x394] ;  /* 0x00007280ff1077ac */ /* 0x000ee20008000800 */
[----:B------:R-:W-:-:S02]  /*02a0*/  IMAD.MOV.U32 R6, RZ, RZ, R4 ;  /* 0x000000ffff067224 */ /* 0x000fc400078e0004 */
[----:B------:R-:W-:Y:S01]  /*02b0*/  ISETP.GE.AND P0, PT, R7, 0x1, PT ;  /* 0x000000010700780c */ /* 0x000fe20003f06270 */
[----:B------:R-:W4:Y:S01]  /*02c0*/  LDCU UR10, c[0x0][0x390] ;  /* 0x00007200ff0a77ac */ /* 0x000f220008000800 */
[----:B0-----:R-:W-:-:S11]  /*02d0*/  IMAD R33, R33, UR4, RZ ;  /* 0x0000000421217c24 */ /* 0x001fd6000f8e02ff */
[----:B-12---:R-:W-:Y:S05]  /*02e0*/  @!P0 BRA `(.L_x_518) ;  /* 0x0000001400308947 */ /* 0x006fea0003800000 */
.L_x_522:
[----:B------:R-:W0:Y:S01]  /*02f0*/  LDC R9, c[0x0][0x3c8] ;  /* 0x0000f200ff097b82 */ /* 0x000e220000000800 */
[----:B------:R-:W-:Y:S01]  /*0300*/  IABS R4, R6 ;  /* 0x0000000600047213 */ /* 0x000fe20000000000 */
[----:B------:R-:W1:Y:S01]  /*0310*/  LDCU UR5, c[0x0][0x3fc] ;  /* 0x00007f80ff0577ac */ /* 0x000e620008000800 */
[----:B------:R-:W-:Y:S01]  /*0320*/  BSSY.RECONVERGENT B0, `(.L_x_519) ;  /* 0x000012a000007945 */ /* 0x000fe20003800200 */
[----:B------:R-:W-:Y:S01]  /*0330*/  CS2R R36, SRZ ;  /* 0x0000000000247805 */ /* 0x000fe2000001ff00 */
        /* <DEDUP_REMOVED lines=55> */
[----:B-1----:R-:W-:-:S08]  /*06b0*/  HFMA2 R10, -RZ, RZ, 0, 0 ;  /* 0x00000000ff0a7431 */ /* 0x002fd000000001ff */
[----:B------:R-:W-:-:S04]  /*06c0*/  @P0 VIADD R13, R13, 0x1 ;  /* 0x000000010d0d0836 */ /* 0x000fc80000000000 */
[----:B------:R-:W-:Y:S01]  /*06d0*/  @!P2 IMAD.MOV R13, RZ, RZ, -R13 ;  /* 0x000000ffff0da224 */ /* 0x000fe200078e0a0d */
[----:B------:R-:W-:Y:S01]  /*06e0*/  @!P1 LOP3.LUT R13, RZ, R3, RZ, 0x33, !PT ;  /* 0x00000003ff0d9212 */ /* 0x000fe200078e33ff */
[----:B-----5:R-:W-:-:S04]  /*06f0*/  IMAD.MOV R4, RZ, RZ, -R11 ;  /* 0x000000ffff047224 */ /* 0x020fc800078e0a0b */
[----:B------:R-:W-:Y:S01]  /*0700*/  IMAD R15, R4, R17, RZ ;  /* 0x00000011040f7224 */ /* 0x000fe200078e02ff */
[----:B------:R-:W-:Y:S01]  /*0710*/  IABS R4, R13 ;  /* 0x0000000d00047213 */ /* 0x000fe20000000000 */
[----:B------:R-:W-:Y:S01]  /*0720*/  IMAD.MOV R16, RZ, RZ, -R13 ;  /* 0x000000ffff107224 */ /* 0x000fe200078e0a0d */
[----:B0-----:R-:W-:Y:S01]  /*0730*/  IABS R19, R2 ;  /* 0x0000000200137213 */ /* 0x001fe20000000000 */
[----:B------:R-:W-:-:S03]  /*0740*/  IMAD.HI.U32 R10, R11, R15, R10 ;  /* 0x0000000f0b0a7227 */ /* 0x000fc600078e000a */
[----:B------:R-:W0:Y:S01]  /*0750*/  I2F.RP R12, R19 ;  /* 0x00000013000c7306 */ /* 0x000e220000209400 */
[----:B------:R-:W-:Y:S02]  /*0760*/  IMAD R3, R3, R16, R8 ;  /* 0x0000001003037224 */ /* 0x000fe400078e0208 */
        /* <DEDUP_REMOVED lines=41> */
[----:B------:R-:W-:Y:S02]  /*0a00*/  @!P2 IADD3 R4, PT, PT, -R4, RZ, RZ ;  /* 0x000000ff0404a210 */ /* 0x000fe40007ffe1ff */
[----:B------:R-:W-:-:S05]  /*0a10*/  @!P1 LOP3.LUT R4, RZ, R2, RZ, 0x33, !PT ;  /* 0x00000002ff049212 */ /* 0x000fca00078e33ff */
[----:B------:R-:W-:-:S04]  /*0a20*/  IMAD.MOV R19, RZ, RZ, -R4 ;  /* 0x000000ffff137224 */ /* 0x000fc800078e0a04 */
[----:B------:R-:W-:Y:S01]  /*0a30*/  IMAD R2, R2, R19, R21 ;  /* 0x0000001302027224 */ /* 0x000fe200078e0215 */
[C-C-:B-1----:R-:W-:Y:S01]  /*0a40*/  IADD3 R12, PT, PT, R3.reuse, -0x1, R10.reuse ;  /* 0xffffffff030c7810 */ /* 0x142fe20007ffe00a */
[C-C-:B------:R-:W-:Y:S01]  /*0a50*/  IMAD.IADD R9, R3.reuse, 0x1, R10.reuse ;  /* 0x0000000103097824 */ /* 0x140fe200078e020a */
[----:B------:R-:W-:Y:S01]  /*0a60*/  IADD3 R16, PT, PT, R3, -0x2, R10 ;  /* 0xfffffffe03107810 */ /* 0x000fe20007ffe00a */
[----:B------:R-:W-:Y:S02]  /*0a70*/  IMAD R32, R7, R2, RZ ;  /* 0x0000000207207224 */ /* 0x000fe400078e02ff */
[C---:B---3--:R-:W-:Y:S02]  /*0a80*/  IMAD R12, R17.reuse, UR8, R12 ;  /* 0x00000008110c7c24 */ /* 0x048fe4000f8e020c */
[----:B------:R-:W-:Y:S02]  /*0a90*/  IMAD R13, R32, UR5, RZ ;  /* 0x00000005200d7c24 */ /* 0x000fe4000f8e02ff */
[----:B------:R-:W-:-:S02]  /*0aa0*/  IMAD R16, R17, UR8, R16 ;  /* 0x0000000811107c24 */ /* 0x000fc4000f8e0210 */
[----:B0-----:R-:W-:Y:S01]  /*0ab0*/  IMAD.WIDE R14, R13, 0x8, R14 ;  /* 0x000000080d0e7825 */ /* 0x001fe200078e020e */
[----:B------:R-:W-:-:S03]  /*0ac0*/  IADD3 R13, PT, PT, R8, -0x2, R11 ;  /* 0xfffffffe080d7810 */ /* 0x000fc60007ffe00b */
[----:B------:R-:W-:Y:S02]  /*0ad0*/  IMAD.IADD R10, R8, 0x1, R11 ;  /* 0x00000001080a7824 */ /* 0x000fe400078e020b */
[----:B----4-:R-:W-:Y:S02]  /*0ae0*/  IMAD R11, R12, UR9, R13 ;  /* 0x000000090c0b7c24 */ /* 0x010fe4000f8e020d */
[----:B------:R-:W-:Y:S02]  /*0af0*/  IMAD R18, R17, UR8, R9 ;  /* 0x0000000811127c24 */ /* 0x000fe4000f8e0209 */
[----:B------:R-:W-:Y:S02]  /*0b00*/  IMAD R12, R16, UR9, R13 ;  /* 0x00000009100c7c24 */ /* 0x000fe4000f8e020d */
[----:B------:R-:W-:Y:S02]  /*0b10*/  VIADD R16, R10, 0xffffffff ;  /* 0xffffffff0a107836 */ /* 0x000fe40000000000 */
[----:B------:R-:W-:-:S02]  /*0b20*/  VIADD R17, R9, 0xfffffffe ;  /* 0xfffffffe09117836 */ /* 0x000fc40000000000 */
[----:B------:R-:W-:Y:S02]  /*0b30*/  IMAD R13, R18, UR9, R13 ;  /* 0x00000009120d7c24 */ /* 0x000fe4000f8e020d */
[----:B------:R-:W-:Y:S01]  /*0b40*/  VIADD R18, R10, 0xfffffffe ;  /* 0xfffffffe0a127836 */ /* 0x000fe20000000000 */
[----:B------:R-:W-:Y:S01]  /*0b50*/  LOP3.LUT R20, R16, R17, RZ, 0xfc, !PT ;  /* 0x0000001110147212 */ /* 0x000fe200078efcff */
[----:B------:R-:W-:-:S07]  /*0b60*/  VIADD R19, R9, 0xffffffff ;  /* 0xffffffff09137836 */ /* 0x000fce0000000000 */
.L_x_521:
        /* <DEDUP_REMOVED lines=11> */
[----:B------:R-:W4:Y:S01]  /*0c20*/  LDCU UR12, c[0x0][0x41c] ;  /* 0x00008380ff0c77ac */ /* 0x000f220008000800 */
[----:B0-----:R-:W-:-:S02]  /*0c30*/  IMAD R21, R4, UR9, RZ ;  /* 0x0000000904157c24 */ /* 0x001fc4000f8e02ff */
[----:B-1----:R-:W-:-:S03]  /*0c40*/  IMAD R26, R32, UR4, RZ ;  /* 0x00000004201a7c24 */ /* 0x002fc6000f8e02ff */
[----:B------:R-:W-:Y:S01]  /*0c50*/  SHF.R.S32.HI R23, RZ, 0x1f, R21 ;  /* 0x0000001fff177819 */ /* 0x000fe20000011415 */
[----:B------:R-:W-:Y:S01]  /*0c60*/  VIADD R32, R32, 0x1 ;  /* 0x0000000120207836 */ /* 0x000fe20000000000 */
[----:B--2---:R-:W-:Y:S02]  /*0c70*/  ISETP.GE.AND P2, PT, R9, UR5, PT ;  /* 0x0000000509007c0c */ /* 0x004fe4000bf46270 */
[----:B------:R-:W-:Y:S02]  /*0c80*/  IADD3 R21, P0, PT, R21, R26, RZ ;  /* 0x0000001a15157210 */ /* 0x000fe40007f1e0ff */
[----:B------:R-:W-:Y:S01]  /*0c90*/  ISETP.GE.AND P3, PT, R32, R25, PT ;  /* 0x000000192000720c */ /* 0x000fe20003f66270 */
[----:B------:R-:W-:Y:S01]  /*0ca0*/  IMAD.MOV.U32 R25, RZ, RZ, R15 ;  /* 0x000000ffff197224 */ /* 0x000fe200078e000f */
[----:B------:R-:W-:Y:S02]  /*0cb0*/  LEA.HI.X.SX32 R26, R26, R23, 0x1, P0 ;  /* 0x000000171a1a7211 */ /* 0x000fe400000f0eff */
[----:B---3--:R-:W-:Y:S01]  /*0cc0*/  ISETP.GE.OR P4, PT, R10, UR8, P2 ;  /* 0x000000080a007c0c */ /* 0x008fe20009786670 */
[----:B----4-:R-:W-:-:S12]  /*0cd0*/  VIADD R31, R0, UR12 ;  /* 0x0000000c001f7c36 */ /* 0x010fd80008000000 */
.L_x_520:
[----:B------:R-:W-:Y:S02]  /*0ce0*/  LOP3.LUT R22, R10, R9, RZ, 0xfc, !PT ;  /* 0x000000090a167212 */ /* 0x000fe400078efcff */
[----:B------:R-:W-:Y:S02]  /*0cf0*/  CS2R R40, SRZ ;  /* 0x0000000000287805 */ /* 0x000fe4000001ff00 */
        /* <DEDUP_REMOVED lines=9> */
[----:B------:R-:W-:Y:S02]  /*0d90*/  IMAD.MOV.U32 R34, RZ, RZ, R24 ;  /* 0x000000ffff227224 */ /* 0x000fe400078e0018 */
[----:B------:R-:W-:Y:S02]  /*0da0*/  IMAD.MOV.U32 R35, RZ, RZ, R25 ;  /* 0x000000ffff237224 */ /* 0x000fe400078e0019 */
[----:B------:R0:W2:Y:S04]  /*0db0*/  @!P0 LDG.E.64 R40, desc[UR6][R38.64] ;  /* 0x0000000626288981 */ /* 0x0000a8000c1e1b00 */
[----:B------:R-:W2:Y:S01]  /*0dc0*/  LDG.E.64 R24, desc[UR6][R34.64] ;  /* 0x0000000622187981 */ /* 0x000ea2000c1e1b00 */
[----:B------:R-:W-:-:S02]  /*0dd0*/  ISETP.GE.OR P0, PT, R16, UR11, P2 ;  /* 0x0000000b10007c0c */ /* 0x000fc40009706670 */
[----:B------:R-:W-:-:S04]  /*0de0*/  LOP3.LUT R22, R31, R16, R9, 0xfe, !PT ;  /* 0x000000101f167212 */ /* 0x000fc800078efe09 */
[----:B------:R-:W-:-:S04]  /*0df0*/  ISETP.LT.OR P0, PT, R22, RZ, P0 ;  /* 0x000000ff1600720c */ /* 0x000fc80000701670 */
[----:B------:R-:W-:-:S13]  /*0e00*/  ISETP.GE.OR P0, PT, R31, UR10, P0 ;  /* 0x0000000a1f007c0c */ /* 0x000fda0008706670 */
[----:B------:R-:W1:Y:S01]  /*0e10*/  @!P0 LDC.64 R22, c[0x0][0x380] ;  /* 0x0000e000ff168b82 */ /* 0x000e620000000a00 */
[----:B------:R-:W-:Y:S01]  /*0e20*/  ISETP.GE.AND P1, PT, R9, UR16, PT ;  /* 0x0000001009007c0c */ /* 0x000fe2000bf26270 */
[----:B------:R-:W-:Y:S01]  /*0e30*/  VIADD R43, R28, 0x1 ;  /* 0x000000011c2b7836 */ /* 0x000fe20000000000 */
[----:B------:R-:W-:Y:S02]  /*0e40*/  LOP3.LUT R42, R31, R18, R9, 0xfe, !PT ;  /* 0x000000121f2a7212 */ /* 0x000fe400078efe09 */
[----:B------:R-:W-:Y:S02]  /*0e50*/  ISETP.GE.OR P1, PT, R18, UR11, P1 ;  /* 0x0000000b12007c0c */ /* 0x000fe40008f26670 */
[C---:B0-----:R-:W-:Y:S02]  /*0e60*/  @!P0 IADD3 R39, P5, PT, R43.reuse, R21, RZ ;  /* 0x000000152b278210 */ /* 0x041fe40007fbe0ff */
[----:B------:R-:W-:Y:S02]  /*0e70*/  ISETP.LT.OR P1, PT, R42, RZ, P1 ;  /* 0x000000ff2a00720c */ /* 0x000fe40000f21670 */
[----:B------:R-:W-:-:S02]  /*0e80*/  @!P0 LEA.HI.X.SX32 R42, R43, R26, 0x1, P5 ;  /* 0x0000001a2b2a8211 */ /* 0x000fc400028f0eff */
[----:B------:R-:W-:Y:S02]  /*0e90*/  ISETP.GE.OR P1, PT, R31, UR10, P1 ;  /* 0x0000000a1f007c0c */ /* 0x000fe40008f26670 */
[----:B-1----:R-:W-:-:S04]  /*0ea0*/  @!P0 LEA R38, P5, R39, R22, 0x3 ;  /* 0x0000001627268211 */ /* 0x002fc800078a18ff */
[----:B------:R-:W-:Y:S02]  /*0eb0*/  @!P0 LEA.HI.X R39, R39, R23, R42, 0x3, P5 ;  /* 0x0000001727278211 */ /* 0x000fe400028f1c2a */
[----:B------:R-:W-:-:S05]  /*0ec0*/  CS2R R42, SRZ ;  /* 0x00000000002a7805 */ /* 0x000fca000001ff00 */
[----:B------:R-:W0:Y:S01]  /*0ed0*/  @!P1 LDC.64 R22, c[0x0][0x380] ;  /* 0x0000e000ff169b82 */ /* 0x000e220000000a00 */
[----:B------:R-:W3:Y:S04]  /*0ee0*/  @!P0 LDG.E.64 R42, desc[UR6][R38.64] ;  /* 0x00000006262a8981 */ /* 0x000ee8000c1e1b00 */
[----:B------:R-:W3:Y:S01]  /*0ef0*/  LDG.E.64 R38, desc[UR6][R34.64+0x8] ;  /* 0x0000080622267981 */ /* 0x000ee2000c1e1b00 */
[----:B--2---:R-:W-:Y:S01]  /*0f00*/  DFMA R36, R24, R40, R36 ;  /* 0x000000281824722b */ /* 0x004fe20000000024 */
[----:B------:R-:W-:-:S04]  /*0f10*/  @!P1 IADD3 R24, P0, PT, R28, R21, RZ ;  /* 0x000000151c189210 */ /* 0x000fc80007f1e0ff */
[----:B0-----:R-:W-:Y:S02]  /*0f20*/  @!P1 LEA R44, P5, R24, R22, 0x3 ;  /* 0x00000016182c9211 */ /* 0x001fe400078a18ff */
[----:B------:R-:W-:Y:S02]  /*0f30*/  @!P1 LEA.HI.X.SX32 R22, R28, R26, 0x1, P0 ;  /* 0x0000001a1c169211 */ /* 0x000fe400000f0eff */
[----:B------:R-:W-:Y:S02]  /*0f40*/  CS2R R40, SRZ ;  /* 0x0000000000287805 */ /* 0x000fe4000001ff00 */
[----:B------:R-:W-:Y:S02]  /*0f50*/  @!P1 LEA.HI.X R45, R24, R23, R22, 0x3, P5 ;  /* 0x00000017182d9211 */ /* 0x000fe400028f1c16 */
[----:B------:R-:W2:Y:S04]  /*0f60*/  LDG.E.64 R24, desc[UR6][R34.64+0x10] ;  /* 0x0000100622187981 */ /* 0x000ea8000c1e1b00 */
[----:B------:R-:W2:Y:S01]  /*0f70*/  @!P1 LDG.E.64 R40, desc[UR6][R44.64] ;  /* 0x000000062c289981 */ /* 0x000ea2000c1e1b00 */
[----:B------:R-:W-:-:S02]  /*0f80*/  ISETP.GE.AND P0, PT, R19, UR16, PT ;  /* 0x0000001013007c0c */ /* 0x000fc4000bf06270 */
[----:B------:R-:W-:Y:S02]  /*0f90*/  LOP3.LUT R22, R31, R10, R19, 0xfe, !PT ;  /* 0x0000000a1f167212 */ /* 0x000fe400078efe13 */
[----:B------:R-:W-:-:S04]  /*0fa0*/  ISETP.GE.OR P1, PT, R10, UR11, P0 ;  /* 0x0000000b0a007c0c */ /* 0x000fc80008726670 */
[----:B------:R-:W-:-:S04]  /*0fb0*/  ISETP.LT.OR P1, PT, R22, RZ, P1 ;  /* 0x000000ff1600720c */ /* 0x000fc80000f21670 */
[----:B------:R-:W-:-:S13]  /*0fc0*/  ISETP.GE.OR P1, PT, R31, UR10, P1 ;  /* 0x0000000a1f007c0c */ /* 0x000fda0008f26670 */
[----:B------:R-:W0:Y:S01]  /*0fd0*/  @!P1 LDC.64 R22, c[0x0][0x380] ;  /* 0x0000e000ff169b82 */ /* 0x000e220000000a00 */
[----:B------:R-:W-:Y:S01]  /*0fe0*/  ISETP.GE.OR P5, PT, R16, UR11, P0 ;  /* 0x0000000b10007c0c */ /* 0x000fe200087a6670 */
[----:B---3--:R-:W-:Y:S01]  /*0ff0*/  DFMA R38, R38, R42, R36 ;  /* 0x0000002a2626722b */ /* 0x008fe20000000024 */
[----:B------:R-:W-:Y:S01]  /*1000*/  LOP3.LUT R37, R31, R16, R19, 0xfe, !PT ;  /* 0x000000101f257212 */ /* 0x000fe200078efe13 */
[----:B------:R-:W-:-:S03]  /*1010*/  @!P1 VIADD R36, R30, 0x2 ;  /* 0x000000021e249836 */ /* 0x000fc60000000000 */
[----:B------:R-:W-:Y:S02]  /*1020*/  ISETP.LT.OR P5, PT, R37, RZ, P5 ;  /* 0x000000ff2500720c */ /* 0x000fe40002fa1670 */
[C---:B------:R-:W-:Y:S02]  /*1030*/  @!P1 IADD3 R37, P6, PT, R36.reuse, R21, RZ ;  /* 0x0000001524259210 */ /* 0x040fe40007fde0ff */
[----:B------:R-:W-:Y:S02]  /*1040*/  ISETP.GE.OR P5, PT, R31, UR10, P5 ;  /* 0x0000000a1f007c0c */ /* 0x000fe4000afa6670 */
[----:B------:R-:W-:Y:S02]  /*1050*/  @!P1 LEA.HI.X.SX32 R42, R36, R26, 0x1, P6 ;  /* 0x0000001a242a9211 */ /* 0x000fe400030f0eff */
[----:B0-----:R-:W-:-:S04]  /*1060*/  @!P1 LEA R36, P6, R37, R22, 0x3 ;  /* 0x0000001625249211 */ /* 0x001fc800078c18ff */
[----:B------:R-:W-:Y:S02]  /*1070*/  @!P1 LEA.HI.X R37, R37, R23, R42, 0x3, P6 ;  /* 0x0000001725259211 */ /* 0x000fe400030f1c2a */
[----:B------:R-:W-:-:S03]  /*1080*/  CS2R R42, SRZ ;  /* 0x00000000002a7805 */ /* 0x000fc6000001ff00 */
[----:B------:R-:W0:Y:S03]  /*1090*/  @!P5 LDC.64 R22, c[0x0][0x380] ;  /* 0x0000e000ff16db82 */ /* 0x000e260000000a00 */
[----:B------:R-:W3:Y:S04]  /*10a0*/  @!P1 LDG.E.64 R42, desc[UR6][R36.64] ;  /* 0x00000006242a9981 */ /* 0x000ee8000c1e1b00 */
[----:B------:R-:W3:Y:S01]  /*10b0*/  LDG.E.64 R36, desc[UR6][R34.64+0x18] ;  /* 0x0000180622247981 */ /* 0x000ee2000c1e1b00 */
[----:B--2---:R-:W-:Y:S01]  /*10c0*/  DFMA R24, R24, R40, R38 ;  /* 0x000000281818722b */ /* 0x004fe20000000026 */
[----:B------:R-:W-:Y:S02]  /*10d0*/  VIADD R39, R30, 0x1 ;  /* 0x000000011e277836 */ /* 0x000fe40000000000 */
[----:B------:R-:W2:Y:S03]  /*10e0*/  LDG.E.64 R40, desc[UR6][R34.64+0x20] ;  /* 0x0000200622287981 */ /* 0x000ea6000c1e1b00 */
        /* <DEDUP_REMOVED lines=9> */
[----:B------:R-:W-:-:S13]  /*1180*/  ISETP.GE.OR P1, PT, R31, UR10, P0 ;  /* 0x0000000a1f007c0c */ /* 0x000fda0008726670 */
[----:B------:R-:W0:Y:S01]  /*1190*/  @!P1 LDC.64 R22, c[0x0][0x380] ;  /* 0x0000e000ff169b82 */ /* 0x000e220000000a00 */
[----:B------:R-:W-:-:S04]  /*11a0*/  ISETP.GE.AND P0, PT, R17, UR16, PT ;  /* 0x0000001011007c0c */ /* 0x000fc8000bf06270 */
[----:B------:R-:W-:Y:S01]  /*11b0*/  ISETP.GE.OR P5, PT, R10, UR11, P0 ;  /* 0x0000000b0a007c0c */ /* 0x000fe200087a6670 */
[----:B---3--:R-:W-:Y:S01]  /*11c0*/  DFMA R36, R36, R42, R24 ;  /* 0x0000002a2424722b */ /* 0x008fe20000000018 */
[----:B------:R-:W-:Y:S02]  /*11d0*/  LOP3.LUT R24, R31, R10, R17, 0xfe, !PT ;  /* 0x0000000a1f187212 */ /* 0x000fe400078efe11 */
[----:B------:R-:W-:Y:S02]  /*11e0*/  @!P1 IADD3 R25, P6, PT, R30, R21, RZ ;  /* 0x000000151e199210 */ /* 0x000fe40007fde0ff */
[----:B------:R-:W-:Y:S02]  /*11f0*/  ISETP.LT.OR P5, PT, R24, RZ, P5 ;  /* 0x000000ff1800720c */ /* 0x000fe40002fa1670 */
[----:B------:R-:W-:Y:S02]  /*1200*/  @!P1 LEA.HI.X.SX32 R24, R30, R26, 0x1, P6 ;  /* 0x0000001a1e189211 */ /* 0x000fe400030f0eff */
[----:B0-----:R-:W-:-:S02]  /*1210*/  @!P1 LEA R44, P6, R25, R22, 0x3 ;  /* 0x00000016192c9211 */ /* 0x001fc400078c18ff */
[----:B------:R-:W-:Y:S02]  /*1220*/  CS2R R42, SRZ ;  /* 0x00000000002a7805 */ /* 0x000fe4000001ff00 */
[----:B------:R-:W-:Y:S02]  /*1230*/  ISETP.GE.OR P5, PT, R31, UR10, P5 ;  /* 0x0000000a1f007c0c */ /* 0x000fe4000afa6670 */
[----:B------:R-:W-:Y:S02]  /*1240*/  @!P1 LEA.HI.X R45, R25, R23, R24, 0x3, P6 ;  /* 0x00000017192d9211 */ /* 0x000fe400030f1c18 */
[----:B------:R-:W3:Y:S04]  /*1250*/  LDG.E.64 R24, desc[UR6][R34.64+0x28] ;  /* 0x0000280622187981 */ /* 0x000ee8000c1e1b00 */
[----:B------:R-:W3:Y:S05]  /*1260*/  @!P1 LDG.E.64 R42, desc[UR6][R44.64] ;  /* 0x000000062c2a9981 */ /* 0x000eea000c1e1b00 */
[----:B------:R-:W0:Y:S01]  /*1270*/  @!P5 LDC.64 R22, c[0x0][0x380] ;  /* 0x0000e000ff16db82 */ /* 0x000e220000000a00 */
[----:B--2---:R-:W-:Y:S01]  /*1280*/  DFMA R40, R40, R38, R36 ;  /* 0x000000262828722b */ /* 0x004fe20000000024 */
[----:B------:R-:W-:-:S05]  /*1290*/  @!P5 VIADD R36, R29, 0x2 ;  /* 0x000000021d24d836 */ /* 0x000fca0000000000 */
[----:B------:R-:W-:-:S04]  /*12a0*/  @!P5 IADD3 R37, P1, PT, R36, R21, RZ ;  /* 0x000000152425d210 */ /* 0x000fc80007f3e0ff */
[----:B------:R-:W-:Y:S02]  /*12b0*/  @!P5 LEA.HI.X.SX32 R36, R36, R26, 0x1, P1 ;  /* 0x0000001a2424d211 */ /* 0x000fe400008f0eff */
[C---:B0-----:R-:W-:Y:S02]  /*12c0*/  @!P5 LEA R22, P1, R37.reuse, R22, 0x3 ;  /* 0x000000162516d211 */ /* 0x041fe400078218ff */
[----:B------:R-:W-:Y:S02]  /*12d0*/  CS2R R38, SRZ ;  /* 0x0000000000267805 */ /* 0x000fe4000001ff00 */
[----:B------:R-:W-:Y:S02]  /*12e0*/  @!P5 LEA.HI.X R23, R37, R23, R36, 0x3, P1 ;  /* 0x000000172517d211 */ /* 0x000fe400008f1c24 */
[----:B------:R-:W2:Y:S04]  /*12f0*/  LDG.E.64 R36, desc[UR6][R34.64+0x30] ;  /* 0x0000300622247981 */ /* 0x000ea8000c1e1b00 */
[----:B------:R0:W2:Y:S01]  /*1300*/  @!P5 LDG.E.64 R38, desc[UR6][R22.64] ;  /* 0x000000061626d981 */ /* 0x0000a2000c1e1b00 */
[----:B------:R-:W-:-:S02]  /*1310*/  ISETP.GE.OR P0, PT, R18, UR11, P0 ;  /* 0x0000000b12007c0c */ /* 0x000fc40008706670 */
[----:B------:R-:W-:-:S04]  /*1320*/  ISETP.GE.AND P1, PT, R31, RZ, PT ;  /* 0x000000ff1f00720c */ /* 0x000fc80003f26270 */
[----:B------:R-:W-:-:S04]  /*1330*/  ISETP.LE.OR P1, PT, R20, -0x1, !P1 ;  /* 0xffffffff1400780c */ /* 0x000fc80004f23670 */
[----:B------:R-:W-:-:S04]  /*1340*/  ISETP.GE.OR P1, PT, R16, UR11, P1 ;  /* 0x0000000b10007c0c */ /* 0x000fc80008f26670 */
[----:B------:R-:W-:-:S04]  /*1350*/  ISETP.GE.OR P1, PT, R17, UR16, P1 ;  /* 0x0000001011007c0c */ /* 0x000fc80008f26670 */
[C---:B------:R-:W-:Y:S01]  /*1360*/  ISETP.GE.OR P1, PT, R31.reuse, UR10, P1 ;  /* 0x0000000a1f007c0c */ /* 0x040fe20008f26670 */
[----:B---3--:R-:W-:Y:S01]  /*1370*/  DFMA R40, R24, R42, R40 ;  /* 0x0000002a1828722b */ /* 0x008fe20000000028 */
[----:B------:R-:W-:Y:S01]  /*1380*/  LOP3.LUT R24, R31, R18, R17, 0xfe, !PT ;  /* 0x000000121f187212 */ /* 0x000fe200078efe11 */
[----:B------:R-:W3:Y:S03]  /*1390*/  LDG.E.64 R42, desc[UR6][R34.64+0x40] ;  /* 0x00004006222a7981 */ /* 0x000ee6000c1e1b00 */
[----:B------:R-:W-:-:S07]  /*13a0*/  ISETP.LT.OR P0, PT, R24, RZ, P0 ;  /* 0x000000ff1800720c */ /* 0x000fce0000701670 */
[----:B------:R-:W1:Y:S01]  /*13b0*/  @!P1 LDC.64 R24, c[0x0][0x380] ;  /* 0x0000e000ff189b82 */ /* 0x000e620000000a00 */
[----:B------:R-:W-:-:S13]  /*13c0*/  ISETP.GE.OR P0, PT, R31, UR10, P0 ;  /* 0x0000000a1f007c0c */ /* 0x000fda0008706670 */
[----:B0-----:R-:W0:Y:S01]  /*13d0*/  @!P0 LDC.64 R22, c[0x0][0x380] ;  /* 0x0000e000ff168b82 */ /* 0x001e220000000a00 */
[----:B--2---:R-:W-:Y:S01]  /*13e0*/  DFMA R36, R36, R38, R40 ;  /* 0x000000262424722b */ /* 0x004fe20000000028 */
[C---:B------:R-:W-:Y:S01]  /*13f0*/  @!P0 IADD3 R38, P5, PT, R29.reuse, R21, RZ ;  /* 0x000000151d268210 */ /* 0x040fe20007fbe0ff */
[----:B------:R-:W-:-:S03]  /*1400*/  VIADD R40, R29, 0x1 ;  /* 0x000000011d287836 */ /* 0x000fc60000000000 */
[----:B------:R-:W-:Y:S02]  /*1410*/  @!P0 LEA.HI.X.SX32 R39, R29, R26, 0x1, P5 ;  /* 0x0000001a1d278211 */ /* 0x000fe400028f0eff */
[----:B0-----:R-:W-:-:S04]  /*1420*/  @!P0 LEA R22, P5, R38, R22, 0x3 ;  /* 0x0000001626168211 */ /* 0x001fc800078a18ff */
[----:B------:R-:W-:Y:S02]  /*1430*/  @!P0 LEA.HI.X R23, R38, R23, R39, 0x3, P5 ;  /* 0x0000001726178211 */ /* 0x000fe400028f1c27 */
[----:B------:R-:W-:-:S04]  /*1440*/  @!P1 IADD3 R38, P5, PT, R40, R21, RZ ;  /* 0x0000001528269210 */ /* 0x000fc80007fbe0ff */
[----:B------:R-:W-:Y:S02]  /*1450*/  @!P1 LEA.HI.X.SX32 R39, R40, R26, 0x1, P5 ;  /* 0x0000001a28279211 */ /* 0x000fe400028f0eff */
[C---:B-1----:R-:W-:Y:S02]  /*1460*/  @!P1 LEA R44, P5, R38.reuse, R24, 0x3 ;  /* 0x00000018262c9211 */ /* 0x042fe400078a18ff */
[----:B------:R-:W-:Y:S02]  /*1470*/  CS2R R40, SRZ ;  /* 0x0000000000287805 */ /* 0x000fe4000001ff00 */
[----:B------:R-:W-:Y:S02]  /*1480*/  @!P1 LEA.HI.X R45, R38, R25, R39, 0x3, P5 ;  /* 0x00000019262d9211 */ /* 0x000fe400028f1c27 */
[----:B------:R-:W2:Y:S01]  /*1490*/  LDG.E.64 R24, desc[UR6][R34.64+0x38] ;  /* 0x0000380622187981 */ /* 0x000ea2000c1e1b00 */
[----:B------:R-:W-:-:S03]  /*14a0*/  CS2R R38, SRZ ;  /* 0x0000000000267805 */ /* 0x000fc6000001ff00 */
[----:B------:R-:W2:Y:S04]  /*14b0*/  @!P1 LDG.E.64 R40, desc[UR6][R44.64] ;  /* 0x000000062c289981 */ /* 0x000ea8000c1e1b00 */
[----:B------:R-:W3:Y:S01]  /*14c0*/  @!P0 LDG.E.64 R38, desc[UR6][R22.64] ;  /* 0x0000000616268981 */ /* 0x000ee2000c1e1b00 */
[----:B------:R-:W-:-:S05]  /*14d0*/  VIADD R27, R27, 0x48 ;  /* 0x000000481b1b7836 */ /* 0x000fca0000000000 */
[----:B------:R-:W-:Y:S01]  /*14e0*/  ISETP.NE.AND P0, PT, R27, 0xd8, PT ;  /* 0x000000d81b00780c */ /* 0x000fe20003f05270 */
[----:B------:R-:W-:Y:S01]  /*14f0*/  VIADD R31, R31, 0xffffffff ;  /* 0xffffffff1f1f7836 */ /* 0x000fe20000000000 */
[----:B--2---:R-:W-:Y:S01]  /*1500*/  DFMA R36, R24, R40, R36 ;  /* 0x000000281824722b */ /* 0x004fe20000000024 */
[----:B------:R-:W-:Y:S02]  /*1510*/  IADD3 R24, P1, PT, R34, 0x48, RZ ;  /* 0x0000004822187810 */ /* 0x000fe40007f3e0ff */
[----:B------:R-:W-:-:S05]  /*1520*/  IADD3 R41, PT, PT, RZ, -UR16, RZ ;  /* 0x80000010ff297c10 */ /* 0x000fca000fffe0ff */
[----:B---3--:R-:W-:Y:S01]  /*1530*/  DFMA R36, R42, R38, R36 ;  /* 0x000000262a24722b */ /* 0x008fe20000000024 */
[----:B------:R-:W-:Y:S02]  /*1540*/  IMAD.X R25, RZ, RZ, R35, P1 ;  /* 0x000000ffff197224 */ /* 0x000fe400008e0623 */
        /* <DEDUP_REMOVED lines=8> */
.L_x_519:
        /* <DEDUP_REMOVED lines=30> */
.L_x_518:
        /* <DEDUP_REMOVED lines=32> */
[----:B------:R-:W-:Y:S02]  /*19b0*/  @P0 IMAD.IADD R4, R4, 0x1, -R33 ;  /* 0x0000000104040824 */ /* 0x000fe400078e0a21 */
[----:B------:R-:W-:-:S03]  /*19c0*/  @P0 VIADD R8, R8, 0x1 ;  /* 0x0000000108080836 */ /* 0x000fc60000000000 */
[----:B------:R-:W-:-:S13]  /*19d0*/  ISETP.GE.U32.AND P1, PT, R4, R33, PT ;  /* 0x000000210400720c */ /* 0x000fda0003f26070 */
[----:B------:R-:W-:Y:S01]  /*19e0*/  @P1 VIADD R8, R8, 0x1 ;  /* 0x0000000108081836 */ /* 0x000fe20000000000 */
[----:B------:R-:W-:Y:S01]  /*19f0*/  @!P2 LOP3.LUT R8, RZ, R33, RZ, 0x33, !PT ;  /* 0x00000021ff08a212 */ /* 0x000fe200078e33ff */
[----:B------:R-:W-:Y:S06]  /*1a00*/  BRA `(.L_x_525) ;  /* 0x0000000000107947 */ /* 0x000fec0003800000 */
.L_x_524:
[----:B------:R-:W-:-:S07]  /*1a10*/  MOV R8, 0x1a30 ;  /* 0x00001a3000087802 */ /* 0x000fce0000000f00 */
[----:B---34-:R-:W-:Y:S05]  /*1a20*/  CALL.REL.NOINC `($__internal_19_$__cuda_sm20_div_u64) ;  /* 0x0000001400d47944 */ /* 0x018fea0003c00000 */
[----:B------:R-:W-:Y:S01]  /*1a30*/  IMAD.MOV.U32 R8, RZ, RZ, R4 ;  /* 0x000000ffff087224 */ /* 0x000fe200078e0004 */
[----:B------:R-:W-:-:S07]  /*1a40*/  MOV R9, R7 ;  /* 0x0000000700097202 */ /* 0x000fce0000000f00 */
.L_x_525:
[----:B---34-:R-:W-:Y:S05]  /*1a50*/  BSYNC.RECONVERGENT B0 ;  /* 0x0000000000007941 */ /* 0x018fea0003800200 */
.L_x_523:
        /* <DEDUP_REMOVED lines=43> */
[----:B------:R-:W-:Y:S01]  /*1d10*/  IABS R10, R7 ;  /* 0x00000007000a7213 */ /* 0x000fe20000000000 */
[----:B0-----:R-:W-:Y:S01]  /*1d20*/  IMAD.MOV R8, RZ, RZ, -R9 ;  /* 0x000000ffff087224 */ /* 0x001fe200078e0a09 */
[----:B---3--:R-:W-:-:S03]  /*1d30*/  IABS R14, R5 ;  /* 0x00000005000e7213 */ /* 0x008fc60000000000 */
[----:B------:R-:W-:Y:S02]  /*1d40*/  IMAD R13, R8, R11, RZ ;  /* 0x0000000b080d7224 */ /* 0x000fe400078e02ff */
[----:B------:R-:W-:Y:S01]  /*1d50*/  IMAD.MOV.U32 R8, RZ, RZ, RZ ;  /* 0x000000ffff087224 */ /* 0x000fe200078e00ff */
[----:B------:R-:W0:Y:S03]  /*1d60*/  I2F.RP R15, R14 ;  /* 0x0000000e000f7306 */ /* 0x000e260000209400 */
[----:B------:R-:W-:-:S04]  /*1d70*/  IMAD.HI.U32 R13, R9, R13, R8 ;  /* 0x0000000d090d7227 */ /* 0x000fc800078e0008 */
[----:B------:R-:W-:-:S04]  /*1d80*/  IMAD.MOV.U32 R8, RZ, RZ, R10 ;  /* 0x000000ffff087224 */ /* 0x000fc800078e000a */
[----:B------:R-:W-:Y:S01]  /*1d90*/  IMAD.HI.U32 R10, R13, R8, RZ ;  /* 0x000000080d0a7227 */ /* 0x000fe200078e00ff */
[----:B0-----:R-:W0:Y:S04]  /*1da0*/  MUFU.RCP R15, R15 ;  /* 0x0000000f000f7308 */ /* 0x001e280000001000 */
[----:B------:R-:W-:-:S05]  /*1db0*/  IADD3 R9, PT, PT, -R10, RZ, RZ ;  /* 0x000000ff0a097210 */ /* 0x000fca0007ffe1ff */
        /* <DEDUP_REMOVED lines=14> */
[----:B------:R-:W-:Y:S02]  /*1ea0*/  @P1 VIADD R10, R10, 0x1 ;  /* 0x000000010a0a1836 */ /* 0x000fe40000000000 */
        /* <DEDUP_REMOVED lines=19> */
[----:B------:R-:W-:Y:S02]  /*1fe0*/  @P1 VIADD R9, R9, 0x1 ;  /* 0x0000000109091836 */ /* 0x000fe40000000000 */
[----:B0-----:R-:W-:Y:S02]  /*1ff0*/  IMAD.MOV.U32 R12, RZ, RZ, RZ ;  /* 0x000000ffff0c7224 */ /* 0x001fe400078e00ff */
[----:B------:R-:W-:Y:S02]  /*2000*/  IMAD.MOV.U32 R17, RZ, RZ, R9 ;  /* 0x000000ffff117224 */ /* 0x000fe400078e0009 */
[----:B---3--:R-:W-:-:S03]  /*2010*/  IMAD.MOV R9, RZ, RZ, -R13 ;  /* 0x000000ffff097224 */ /* 0x008fc600078e0a0d */
[----:B------:R-:W-:Y:S02]  /*2020*/  @!P3 IADD3 R17, PT, PT, -R17, RZ, RZ ;  /* 0x000000ff1111b210 */ /* 0x000fe40007ffe1ff */
        /* <DEDUP_REMOVED lines=21> */
[----:B------:R-:W-:Y:S02]  /*2180*/  IMAD R3, R5, R13, R10 ;  /* 0x0000000d05037224 */ /* 0x000fe400078e020a */
[----:B------:R-:W-:Y:S01]  /*2190*/  IMAD R5, R11, UR11, RZ ;  /* 0x0000000b0b057c24 */ /* 0x000fe2000f8e02ff */
[----:B------:R-:W0:Y:S01]  /*21a0*/  LDCU.64 UR10, c[0x0][0x3b0] ;  /* 0x00007600ff0a77ac */ /* 0x000e220008000a00 */
[----:B------:R-:W-:Y:S01]  /*21b0*/  @!P3 IMAD.MOV R9, RZ, RZ, -R9 ;  /* 0x000000ffff09b224 */ /* 0x000fe200078e0a09 */
[----:B------:R-:W-:Y:S01]  /*21c0*/  @!P2 LOP3.LUT R9, RZ, R8, RZ, 0x33, !PT ;  /* 0x00000008ff09a212 */ /* 0x000fe200078e33ff */
[----:B------:R-:W-:Y:S01]  /*21d0*/  IMAD R3, R3, UR9, RZ ;  /* 0x0000000903037c24 */ /* 0x000fe2000f8e02ff */
[----:B------:R-:W-:-:S03]  /*21e0*/  SHF.R.S32.HI R6, RZ, 0x1f, R5 ;  /* 0x0000001fff067819 */ /* 0x000fc60000011405 */
[----:B------:R-:W-:Y:S01]  /*21f0*/  IMAD.MOV R15, RZ, RZ, -R9 ;  /* 0x000000ffff0f7224 */ /* 0x000fe200078e0a09 */
[----:B------:R-:W-:Y:S01]  /*2200*/  IADD3 R5, P1, P2, R3, R4, R5 ;  /* 0x0000000403057210 */ /* 0x000fe20007a3e005 */
[----:B--2---:R-:W-:Y:S01]  /*2210*/  IMAD R9, R9, UR5, RZ ;  /* 0x0000000509097c24 */ /* 0x004fe2000f8e02ff */
[----:B------:R-:W-:Y:S01]  /*2220*/  SHF.R.S32.HI R4, RZ, 0x1f, R4 ;  /* 0x0000001fff047819 */ /* 0x000fe20000011404 */
[----:B------:R-:W-:Y:S01]  /*2230*/  IMAD R8, R8, R15, R17 ;  /* 0x0000000f08087224 */ /* 0x000fe200078e0211 */
[----:B------:R-:W-:-:S03]  /*2240*/  SHF.R.S32.HI R3, RZ, 0x1f, R3 ;  /* 0x0000001fff037819 */ /* 0x000fc60000011403 */
[----:B------:R-:W-:Y:S01]  /*2250*/  IMAD R8, R8, UR8, RZ ;  /* 0x0000000808087c24 */ /* 0x000fe2000f8e02ff */
[----:B------:R-:W-:Y:S01]  /*2260*/  IADD3.X R4, PT, PT, R3, R4, R6, P1, P2 ;  /* 0x0000000403047210 */ /* 0x000fe20000fe4406 */
        /* <DEDUP_REMOVED lines=8> */
[----:B------:R0:W-:Y:S04]  /*22f0*/  STG.E.64 desc[UR6][R8.64], RZ ;  /* 0x000000ff08007986 */ /* 0x0001e8000c101b06 */
.L_x_527:
[----:B------:R-:W-:Y:S05]  /*2300*/  BSYNC.RECONVERGENT B0 ;  /* 0x0000000000007941 */ /* 0x000fea0003800200 */
.L_x_526:
        /* <DEDUP_REMOVED lines=8> */
[----:B-1----:R-:W-:-:S06]  /*2390*/  VIADD R2, R4, 0xffffffe ;  /* 0x0ffffffe04027836 */ /* 0x002fcc0000000000 */
[----:B------:R1:W5:Y:S02]  /*23a0*/  F2I.FTZ.U32.TRUNC.NTZ R3, R2 ;  /* 0x0000000200037305 */ /* 0x000364000021f000 */
[----:B-1----:R-:W-:Y:S02]  /*23b0*/  HFMA2 R2, -RZ, RZ, 0, 0 ;  /* 0x00000000ff027431 */ /* 0x002fe400000001ff */
[----:B-----5:R-:W-:-:S04]  /*23c0*/  IMAD.MOV R7, RZ, RZ, -R3 ;  /* 0x000000ffff077224 */ /* 0x020fc800078e0a03 */
[----:B------:R-:W-:-:S04]  /*23d0*/  IMAD R7, R7, R0, RZ ;  /* 0x0000000007077224 */ /* 0x000fc800078e02ff */
[----:B--234-:R-:W-:-:S07]  /*23e0*/  IMAD.HI.U32 R3, R3, R7, R2 ;  /* 0x0000000703037227 */ /* 0x01cfce00078e0002 */
.L_x_528:
        /* <DEDUP_REMOVED lines=14> */
[----:B------:R-:W-:-:S02]  /*24d0*/  @!P5 IMAD.IADD R11, R11, 0x1, -R14 ;  /* 0x000000010b0bd824 */ /* 0x000fc400078e0a0e */
[----:B------:R-:W-:-:S03]  /*24e0*/  @!P5 VIADD R10, R10, 0x1 ;  /* 0x000000010a0ad836 */ /* 0x000fc60000000000 */
[----:B------:R-:W-:Y:S01]  /*24f0*/  ISETP.GE.U32.AND P3, PT, R11, R0, PT ;  /* 0x000000000b00720c */ /* 0x000fe20003f66070 */
[----:B------:R-:W-:Y:S02]  /*2500*/  IMAD.MOV.U32 R0, RZ, RZ, R14 ;  /* 0x000000ffff007224 */ /* 0x000fe400078e000e */
[----:B-1----:R-:W-:Y:S01]  /*2510*/  VIADD R9, R12, 0xffffffe ;  /* 0x0ffffffe0c097836 */ /* 0x002fe20000000000 */
[----:B0-----:R-:W-:-:S04]  /*2520*/  IABS R12, R4 ;  /* 0x00000004000c7213 */ /* 0x001fc80000000000 */
        /* <DEDUP_REMOVED lines=147> */
[----:B------:R-:W-:Y:S02]  /*2e60*/  IMAD R22, R7, R11, R2 ;  /* 0x0000000b07167224 */ /* 0x000fe400078e0202 */
[----:B------:R-:W-:Y:S01]  /*2e70*/  IMAD.MOV R7, RZ, RZ, -R10 ;  /* 0x000000ffff077224 */ /* 0x000fe200078e0a0a */
[----:B------:R-:W-:Y:S01]  /*2e80*/  SEL R14, R23, R14, !P3 ;  /* 0x0000000e170e7207 */ /* 0x000fe20005800000 */
[----:B------:R-:W-:Y:S02]  /*2e90*/  IMAD R9, R4, R9, R13 ;  /* 0x0000000904097224 */ /* 0x000fe400078e020d */
[----:B------:R-:W-:Y:S02]  /*2ea0*/  IMAD R4, R8, R6, R15 ;  /* 0x0000000608047224 */ /* 0x000fe400078e020f */
[----:B------:R-:W-:Y:S02]  /*2eb0*/  IMAD.MOV R11, RZ, RZ, -R19 ;  /* 0x000000ffff0b7224 */ /* 0x000fe400078e0a13 */
[----:B------:R-:W-:-:S02]  /*2ec0*/  IMAD R21, R12, R7, R21 ;  /* 0x000000070c157224 */ /* 0x000fc400078e0215 */
[----:B------:R-:W-:Y:S02]  /*2ed0*/  IMAD R6, R18, UR11, RZ ;  /* 0x0000000b12067c24 */ /* 0x000fe4000f8e02ff */
        /* <DEDUP_REMOVED lines=35> */
[----:B------:R1:W-:Y:S04]  /*3110*/  STG.E.64 desc[UR6][R8.64], RZ ;  /* 0x000000ff08007986 */ /* 0x0003e8000c101b06 */
[----:B------:R1:W-:Y:S01]  /*3120*/  STG.E.64 desc[UR6][R10.64], RZ ;  /* 0x000000ff0a007986 */ /* 0x0003e2000c101b06 */
[----:B------:R-:W-:Y:S01]  /*3130*/  IMAD.X R5, RZ, RZ, R5, P0 ;  /* 0x000000ffff057224 */ /* 0x000fe200000e0605 */
[----:B------:R-:W-:-:S04]  /*3140*/  ISETP.GE.U32.AND P0, PT, R6, UR4, PT ;  /* 0x0000000406007c0c */ /* 0x000fc8000bf06070 */
[----:B------:R-:W-:-:S13]  /*3150*/  ISETP.GE.AND.EX P0, PT, R5, UR14, PT, P0 ;  /* 0x0000000e05007c0c */ /* 0x000fda000bf06300 */
[----:B-1----:R-:W-:Y:S05]  /*3160*/  @!P0 BRA `(.L_x_528) ;  /* 0xfffffff000a08947 */ /* 0x002fea000383ffff */
[----:B------:R-:W-:Y:S05]  /*3170*/  EXIT ;  /* 0x000000000000794d */ /* 0x000fea0003800000 */
        .weak           $__internal_19_$__cuda_sm20_div_u64
        .type           $__internal_19_$__cuda_sm20_div_u64,@function
        .size           $__internal_19_$__cuda_sm20_div_u64,(.L_x_870 - $__internal_19_$__cuda_sm20_div_u64)
$__internal_19_$__cuda_sm20_div_u64:
        /* <DEDUP_REMOVED lines=65> */
[----:B------:R-:W-:Y:S06]  /*3590*/  RET.REL.NODEC R8 `(_ZN2at6native51_GLOBAL__N__11011a27_18_DepthwiseConv3d_cu_35e0c7b543conv_depthwise3d_cuda_backward_input_kernelIddLi3ELi3ELi3ELi1ELi1ELi1ELi1ELi1ELi1EEEvNS_27GenericPackedTensorAccessorIKT_Lm5ENS_16DefaultPtrTraitsEiEENS3_IS4_Lm5ES6_iEES7_iiiiiiiii) ;  /* 0xffffffc808987950 */ /* 0x000fec0003c3ffff */
.L_x_529:
        /* <DEDUP_REMOVED lines=14> */
.L_x_870:


//--------------------- .text._ZN2at6native51_GLOBAL__N__11011a27_18_DepthwiseConv3d_cu_35e0c7b528conv_depthwise3d_cuda_kernelIN3c108BFloat16EfLin1ELin1ELin1ELin1ELin1ELin1EEEvNS_27GenericPackedTensorAccessorIKT_Lm5ENS_16DefaultPtrTraitsEiEENS5_IS6_Lm5ES8_iEES9_PS7_iiiiiiiii --------------------------
	.section	.text._ZN2at6native51_GLOBAL__N__11011a27_18_DepthwiseConv3d_cu_35e0c7b528conv_depthwise3d_cuda_kernelIN3c108BFloat16EfLin1ELin1ELin1ELin1ELin1ELin1EEEvNS_27GenericPackedTensorAccessorIKT_Lm5ENS_16DefaultPtrTraitsEiEENS5_IS6_Lm5ES8_iEES9_PS7_iiiiiiiii,"ax",@progbits
	.align	128
.text._ZN2at6native51_GLOBAL__N__11011a27_18_DepthwiseConv3d_cu_35e0c7b528conv_depthwise3d_cuda_kernelIN3c108BFloat16EfLin1ELin1ELin1ELin1ELin1ELin1EEEvNS_27GenericPackedTensorAccessorIKT_Lm5ENS_16DefaultPtrTraitsEiEENS5_IS6_Lm5ES8_iEES9_PS7_iiiiiiiii:
        .type           _ZN2at6native51_GLOBAL__N__11011a27_18_DepthwiseConv3d_cu_35e0c7b528conv_depthwise3d_cuda_kernelIN3c108BFloat16EfLin1ELin1ELin1ELin1ELin1ELin1EEEvNS_27GenericPackedTensorAccessorIKT_Lm5ENS_16DefaultPtrTraitsEiEENS5_IS6_Lm5ES8_iEES9_PS7_iiiiiiiii,@function
        .size           _ZN2at6native51_GLOBAL__N__11011a27_18_DepthwiseConv3d_cu_35e0c7b528conv_depthwise3d_cuda_kernelIN3c108BFloat16EfLin1ELin1ELin1ELin1ELin1ELin1EEEvNS_27GenericPackedTensorAccessorIKT_Lm5ENS_16DefaultPtrTraitsEiEENS5_IS6_Lm5ES8_iEES9_PS7_iiiiiiiii,(.L_x_872 - _ZN2at6native51_GLOBAL__N__11011a27_18_DepthwiseConv3d_cu_35e0c7b528conv_depthwise3d_cuda_kernelIN3c108BFloat16EfLin1ELin1ELin1ELin1ELin1ELin1EEEvNS_27GenericPackedTensorAccessorIKT_Lm5ENS_16DefaultPtrTraitsEiEENS5_IS6_Lm5ES8_iEES9_PS7_iiiiiiiii)
        .other          _ZN2at6native51_GLOBAL__N__11011a27_18_DepthwiseConv3d_cu_35e0c7b528conv_depthwise3d_cuda_kernelIN3c108BFloat16EfLin1ELin1ELin1ELin1ELin1ELin1EEEvNS_27GenericPackedTensorAccessorIKT_Lm5ENS_16DefaultPtrTraitsEiEENS5_IS6_Lm5ES8_iEES9_PS7_iiiiiiiii,@"STO_CUDA_ENTRY STV_DEFAULT"
_ZN2at6native51_GLOBAL__N__11011a27_18_DepthwiseConv3d_cu_35e0c7b528conv_depthwise3d_cuda_kernelIN3c108BFloat16EfLin1ELin1ELin1ELin1ELin1ELin1EEEvNS_27GenericPackedTensorAccessorIKT_Lm5ENS_16DefaultPtrTraitsEiEENS5_IS6_Lm5ES8_iEES9_PS7_iiiiiiiii:
[----:B------:R-:W-:Y:S01]  /*0000*/  LDC R1, c[0x0][0x37c] ;  /* 0x0000df00ff017b82 */ /* 0x000fe20000000800 */
[----:B------:R-:W0:Y:S01]  /*0010*/  S2R R2, SR_TID.X ;  /* 0x0000000000027919 */ /* 0x000e220000002100 */
[----:B------:R-:W1:Y:S06]  /*0020*/  LDCU UR5, c[0x0][0x360] ;  /* 0x00006c00ff0577ac */ /* 0x000e6c0008000800 */
[----:B------:R-:W0:Y:S01]  /*0030*/  S2UR UR7, SR_CTAID.X ;  /* 0x00000000000779c3 */ /* 0x000e220000002500 */
[----:B------:R-:W-:Y:S01]  /*0040*/  IMAD.MOV.U32 R3, RZ, RZ, RZ ;  /* 0x000000ffff037224 */ /* 0x000fe200078e00ff */
[----:B------:R-:W2:Y:S01]  /*0050*/  LDCU UR4, c[0x0][0x3b8] ;  /* 0x00007700ff0477ac */ /* 0x000ea20008000800 */
[----:B------:R-:W2:Y:S05]  /*0060*/  LDCU UR6, c[0x0][0x3cc] ;  /* 0x00007980ff0677ac */ /* 0x000eaa0008000800 */
[----:B------:R-:W0:Y:S01]  /*0070*/  LDC R15, c[0x0][0x360] ;  /* 0x0000d800ff0f7b82 */ /* 0x000e220000000800 */
[----:B--2---:R-:W-:-:S04]  /*0080*/  UIMAD UR4, UR4, UR6, URZ ;  /* 0x00000006040472a4 */ /* 0x004fc8000f8e02ff */
[----:B------:R-:W-:Y:S01]  /*0090*/  USHF.R.S32.HI UR6, URZ, 0x1f, UR4 ;  /* 0x0000001fff067899 */ /* 0x000fe20008011404 */
[----:B0-----:R-:W-:-:S03]  /*00a0*/  IMAD.WIDE.U32 R14, R15, UR7, R2 ;  /* 0x000000070f0e7c25 */ /* 0x001fc6000f8e0002 */
[----:B------:R-:W-:-:S04]  /*00b0*/  ISETP.GE.U32.AND P0, PT, R14, UR4, PT ;  /* 0x000000040e007c0c */ /* 0x000fc8000bf06070 */
[----:B------:R-:W-:-:S13]  /*00c0*/  ISETP.GE.AND.EX P0, PT, R15, UR6, PT, P0 ;  /* 0x000000060f007c0c */ /* 0x000fda000bf06300 */
[----:B-1----:R-:W-:Y:S05]  /*00d0*/  @P0 EXIT ;  /* 0x000000000000094d */ /* 0x002fea0003800000 */
[----:B------:R-:W0:Y:S01]  /*00e0*/  LDCU UR6, c[0x0][0x3f0] ;  /* 0x00007e00ff0677ac */ /* 0x000e220008000800 */
[----:B------:R-:W-:Y:S01]  /*00f0*/  IMAD.MOV.U32 R16, RZ, RZ, R14 ;  /* 0x000000ffff107224 */ /* 0x000fe200078e000e */
[----:B------:R-:W1:Y:S01]  /*0100*/  LDCU UR4, c[0x0][0x370] ;  /* 0x00006e00ff0477ac */ /* 0x000e620008000800 */
[----:B------:R-:W2:Y:S01]  /*0110*/  LDCU.64 UR10, c[0x0][0x358] ;  /* 0x00006b00ff0a77ac */ /* 0x000ea20008000a00 */
[----:B0-----:R-:W-:Y:S02]  /*0120*/  UISETP.GE.AND UP0, UPT, UR6, 0x1, UPT ;  /* 0x000000010600788c */ /* 0x001fe4000bf06270 */
[----:B-1----:R-:W-:-:S03]  /*0130*/  UIMAD UR5, UR5, UR4, URZ ;  /* 0x00000004050572a4 */ /* 0x002fc6000f8e02ff */
[----:B------:R-:W-:-:S04]  /*0140*/  UMOV UR4, URZ ;  /* 0x000000ff00047c82 */ /* 0x000fc80008000000 */
[----:B--2---:R-:W-:Y:S05]  /*0150*/  BRA.U !UP0, `(.L_x_530) ;  /* 0x0000003d08fc7547 */ /* 0x004fea000b800000 */
[----:B------:R-:W0:Y:S02]  /*0160*/  LDCU UR6, c[0x0][0x3f4] ;  /* 0x00007e80ff0677ac */ /* 0x000e240008000800 */
[----:B0-----:R-:W-:-:S09]  /*0170*/  UISETP.GE.AND UP0, UPT, UR6, 0x1, UPT ;  /* 0x000000010600788c */ /* 0x001fd2000bf06270 */
[----:B------:R-:W-:Y:S05]  /*0180*/  BRA.U !UP0, `(.L_x_531) ;  /* 0x0000002108007547 */ /* 0x000fea000b800000 */
[----:B------:R-:W0:Y:S01]  /*0190*/  LDC R4, c[0x0][0x38c] ;  /* 0x0000e300ff047b82 */ /* 0x000e220000000800 */
[----:B------:R-:W1:Y:S01]  /*01a0*/  LDCU UR9, c[0x0][0x3f8] ;  /* 0x00007f00ff0977ac */ /* 0x000e620008000800 */
[----:B------:R-:W2:Y:S06]  /*01b0*/  LDCU UR4, c[0x0][0x438] ;  /* 0x00008700ff0477ac */ /* 0x000eac0008000800 */
[----:B------:R-:W3:Y:S01]  /*01c0*/  LDC R9, c[0x0][0x3bc] ;  /* 0x0000ef00ff097b82 */ /* 0x000ee20000000800 */
[----:B------:R-:W4:Y:S01]  /*01d0*/  LDCU UR7, c[0x0][0x434] ;  /* 0x00008680ff0777ac */ /* 0x000f220008000800 */
[----:B------:R-:W4:Y:S01]  /*01e0*/  LDCU UR8, c[0x0][0x398] ;  /* 0x00007300ff0877ac */ /* 0x000f220008000800 */
[----:B-1----:R-:W-:-:S02]  /*01f0*/  ULOP3.LUT UR6, UR9, 0x7, URZ, 0xc0, !UPT ;  /* 0x0000000709067892 */ /* 0x002fc4000f8ec0ff */
[----:B------:R-:W-:Y:S02]  /*0200*/  ULOP3.LUT UP1, URZ, UR9, 0x7, URZ, 0xc0, !UPT ;  /* 0x0000000709ff7892 */ /* 0x000fe4000f82c0ff */
[----:B--2---:R-:W-:Y:S01]  /*0210*/  UIMAD UR4, UR9, UR4, URZ ;  /* 0x00000004090472a4 */ /* 0x004fe2000f8e02ff */
[----:B0-----:R-:W-:Y:S01]  /*0220*/  IABS R5, R4 ;  /* 0x0000000400057213 */ /* 0x001fe20000000000 */
[----:B------:R-:W-:-:S03]  /*0230*/  UIADD3 UR6, UPT, UPT, UR6, -0x1, URZ ;  /* 0xffffffff06067890 */ /* 0x000fc6000fffe0ff */
[----:B------:R-:W0:Y:S01]  /*0240*/  I2F.RP R0, R5 ;  /* 0x0000000500007306 */ /* 0x000e220000209400 */
[----:B------:R-:W-:Y:S02]  /*0250*/  UISETP.GE.U32.AND UP0, UPT, UR6, 0x3, UPT ;  /* 0x000000030600788c */ /* 0x000fe4000bf06070 */
[----:B----4-:R-:W-:-:S05]  /*0260*/  UIMAD UR4, UR7, UR8, -UR4 ;  /* 0x00000008070472a4 */ /* 0x010fca000f8e0a04 */
[----:B0-----:R-:W0:Y:S02]  /*0270*/  MUFU.RCP R0, R0 ;  /* 0x0000000000007308 */ /* 0x001e240000001000 */
[----:B0-----:R-:W-:-:S06]  /*0280*/  VIADD R2, R0, 0xffffffe ;  /* 0x0ffffffe00027836 */ /* 0x001fcc0000000000 */
[----:B------:R0:W1:Y:S02]  /*0290*/  F2I.FTZ.U32.TRUNC.NTZ R3, R2 ;  /* 0x0000000200037305 */ /* 0x000064000021f000 */
[----:B0-----:R-:W-:Y:S02]  /*02a0*/  IMAD.MOV.U32 R2, RZ, RZ, RZ ;  /* 0x000000ffff027224 */ /* 0x001fe400078e00ff */
[----:B-1----:R-:W-:-:S04]  /*02b0*/  IMAD.MOV R6, RZ, RZ, -R3 ;  /* 0x000000ffff067224 */ /* 0x002fc800078e0a03 */
[----:B------:R-:W-:Y:S01]  /*02c0*/  IMAD R7, R6, R5, RZ ;  /* 0x0000000506077224 */ /* 0x000fe200078e02ff */
[----:B---3--:R-:W-:-:S03]  /*02d0*/  IABS R6, R9 ;  /* 0x0000000900067213 */ /* 0x008fc60000000000 */
        /* <DEDUP_REMOVED lines=13> */
[----:B------:R-:W-:-:S07]  /*03b0*/  @!P1 LOP3.LUT R14, RZ, R4, RZ, 0x33, !PT ;  /* 0x00000004ff0e9212 */ /* 0x000fce00078e33ff */
.L_x_540:
[----:B------:R-:W0:Y:S01]  /*03c0*/  LDC R13, c[0x0][0x3c8] ;  /* 0x0000f200ff0d7b82 */ /* 0x000e220000000800 */
[----:B------:R-:W-:Y:S01]  /*03d0*/  IABS R6, R16 ;  /* 0x0000001000067213 */ /* 0x000fe20000000000 */
[----:B------:R-:W1:Y:S01]  /*03e0*/  LDCU UR8, c[0x0][0x3f8] ;  /* 0x00007f00ff0877ac */ /* 0x000e620008000800 */
[----:B------:R-:W2:Y:S05]  /*03f0*/  LDCU.64 UR6, c[0x0][0x418] ;  /* 0x00008300ff0677ac */ /* 0x000eaa0008000a00 */
[----:B------:R-:W3:Y:S08]  /*0400*/  LDC R11, c[0x0][0x3c4] ;  /* 0x0000f100ff0b7b82 */ /* 0x000ef00000000800 */
[----:B------:R-:W4:Y:S01]  /*0410*/  LDC R10, c[0x0][0x3c0] ;  /* 0x0000f000ff0a7b82 */ /* 0x000f220000000800 */
[----:B-1----:R-:W-:Y:S01]  /*0420*/  UISETP.GE.AND UP2, UPT, UR8, 0x1, UPT ;  /* 0x000000010800788c */ /* 0x002fe2000bf46270 */
[----:B0-----:R-:W-:-:S04]  /*0430*/  IABS R5, R13 ;  /* 0x0000000d00057213 */ /* 0x001fc80000000000 */
[----:B------:R-:W0:Y:S01]  /*0440*/  I2F.RP R0, R5 ;  /* 0x0000000500007306 */ /* 0x000e220000209400 */
[----:B---3--:R-:W-:Y:S02]  /*0450*/  IABS R9, R11 ;  /* 0x0000000b00097213 */ /* 0x008fe40000000000 */
[----:B----4-:R-:W-:-:S05]  /*0460*/  IABS R8, R10 ;  /* 0x0000000a00087213 */ /* 0x010fca0000000000 */
[----:B0-----:R-:W0:Y:S02]  /*0470*/  MUFU.RCP R0, R0 ;  /* 0x0000000000007308 */ /* 0x001e240000001000 */
[----:B0-----:R-:W-:-:S06]  /*0480*/  VIADD R2, R0, 0xffffffe ;  /* 0x0ffffffe00027836 */ /* 0x001fcc0000000000 */
[----:B------:R0:W1:Y:S02]  /*0490*/  F2I.FTZ.U32.TRUNC.NTZ R3, R2 ;  /* 0x0000000200037305 */ /* 0x000064000021f000 */
[----:B0-----:R-:W-:Y:S01]  /*04a0*/  IMAD.MOV.U32 R2, RZ, RZ, RZ ;  /* 0x000000ffff027224 */ /* 0x001fe200078e00ff */
[----:B-1----:R-:W-:-:S05]  /*04b0*/  IADD3 R4, PT, PT, RZ, -R3, RZ ;  /* 0x80000003ff047210 */ /* 0x002fca0007ffe0ff */
        /* <DEDUP_REMOVED lines=9> */
[----:B------:R-:W-:Y:S02]  /*0550*/  @!P1 IMAD.IADD R2, R2, 0x1, -R5 ;  /* 0x0000000102029824 */ /* 0x000fe400078e0a05 */
[----:B------:R-:W-:Y:S01]  /*0560*/  @!P1 VIADD R0, R0, 0x1 ;  /* 0x0000000100009836 */ /* 0x000fe20000000000 */
[----:B------:R-:W-:Y:S01]  /*0570*/  ISETP.NE.AND P1, PT, R13, RZ, PT ;  /* 0x000000ff0d00720c */ /* 0x000fe20003f25270 */
[----:B------:R-:W0:Y:S01]  /*0580*/  F2I.FTZ.U32.TRUNC.NTZ R3, R3 ;  /* 0x0000000300037305 */ /* 0x000e22000021f000 */
[----:B------:R-:W-:Y:S02]  /*0590*/  ISETP.GE.U32.AND P0, PT, R2, R5, PT ;  /* 0x000000050200720c */ /* 0x000fe40003f06070 */
[----:B------:R-:W-:-:S04]  /*05a0*/  LOP3.LUT R2, R16, R13, RZ, 0x3c, !PT ;  /* 0x0000000d10027212 */ /* 0x000fc800078e3cff */
[----:B------:R-:W-:-:S07]  /*05b0*/  ISETP.GE.AND P2, PT, R2, RZ, PT ;  /* 0x000000ff0200720c */ /* 0x000fce0003f46270 */
[----:B------:R-:W-:Y:S01]  /*05c0*/  @P0 IADD3 R0, PT, PT, R0, 0x1, RZ ;  /* 0x0000000100000810 */ /* 0x000fe20007ffe0ff */
[----:B0-----:R-:W-:-:S04]  /*05d0*/  IMAD.MOV R2, RZ, RZ, -R3 ;  /* 0x000000ffff027224 */ /* 0x001fc800078e0a03 */
[----:B------:R-:W-:Y:S02]  /*05e0*/  IMAD R5, R2, R9, RZ ;  /* 0x0000000902057224 */ /* 0x000fe400078e02ff */
[----:B------:R-:W-:Y:S01]  /*05f0*/  @!P2 IMAD.MOV R0, RZ, RZ, -R0 ;  /* 0x000000ffff00a224 */ /* 0x000fe200078e0a00 */
        /* <DEDUP_REMOVED lines=17> */
[----:B------:R-:W0:Y:S02]  /*0710*/  LDC R9, c[0x0][0x3bc] ;  /* 0x0000ef00ff097b82 */ /* 0x000e240000000800 */
[----:B------:R-:W1:Y:S01]  /*0720*/  F2I.FTZ.U32.TRUNC.NTZ R3, R3 ;  /* 0x0000000300037305 */ /* 0x000e62000021f000 */
[----:B------:R-:W-:Y:S01]  /*0730*/  ISETP.GE.AND P2, PT, R2, RZ, PT ;  /* 0x000000ff0200720c */ /* 0x000fe20003f46270 */
[----:B------:R-:W-:-:S06]  /*0740*/  HFMA2 R2, -RZ, RZ, 0, 0 ;  /* 0x00000000ff027431 */ /* 0x000fcc00000001ff */
[----:B------:R-:W-:-:S06]  /*0750*/  @P0 VIADD R7, R7, 0x1 ;  /* 0x0000000107070836 */ /* 0x000fcc0000000000 */
[----:B------:R-:W-:Y:S01]  /*0760*/  @!P2 IMAD.MOV R7, RZ, RZ, -R7 ;  /* 0x000000ffff07a224 */ /* 0x000fe200078e0a07 */
[----:B------:R-:W-:Y:S01]  /*0770*/  @!P1 LOP3.LUT R7, RZ, R11, RZ, 0x33, !PT ;  /* 0x0000000bff079212 */ /* 0x000fe200078e33ff */
[----:B-1----:R-:W-:-:S03]  /*0780*/  IMAD.MOV R5, RZ, RZ, -R3 ;  /* 0x000000ffff057224 */ /* 0x002fc600078e0a03 */
[----:B------:R-:W-:Y:S01]  /*0790*/  IABS R4, R7 ;  /* 0x0000000700047213 */ /* 0x000fe20000000000 */
[----:B------:R-:W-:Y:S01]  /*07a0*/  IMAD R5, R5, R8, RZ ;  /* 0x0000000805057224 */ /* 0x000fe200078e02ff */
[----:B0-----:R-:W-:-:S03]  /*07b0*/  IABS R17, R9 ;  /* 0x0000000900117213 */ /* 0x001fc60000000000 */
        /* <DEDUP_REMOVED lines=13> */
[----:B------:R-:W-:Y:S01]  /*0890*/  ISETP.GE.U32.AND P0, PT, R3, R8, PT ;  /* 0x000000080300720c */ /* 0x000fe20003f06070 */
[----:B------:R-:W-:Y:S01]  /*08a0*/  IMAD.MOV R8, RZ, RZ, -R7 ;  /* 0x000000ffff087224 */ /* 0x000fe200078e0a07 */
[----:B------:R0:W1:Y:S01]  /*08b0*/  F2I.FTZ.U32.TRUNC.NTZ R3, R6 ;  /* 0x0000000600037305 */ /* 0x000062000021f000 */
[----:B------:R-:W-:Y:S02]  /*08c0*/  ISETP.NE.AND P1, PT, R10, RZ, PT ;  /* 0x000000ff0a00720c */ /* 0x000fe40003f25270 */
[----:B------:R-:W-:-:S02]  /*08d0*/  IMAD R11, R11, R8, R0 ;  /* 0x000000080b0b7224 */ /* 0x000fc400078e0200 */
[----:B------:R-:W-:Y:S02]  /*08e0*/  IMAD.MOV.U32 R8, RZ, RZ, RZ ;  /* 0x000000ffff087224 */ /* 0x000fe400078e00ff */
[----:B0-----:R-:W-:-:S04]  /*08f0*/  IMAD.MOV R6, RZ, RZ, -R0 ;  /* 0x000000ffff067224 */ /* 0x001fc800078e0a00 */
[----:B------:R-:W-:Y:S01]  /*0900*/  @P0 IADD3 R2, PT, PT, R2, 0x1, RZ ;  /* 0x0000000102020810 */ /* 0x000fe20007ffe0ff */
[----:B------:R-:W-:-:S04]  /*0910*/  IMAD R13, R13, R6, R16 ;  /* 0x000000060d0d7224 */ /* 0x000fc800078e0210 */
[----:B------:R-:W-:Y:S02]  /*0920*/  IMAD.MOV.U32 R20, RZ, RZ, R2 ;  /* 0x000000ffff147224 */ /* 0x000fe400078e0002 */
[----:B-1----:R-:W-:Y:S02]  /*0930*/  IMAD.MOV R2, RZ, RZ, -R3 ;  /* 0x000000ffff027224 */ /* 0x002fe400078e0a03 */
[----:B------:R-:W-:Y:S01]  /*0940*/  @!P2 IMAD.MOV R20, RZ, RZ, -R20 ;  /* 0x000000ffff14a224 */ /* 0x000fe200078e0a14 */
[----:B------:R-:W-:Y:S01]  /*0950*/  @!P1 LOP3.LUT R20, RZ, R10, RZ, 0x33, !PT ;  /* 0x0000000aff149212 */ /* 0x000fe200078e33ff */
[----:B------:R-:W-:Y:S02]  /*0960*/  IMAD R5, R2, R17, RZ ;  /* 0x0000001102057224 */ /* 0x000fe400078e02ff */
[----:B------:R-:W-:Y:S01]  /*0970*/  IMAD.MOV.U32 R2, RZ, RZ, RZ ;  /* 0x000000ffff027224 */ /* 0x000fe200078e00ff */
[----:B------:R-:W-:-:S03]  /*0980*/  IABS R4, R20 ;  /* 0x0000001400047213 */ /* 0x000fc60000000000 */
[----:B------:R-:W-:-:S04]  /*0990*/  IMAD.HI.U32 R2, R3, R5, R2 ;  /* 0x0000000503027227 */ /* 0x000fc800078e0002 */
[----:B------:R-:W-:Y:S02]  /*09a0*/  IMAD.MOV.U32 R3, RZ, RZ, R4 ;  /* 0x000000ffff037224 */ /* 0x000fe400078e0004 */
[----:B------:R-:W2:Y:S02]  /*09b0*/  LDC.64 R4, c[0x0][0x428] ;  /* 0x00010a00ff047b82 */ /* 0x000ea40000000a00 */
        /* <DEDUP_REMOVED lines=8> */
[C---:B------:R-:W-:Y:S02]  /*0a40*/  LOP3.LUT R2, R20.reuse, R9, RZ, 0x3c, !PT ;  /* 0x0000000914027212 */ /* 0x040fe400078e3cff */
[----:B------:R-:W-:Y:S02]  /*0a50*/  IADD3 R17, PT, PT, -R20, RZ, RZ ;  /* 0x000000ff14117210 */ /* 0x000fe40007ffe1ff */
[----:B------:R-:W-:-:S02]  /*0a60*/  ISETP.GE.AND P2, PT, R2, RZ, PT ;  /* 0x000000ff0200720c */ /* 0x000fc40003f46270 */
[----:B------:R-:W0:Y:S01]  /*0a70*/  LDC.64 R2, c[0x0][0x420] ;  /* 0x00010800ff027b82 */ /* 0x000e220000000a00 */
[----:B------:R-:W-:Y:S02]  /*0a80*/  IMAD R10, R10, R17, R7 ;  /* 0x000000110a0a7224 */ /* 0x000fe400078e0207 */
[----:B--2---:R-:W-:Y:S02]  /*0a90*/  IMAD R17, R11, UR7, -R4 ;  /* 0x000000070b117c24 */ /* 0x004fe4000f8e0a04 */
[----:B------:R-:W-:-:S06]  /*0aa0*/  @P0 VIADD R12, R12, 0x1 ;  /* 0x000000010c0c0836 */ /* 0x000fcc0000000000 */
[----:B------:R-:W-:Y:S01]  /*0ab0*/  @!P2 IMAD.MOV R12, RZ, RZ, -R12 ;  /* 0x000000ffff0ca224 */ /* 0x000fe200078e0a0c */
[----:B------:R-:W-:-:S05]  /*0ac0*/  @!P1 LOP3.LUT R12, RZ, R9, RZ, 0x33, !PT ;  /* 0x00000009ff0c9212 */ /* 0x000fca00078e33ff */
[----:B------:R-:W-:-:S04]  /*0ad0*/  IMAD.MOV R18, RZ, RZ, -R12 ;  /* 0x000000ffff127224 */ /* 0x000fc800078e0a0c */
[----:B------:R-:W-:Y:S02]  /*0ae0*/  IMAD R9, R9, R18, R20 ;  /* 0x0000001209097224 */ /* 0x000fe400078e0214 */
[----:B0-----:R-:W-:Y:S01]  /*0af0*/  IMAD R18, R10, UR6, -R3 ;  /* 0x000000060a127c24 */ /* 0x001fe2000f8e0a03 */
[----:B------:R-:W-:Y:S06]  /*0b00*/  BRA.U !UP2, `(.L_x_532) ;  /* 0x000000150a047547 */ /* 0x000fec000b800000 */
[-C--:B------:R-:W-:Y:S01]  /*0b10*/  IABS R4, R14.reuse ;  /* 0x0000000e00047213 */ /* 0x080fe20000000000 */
[----:B------:R-:W0:Y:S01]  /*0b20*/  LDCU.64 UR6, c[0x0][0x3a8] ;  /* 0x00007500ff0677ac */ /* 0x000e220008000a00 */
[----:B------:R-:W-:Y:S01]  /*0b30*/  IABS R8, R9 ;  /* 0x0000000900087213 */ /* 0x000fe20000000000 */
[----:B------:R-:W1:Y:S01]  /*0b40*/  LDC R22, c[0x0][0x438] ;  /* 0x00010e00ff167b82 */ /* 0x000e620000000800 */
[----:B------:R-:W2:Y:S01]  /*0b50*/  I2F.RP R0, R4 ;  /* 0x0000000400007306 */ /* 0x000ea20000209400 */
[----:B------:R-:W-:Y:S01]  /*0b60*/  IABS R19, R14 ;  /* 0x0000000e00137213 */ /* 0x000fe20000000000 */
[----:B------:R-:W3:Y:S01]  /*0b70*/  LDCU UR8, c[0x0][0x3a4] ;  /* 0x00007480ff0877ac */ /* 0x000ee20008000800 */
[----:B------:R-:W4:Y:S01]  /*0b80*/  LDCU UR9, c[0x0][0x39c] ;  /* 0x00007380ff0977ac */ /* 0x000f220008000800 */
[----:B------:R-:W5:Y:S04]  /*0b90*/  LDCU UR12, c[0x0][0x3a0] ;  /* 0x00007400ff0c77ac */ /* 0x000f680008000800 */
[----:B--2---:R-:W2:Y:S01]  /*0ba0*/  MUFU.RCP R0, R0 ;  /* 0x0000000000007308 */ /* 0x004ea20000001000 */
[----:B----4-:R-:W-:-:S02]  /*0bb0*/  IMAD R20, R12, UR9, RZ ;  /* 0x000000090c147c24 */ /* 0x010fc4000f8e02ff */
[----:B--2---:R-:W-:-:S05]  /*0bc0*/  VIADD R6, R0, 0xffffffe ;  /* 0x0ffffffe00067836 */ /* 0x004fca0000000000 */
[----:B------:R2:W4:Y:S02]  /*0bd0*/  F2I.FTZ.U32.TRUNC.NTZ R7, R6 ;  /* 0x0000000600077305 */ /* 0x000524000021f000 */
[----:B--2---:R-:W-:Y:S01]  /*0be0*/  MOV R6, RZ ;  /* 0x000000ff00067202 */ /* 0x004fe20000000f00 */
[----:B----4-:R-:W-:-:S04]  /*0bf0*/  IMAD.MOV R3, RZ, RZ, -R7 ;  /* 0x000000ffff037224 */ /* 0x010fc800078e0a07 */
[----:B------:R-:W-:-:S04]  /*0c00*/  IMAD R3, R3, R4, RZ ;  /* 0x0000000403037224 */ /* 0x000fc800078e02ff */
[----:B------:R-:W-:-:S04]  /*0c10*/  IMAD.HI.U32 R7, R7, R3, R6 ;  /* 0x0000000307077227 */ /* 0x000fc800078e0006 */
[----:B------:R-:W-:Y:S02]  /*0c20*/  IMAD.MOV R3, RZ, RZ, -R19 ;  /* 0x000000ffff037224 */ /* 0x000fe400078e0a13 */
[----:B------:R-:W-:-:S04]  /*0c30*/  IMAD.HI.U32 R0, R7, R8, RZ ;  /* 0x0000000807007227 */ /* 0x000fc800078e00ff */
[----:B------:R-:W-:Y:S02]  /*0c40*/  IMAD R3, R0, R3, R8 ;  /* 0x0000000300037224 */ /* 0x000fe400078e0208 */
[----:B------:R-:W-:-:S03]  /*0c50*/  IMAD R7, R13, R2, -R5 ;  /* 0x000000020d077224 */ /* 0x000fc600078e0a05 */
[----:B------:R-:W-:-:S13]  /*0c60*/  ISETP.GT.U32.AND P1, PT, R4, R3, PT ;  /* 0x000000030400720c */ /* 0x000fda0003f24070 */
[----:B------:R-:W-:Y:S02]  /*0c70*/  @!P1 IMAD.IADD R3, R3, 0x1, -R4 ;  /* 0x0000000103039824 */ /* 0x000fe400078e0a04 */
[----:B------:R-:W-:Y:S01]  /*0c80*/  @!P1 VIADD R0, R0, 0x1 ;  /* 0x0000000100009836 */ /* 0x000fe20000000000 */
[----:B------:R-:W-:Y:S02]  /*0c90*/  ISETP.NE.AND P1, PT, R14, RZ, PT ;  /* 0x000000ff0e00720c */ /* 0x000fe40003f25270 */
[----:B------:R-:W-:Y:S01]  /*0ca0*/  ISETP.GE.U32.AND P0, PT, R3, R4, PT ;  /* 0x000000040300720c */ /* 0x000fe20003f06070 */
[----:B---3--:R-:W-:Y:S01]  /*0cb0*/  IMAD R4, R18, UR8, RZ ;  /* 0x0000000812047c24 */ /* 0x008fe2000f8e02ff */
[----:B------:R-:W-:Y:S01]  /*0cc0*/  LOP3.LUT R3, R9, R14, RZ, 0x3c, !PT ;  /* 0x0000000e09037212 */ /* 0x000fe200078e3cff */
[----:B------:R-:W2:Y:S01]  /*0cd0*/  LDC.64 R18, c[0x0][0x3e0] ;  /* 0x0000f800ff127b82 */ /* 0x000ea20000000a00 */
[----:B------:R-:W3:Y:S02]  /*0ce0*/  LDCU UR8, c[0x0][0x3fc] ;  /* 0x00007f80ff0877ac */ /* 0x000ee40008000800 */
[----:B------:R-:W-:Y:S01]  /*0cf0*/  ISETP.GE.AND P2, PT, R3, RZ, PT ;  /* 0x000000ff0300720c */ /* 0x000fe20003f46270 */
[----:B0-----:R-:W-:-:S06]  /*0d00*/  IMAD R3, R17, UR6, RZ ;  /* 0x0000000611037c24 */ /* 0x001fcc000f8e02ff */
[----:B------:R-:W-:-:S04]  /*0d10*/  @P0 VIADD R0, R0, 0x1 ;  /* 0x0000000100000836 */ /* 0x000fc80000000000 */
[----:B------:R-:W-:Y:S02]  /*0d20*/  IMAD.MOV.U32 R6, RZ, RZ, R0 ;  /* 0x000000ffff067224 */ /* 0x000fe400078e0000 */
[----:B------:R-:W-:Y:S01]  /*0d30*/  IMAD R0, R7, UR7, RZ ;  /* 0x0000000707007c24 */ /* 0x000fe2000f8e02ff */
[----:B------:R-:W0:Y:S02]  /*0d40*/  LDCU.64 UR6, c[0x0][0x380] ;  /* 0x00007000ff0677ac */ /* 0x000e240008000a00 */
[----:B------:R-:W-:Y:S02]  /*0d50*/  @!P2 IADD3 R6, PT, PT, -R6, RZ, RZ ;  /* 0x000000ff0606a210 */ /* 0x000fe40007ffe1ff */
[----:B------:R-:W-:Y:S02]  /*0d60*/  @!P1 LOP3.LUT R6, RZ, R14, RZ, 0x33, !PT ;  /* 0x0000000eff069212 */ /* 0x000fe400078e33ff */
[--C-:B------:R-:W-:Y:S02]  /*0d70*/  IADD3 R17, P0, P1, R4, R3, R0.reuse ;  /* 0x0000000304117210 */ /* 0x100fe4000791e000 */
[----:B------:R-:W-:Y:S01]  /*0d80*/  SHF.R.S32.HI R8, RZ, 0x1f, R0 ;  /* 0x0000001fff087819 */ /* 0x000fe20000011400 */
[----:B-----5:R-:W-:Y:S01]  /*0d90*/  IMAD R6, R6, UR12, RZ ;  /* 0x0000000c06067c24 */ /* 0x020fe2000f8e02ff */
[----:B------:R-:W-:-:S02]  /*0da0*/  SHF.R.S32.HI R3, RZ, 0x1f, R3 ;  /* 0x0000001fff037819 */ /* 0x000fc40000011403 */
[----:B------:R-:W-:-:S04]  /*0db0*/  SHF.R.S32.HI R4, RZ, 0x1f, R4 ;  /* 0x0000001fff047819 */ /* 0x000fc80000011404 */
[----:B------:R-:W-:Y:S01]  /*0dc0*/  IADD3.X R3, PT, PT, R4, R3, R8, P0, P1 ;  /* 0x0000000304037210 */ /* 0x000fe200007e2408 */
[--C-:B-1----:R-:W-:Y:S01]  /*0dd0*/  IMAD R4, R22, 0x5, -R5.reuse ;  /* 0x0000000516047824 */ /* 0x102fe200078e0a05 */
[--C-:B------:R-:W-:Y:S01]  /*0de0*/  IADD3 R0, P0, P1, R6, R17, R20.reuse ;  /* 0x0000001106007210 */ /* 0x100fe2000791e014 */
[----:B------:R-:W-:Y:S01]  /*0df0*/  IMAD R8, R22, 0x7, -R5 ;  /* 0x0000000716087824 */ /* 0x000fe200078e0a05 */
[----:B------:R-:W-:Y:S01]  /*0e00*/  SHF.R.S32.HI R20, RZ, 0x1f, R20 ;  /* 0x0000001fff147819 */ /* 0x000fe20000011414 */
[----:B---3--:R-:W-:Y:S01]  /*0e10*/  IMAD R17, R9, UR8, RZ ;  /* 0x0000000809117c24 */ /* 0x008fe2000f8e02ff */
[----:B------:R-:W-:Y:S01]  /*0e20*/  SHF.R.S32.HI R6, RZ, 0x1f, R6 ;  /* 0x0000001fff067819 */ /* 0x000fe20000011406 */
[----:B------:R-:W-:Y:S02]  /*0e30*/  IMAD R4, R13, R2, R4 ;  /* 0x000000020d047224 */ /* 0x000fe400078e0204 */
[----:B--2---:R-:W-:Y:S01]  /*0e40*/  IMAD.WIDE R18, R17, 0x2, R18 ;  /* 0x0000000211127825 */ /* 0x004fe200078e0212 */
[----:B------:R-:W-:-:S02]  /*0e50*/  IADD3.X R3, PT, PT, R6, R3, R20, P0, P1 ;  /* 0x0000000306037210 */ /* 0x000fc400007e2414 */
[----:B0-----:R-:W-:Y:S01]  /*0e60*/  LEA R26, P0, R0, UR6, 0x1 ;  /* 0x00000006001a7c11 */ /* 0x001fe2000f8008ff */
[----:B------:R-:W-:-:S03]  /*0e70*/  IMAD R6, R22, 0x3, -R5 ;  /* 0x0000000316067824 */ /* 0x000fc600078e0a05 */
[----:B------:R-:W-:Y:S01]  /*0e80*/  LEA.HI.X R27, R0, UR7, R3, 0x1, P0 ;  /* 0x00000007001b7c11 */ /* 0x000fe200080f0c03 */
[C-C-:B------:R-:W-:Y:S02]  /*0e90*/  IMAD R0, R22.reuse, 0x4, -R5.reuse ;  /* 0x0000000416007824 */ /* 0x140fe400078e0a05 */
[----:B------:R-:W-:Y:S02]  /*0ea0*/  IMAD R3, R22, 0x6, -R5 ;  /* 0x0000000616037824 */ /* 0x000fe400078e0a05 */
[CC--:B------:R-:W-:Y:S02]  /*0eb0*/  IMAD R6, R13.reuse, R2.reuse, R6 ;  /* 0x000000020d067224 */ /* 0x0c0fe400078e0206 */
[CC--:B------:R-:W-:Y:S02]  /*0ec0*/  IMAD R5, R13.reuse, R2.reuse, R0 ;  /* 0x000000020d057224 */ /* 0x0c0fe400078e0200 */
[CC--:B------:R-:W-:Y:S02]  /*0ed0*/  IMAD R3, R13.reuse, R2.reuse, R3 ;  /* 0x000000020d037224 */ /* 0x0c0fe400078e0203 */
[----:B------:R-:W-:-:S02]  /*0ee0*/  IMAD R2, R13, R2, R8 ;  /* 0x000000020d027224 */ /* 0x000fc400078e0208 */
[----:B------:R-:W-:Y:S02]  /*0ef0*/  IMAD.MOV.U32 R8, RZ, RZ, RZ ;  /* 0x000000ffff087224 */ /* 0x000fe400078e00ff */
[----:B------:R-:W-:-:S07]  /*0f00*/  IMAD.MOV.U32 R0, RZ, RZ, RZ ;  /* 0x000000ffff007224 */ /* 0x000fce00078e00ff */
.L_x_539:
[----:B------:R-:W0:Y:S01]  /*0f10*/  LDC.64 R20, c[0x0][0x420] ;  /* 0x00010800ff147b82 */ /* 0x000e220000000a00 */
[----:B------:R-:W1:Y:S01]  /*0f20*/  LDCU UR6, c[0x0][0x430] ;  /* 0x00008600ff0677ac */ /* 0x000e620008000800 */
[----:B------:R-:W2:Y:S06]  /*0f30*/  LDCU UR7, c[0x0][0x3f0] ;  /* 0x00007e00ff0777ac */ /* 0x000eac0008000800 */
[----:B------:R-:W0:Y:S08]  /*0f40*/  LDC.64 R22, c[0x0][0x418] ;  /* 0x00010600ff167b82 */ /* 0x000e300000000a00 */
[----:B------:R-:W3:Y:S01]  /*0f50*/  LDC.64 R24, c[0x0][0x428] ;  /* 0x00010a00ff187b82 */ /* 0x000ee20000000a00 */
[----:B0-----:R-:W-:-:S02]  /*0f60*/  IMAD R21, R10, R22, -R21 ;  /* 0x000000160a157224 */ /* 0x001fc400078e0a15 */
[----:B------:R-:W-:Y:S02]  /*0f70*/  IMAD.MOV.U32 R22, RZ, RZ, RZ ;  /* 0x000000ffff167224 */ /* 0x000fe400078e00ff */
[C---:B-1----:R-:W-:Y:S02]  /*0f80*/  IMAD R21, R0.reuse, UR6, R21 ;  /* 0x0000000600157c24 */ /* 0x042fe4000f8e0215 */
[----:B------:R-:W-:-:S05]  /*0f90*/  VIADD R0, R0, 0x1 ;  /* 0x0000000100007836 */ /* 0x000fca0000000000 */
[----:B--23--:R-:W-:-:S13]  /*0fa0*/  ISETP.NE.AND P5, PT, R0, UR7, PT ;  /* 0x0000000700007c0c */ /* 0x00cfda000bfa5270 */
.L_x_538:
[----:B------:R-:W0:Y:S01]  /*0fb0*/  LDCU UR7, c[0x0][0x3f8] ;  /* 0x00007f00ff0777ac */ /* 0x000e220008000800 */
[----:B------:R-:W-:Y:S02]  /*0fc0*/  IMAD R17, R11, R23, -R24 ;  /* 0x000000170b117224 */ /* 0x000fe400078e0a18 */
[----:B------:R-:W-:Y:S01]  /*0fd0*/  IMAD.MOV.U32 R36, RZ, RZ, RZ ;  /* 0x000000ffff247224 */ /* 0x000fe200078e00ff */
[----:B------:R-:W1:Y:S01]  /*0fe0*/  LDCU UR6, c[0x0][0x434] ;  /* 0x00008680ff0677ac */ /* 0x000e620008000800 */
[----:B------:R-:W2:Y:S01]  /*0ff0*/  LDCU UR8, c[0x0][0x3f4] ;  /* 0x00007e80ff0877ac */ /* 0x000ea20008000800 */
[----:B0-----:R-:W-:Y:S01]  /*1000*/  UISETP.GE.U32.AND UP2, UPT, UR7, 0x8, UPT ;  /* 0x000000080700788c */ /* 0x001fe2000bf46070 */
[C---:B-1----:R-:W-:Y:S01]  /*1010*/  IMAD R32, R22.reuse, UR6, R17 ;  /* 0x0000000616207c24 */ /* 0x042fe2000f8e0211 */
[----:B------:R-:W-:-:S04]  /*1020*/  IADD3 R22, PT, PT, R22, 0x1, RZ ;  /* 0x0000000116167810 */ /* 0x000fc80007ffe0ff */
[----:B------:R-:W-:Y:S02]  /*1030*/  LOP3.LUT R17, R21, R32, RZ, 0xfc, !PT ;  /* 0x0000002015117212 */ /* 0x000fe400078efcff */
[----:B--2---:R-:W-:Y:S02]  /*1040*/  ISETP.NE.AND P6, PT, R22, UR8, PT ;  /* 0x0000000816007c0c */ /* 0x004fe4000bfc5270 */
[----:B------:R-:W-:Y:S01]  /*1050*/  ISETP.GT.AND P0, PT, R17, -0x1, PT ;  /* 0xffffffff1100780c */ /* 0x000fe20003f04270 */
[----:B------:R-:W-:-:S12]  /*1060*/  BRA.U !UP2, `(.L_x_533) ;  /* 0x000000050ad07547 */ /* 0x000fd8000b800000 */
[----:B------:R-:W0:Y:S01]  /*1070*/  LDC R28, c[0x0][0x438] ;  /* 0x00010e00ff1c7b82 */ /* 0x000e220000000800 */
[----:B------:R-:W1:Y:S01]  /*1080*/  LDCU UR6, c[0x0][0x3f8] ;  /* 0x00007f00ff0677ac */ /* 0x000e620008000800 */
[----:B------:R-:W-:Y:S02]  /*1090*/  IMAD.MOV.U32 R34, RZ, RZ, R7 ;  /* 0x000000ffff227224 */ /* 0x000fe400078e0007 */
[----:B------:R-:W-:Y:S02]  /*10a0*/  IMAD.MOV.U32 R33, RZ, RZ, R2 ;  /* 0x000000ffff217224 */ /* 0x000fe400078e0002 */
[----:B------:R-:W-:Y:S02]  /*10b0*/  IMAD.MOV.U32 R17, RZ, RZ, R3 ;  /* 0x000000ffff117224 */ /* 0x000fe400078e0003 */
[----:B------:R-:W-:Y:S02]  /*10c0*/  IMAD.MOV.U32 R35, RZ, RZ, R4 ;  /* 0x000000ffff237224 */ /* 0x000fe400078e0004 */
[----:B------:R-:W-:-:S02]  /*10d0*/  IMAD.MOV.U32 R36, RZ, RZ, R5 ;  /* 0x000000ffff247224 */ /* 0x000fc400078e0005 */
[----:B------:R-:W-:Y:S01]  /*10e0*/  IMAD.MOV.U32 R38, RZ, RZ, R6 ;  /* 0x000000ffff267224 */ /* 0x000fe200078e0006 */
[----:B-1----:R-:W-:-:S04]  /*10f0*/  ULOP3.LUT UR6, UR6, 0x7ffffff8, URZ, 0xc0, !UPT ;  /* 0x7ffffff806067892 */ /* 0x002fc8000f8ec0ff */
[----:B------:R-:W-:Y:S01]  /*1100*/  UIADD3 UR6, UPT, UPT, -UR6, URZ, URZ ;  /* 0x000000ff06067290 */ /* 0x000fe2000fffe1ff */
[C---:B0-----:R-:W-:Y:S01]  /*1110*/  IMAD.IADD R40, R28.reuse, 0x1, -R25 ;  /* 0x000000011c287824 */ /* 0x041fe200078e0a19 */
[----:B------:R-:W-:-:S03]  /*1120*/  LEA R28, R28, -R25, 0x1 ;  /* 0x800000191c1c7211 */ /* 0x000fc600078e08ff */
[CC--:B------:R-:W-:Y:S02]  /*1130*/  IMAD R40, R13.reuse, R20.reuse, R40 ;  /* 0x000000140d287224 */ /* 0x0c0fe400078e0228 */
[----:B------:R-:W-:Y:S02]  /*1140*/  IMAD R37, R13, R20, R28 ;  /* 0x000000140d257224 */ /* 0x000fe400078e021c */
[----:B------:R-:W-:-:S07]  /*1150*/  IMAD.U32 R39, RZ, RZ, UR6 ;  /* 0x00000006ff277e24 */ /* 0x000fce000f8e00ff */
.L_x_534:
[----:B------:R-:W0:Y:S01]  /*1160*/  LDCU.64 UR6, c[0x0][0x390] ;  /* 0x00007200ff0677ac */ /* 0x000e220008000a00 */
[----:B------:R-:W-:Y:S01]  /*1170*/  ISETP.LT.OR P1, PT, R34, RZ, !P0 ;  /* 0x000000ff2200720c */ /* 0x000fe20004721670 */
[----:B------:R-:W1:Y:S01]  /*1180*/  LDC R41, c[0x0][0x438] ;  /* 0x00010e00ff297b82 */ /* 0x000e620000000800 */
[----:B------:R-:W2:Y:S01]  /*1190*/  LDCU UR8, c[0x0][0x398] ;  /* 0x00007300ff0877ac */ /* 0x000ea20008000800 */
[----:B------:R-:W-:Y:S01]  /*11a0*/  ISETP.LT.OR P2, PT, R40, RZ, !P0 ;  /* 0x000000ff2800720c */ /* 0x000fe20004741670 */
[----:B------:R-:W3:Y:S04]  /*11b0*/  LDG.E.U16 R28, desc[UR10][R18.64] ;  /* 0x0000000a121c7981 */ /* 0x000ee8000c1e1500 */
[----:B------:R-:W4:Y:S01]  /*11c0*/  LDG.E.U16 R42, desc[UR10][R18.64+0x2] ;  /* 0x0000020a122a7981 */ /* 0x000f22000c1e1500 */
[----:B0-----:R-:W-:-:S04]  /*11d0*/  ISETP.GE.OR P1, PT, R21, UR6, P1 ;  /* 0x0000000615007c0c */ /* 0x001fc80008f26670 */
[----:B------:R-:W-:-:S04]  /*11e0*/  ISETP.GE.OR P1, PT, R32, UR7, P1 ;  /* 0x0000000720007c0c */ /* 0x000fc80008f26670 */
[----:B--2---:R-:W-:Y:S02]  /*11f0*/  ISETP.GE.OR P1, PT, R34, UR8, P1 ;  /* 0x0000000822007c0c */ /* 0x004fe40008f26670 */
[----:B------:R-:W-:-:S04]  /*1200*/  ISETP.GE.OR P2, PT, R21, UR6, P2 ;  /* 0x0000000615007c0c */ /* 0x000fc80009746670 */
[----:B------:R-:W-:-:S07]  /*1210*/  ISETP.GE.OR P2, PT, R32, UR7, P2 ;  /* 0x0000000720007c0c */ /* 0x000fce0009746670 */
[----:B------:R-:W2:Y:S01]  /*1220*/  @!P1 LDG.E.U16 R29, desc[UR10][R26.64] ;  /* 0x0000000a1a1d9981 */ /* 0x000ea2000c1e1500 */
[----:B------:R-:W-:-:S13]  /*1230*/  ISETP.GE.OR P3, PT, R40, UR8, P2 ;  /* 0x0000000828007c0c */ /* 0x000fda0009766670 */
[----:B-1----:R-:W-:-:S06]  /*1240*/  @!P3 IMAD.WIDE R30, R41, 0x2, R26 ;  /* 0x00000002291eb825 */ /* 0x002fcc00078e021a */
[----:B------:R-:W5:Y:S01]  /*1250*/  @!P3 LDG.E.U16 R30, desc[UR10][R30.64] ;  /* 0x0000000a1e1eb981 */ /* 0x000f62000c1e1500 */
[----:B------:R-:W-:-:S04]  /*1260*/  ISETP.LT.OR P2, PT, R37, RZ, !P0 ;  /* 0x000000ff2500720c */ /* 0x000fc80004741670 */
[----:B------:R-:W-:-:S04]  /*1270*/  ISETP.GE.OR P2, PT, R21, UR6, P2 ;  /* 0x0000000615007c0c */ /* 0x000fc80009746670 */
[----:B------:R-:W-:-:S04]  /*1280*/  ISETP.GE.OR P2, PT, R32, UR7, P2 ;  /* 0x0000000720007c0c */ /* 0x000fc80009746670 */
[----:B------:R-:W-:Y:S01]  /*1290*/  ISETP.GE.OR P2, PT, R37, UR8, P2 ;  /* 0x0000000825007c0c */ /* 0x000fe20009746670 */
[----:B---3--:R-:W-:Y:S02]  /*12a0*/  IMAD.U32 R43, R28, 0x10000, RZ ;  /* 0x000100001c2b7824 */ /* 0x008fe400078e00ff */
[----:B----4-:R-:W-:Y:S02]  /*12b0*/  IMAD.U32 R45, R42, 0x10000, RZ ;  /* 0x000100002a2d7824 */ /* 0x010fe400078e00ff */
[----:B------:R-:W3:Y:S01]  /*12c0*/  LDG.E.U16 R42, desc[UR10][R18.64+0x6] ;  /* 0x0000060a122a7981 */ /* 0x000ee2000c1e1500 */
[----:B--2---:R-:W-:-:S05]  /*12d0*/  @!P1 SHF.L.U32 R29, R29, 0x10, RZ ;  /* 0x000000101d1d9819 */ /* 0x004fca00000006ff */
[----:B------:R-:W-:Y:S01]  /*12e0*/  @!P1 FFMA.FTZ R8, R43, R29, R8 ;  /* 0x0000001d2b089223 */ /* 0x000fe20000010008 */
[----:B------:R-:W-:Y:S01]  /*12f0*/  ISETP.LT.OR P1, PT, R38, RZ, !P0 ;  /* 0x000000ff2600720c */ /* 0x000fe20004721670 */
[----:B------:R-:W-:Y:S01]  /*1300*/  @!P2 IMAD.WIDE R28, R41, 0x4, R26 ;  /* 0x00000004291ca825 */ /* 0x000fe200078e021a */
[----:B------:R-:W2:Y:S02]  /*1310*/  LDG.E.U16 R43, desc[UR10][R18.64+0x4] ;  /* 0x0000040a122b7981 */ /* 0x000ea4000c1e1500 */
[----:B------:R-:W-:-:S03]  /*1320*/  ISETP.GE.OR P1, PT, R21, UR6, P1 ;  /* 0x0000000615007c0c */ /* 0x000fc60008f26670 */
[----:B------:R-:W4:Y:S01]  /*1330*/  @!P2 LDG.E.U16 R28, desc[UR10][R28.64] ;  /* 0x0000000a1c1ca981 */ /* 0x000f22000c1e1500 */
[----:B------:R-:W-:-:S04]  /*1340*/  ISETP.GE.OR P1, PT, R32, UR7, P1 ;  /* 0x0000000720007c0c */ /* 0x000fc80008f26670 */
[----:B------:R-:W-:Y:S01]  /*1350*/  ISETP.GE.OR P1, PT, R38, UR8, P1 ;  /* 0x0000000826007c0c */ /* 0x000fe20008f26670 */
[----:B-----5:R-:W-:-:S04]  /*1360*/  @!P3 IMAD.U32 R31, R30, 0x10000, RZ ;  /* 0x000100001e1fb824 */ /* 0x020fc800078e00ff */
[----:B------:R-:W-:-:S08]  /*1370*/  @!P3 FFMA.FTZ R8, R45, R31, R8 ;  /* 0x0000001f2d08b223 */ /* 0x000fd00000010008 */
[----:B------:R-:W-:-:S06]  /*1380*/  @!P1 IMAD.WIDE R30, R41, 0x6, R26 ;  /* 0x00000006291e9825 */ /* 0x000fcc00078e021a */
[----:B------:R-:W5:Y:S01]  /*1390*/  @!P1 LDG.E.U16 R30, desc[UR10][R30.64] ;  /* 0x0000000a1e1e9981 */ /* 0x000f62000c1e1500 */
[----:B------:R-:W-:-:S04]  /*13a0*/  ISETP.LT.OR P3, PT, R36, RZ, !P0 ;  /* 0x000000ff2400720c */ /* 0x000fc80004761670 */
[----:B------:R-:W-:-:S04]  /*13b0*/  ISETP.GE.OR P3, PT, R21, UR6, P3 ;  /* 0x0000000615007c0c */ /* 0x000fc80009f66670 */
[----:B------:R-:W-:-:S04]  /*13c0*/  ISETP.GE.OR P3, PT, R32, UR7, P3 ;  /* 0x0000000720007c0c */ /* 0x000fc80009f66670 */
[----:B------:R-:W-:Y:S01]  /*13d0*/  ISETP.GE.OR P3, PT, R36, UR8, P3 ;  /* 0x0000000824007c0c */ /* 0x000fe20009f66670 */
[----:B---3--:R-:W-:Y:S02]  /*13e0*/  IMAD.U32 R45, R42, 0x10000, RZ ;  /* 0x000100002a2d7824 */ /* 0x008fe400078e00ff */
[----:B------:R-:W3:Y:S01]  /*13f0*/  LDG.E.U16 R42, desc[UR10][R18.64+0xa] ;  /* 0x00000a0a122a7981 */ /* 0x000ee2000c1e1500 */
[----:B--2---:R-:W-:Y:S02]  /*1400*/  IMAD.U32 R43, R43, 0x10000, RZ ;  /* 0x000100002b2b7824 */ /* 0x004fe400078e00ff */
[----:B----4-:R-:W-:-:S04]  /*1410*/  @!P2 IMAD.U32 R29, R28, 0x10000, RZ ;  /* 0x000100001c1da824 */ /* 0x010fc800078e00ff */
[----:B------:R-:W-:-:S03]  /*1420*/  @!P2 FFMA.FTZ R8, R43, R29, R8 ;  /* 0x0000001d2b08a223 */ /* 0x000fc60000010008 */
[----:B------:R-:W-:Y:S01]  /*1430*/  @!P3 IMAD.WIDE R28, R41, 0x8, R26 ;  /* 0x00000008291cb825 */ /* 0x000fe200078e021a */
[----:B------:R-:W-:Y:S01]  /*1440*/  ISETP.LT.OR P2, PT, R35, RZ, !P0 ;  /* 0x000000ff2300720c */ /* 0x000fe20004741670 */
[----:B------:R-:W2:Y:S03]  /*1450*/  LDG.E.U16 R43, desc[UR10][R18.64+0x8] ;  /* 0x0000080a122b7981 */ /* 0x000ea6000c1e1500 */
[----:B------:R-:W-:Y:S01]  /*1460*/  ISETP.GE.OR P2, PT, R21, UR6, P2 ;  /* 0x0000000615007c0c */ /* 0x000fe20009746670 */
[----:B------:R-:W4:Y:S03]  /*1470*/  @!P3 LDG.E.U16 R28, desc[UR10][R28.64] ;  /* 0x0000000a1c1cb981 */ /* 0x000f26000c1e1500 */
[----:B------:R-:W-:-:S04]  /*1480*/  ISETP.GE.OR P2, PT, R32, UR7, P2 ;  /* 0x0000000720007c0c */ /* 0x000fc80009746670 */
[----:B------:R-:W-:Y:S02]  /*1490*/  ISETP.GE.OR P2, PT, R35, UR8, P2 ;  /* 0x0000000823007c0c */ /* 0x000fe40009746670 */
[----:B-----5:R-:W-:-:S05]  /*14a0*/  @!P1 SHF.L.U32 R31, R30, 0x10, RZ ;  /* 0x000000101e1f9819 */ /* 0x020fca00000006ff */
[----:B------:R-:W-:-:S06]  /*14b0*/  @!P1 FFMA.FTZ R8, R45, R31, R8 ;  /* 0x0000001f2d089223 */ /* 0x000fcc0000010008 */
        /* <DEDUP_REMOVED lines=10> */
[----:B------:R-:W-:Y:S01]  /*1560*/  @!P3 FFMA.FTZ R8, R43, R29, R8 ;  /* 0x0000001d2b08b223 */ /* 0x000fe20000010008 */
[----:B------:R-:W-:Y:S02]  /*1570*/  ISETP.LT.OR P3, PT, R33, RZ, !P0 ;  /* 0x000000ff2100720c */ /* 0x000fe40004761670 */
[----:B------:R-:W-:Y:S01]  /*1580*/  @!P1 IMAD.WIDE R28, R41, 0xc, R26 ;  /* 0x0000000c291c9825 */ /* 0x000fe200078e021a */
[----:B------:R-:W2:Y:S01]  /*1590*/  LDG.E.U16 R43, desc[UR10][R18.64+0xc] ;  /* 0x00000c0a122b7981 */ /* 0x000ea2000c1e1500 */
[----:B------:R-:W-:-:S04]  /*15a0*/  ISETP.GE.OR P3, PT, R21, UR6, P3 ;  /* 0x0000000615007c0c */ /* 0x000fc80009f66670 */
[----:B------:R-:W4:Y:S01]  /*15b0*/  @!P1 LDG.E.U16 R28, desc[UR10][R28.64] ;  /* 0x0000000a1c1c9981 */ /* 0x000f22000c1e1500 */
[----:B------:R-:W-:-:S04]  /*15c0*/  ISETP.GE.OR P3, PT, R32, UR7, P3 ;  /* 0x0000000720007c0c */ /* 0x000fc80009f66670 */
[----:B------:R-:W-:Y:S01]  /*15d0*/  ISETP.GE.OR P3, PT, R33, UR8, P3 ;  /* 0x0000000821007c0c */ /* 0x000fe20009f66670 */
[----:B-----5:R-:W-:-:S04]  /*15e0*/  @!P2 IMAD.U32 R31, R30, 0x10000, RZ ;  /* 0x000100001e1fa824 */ /* 0x020fc800078e00ff */
[----:B------:R-:W-:-:S08]  /*15f0*/  @!P2 FFMA.FTZ R8, R45, R31, R8 ;  /* 0x0000001f2d08a223 */ /* 0x000fd00000010008 */
[----:B------:R-:W-:-:S06]  /*1600*/  @!P3 IMAD.WIDE R30, R41, 0xe, R26 ;  /* 0x0000000e291eb825 */ /* 0x000fcc00078e021a */
[----:B------:R-:W5:Y:S01]  /*1610*/  @!P3 LDG.E.U16 R30, desc[UR10][R30.64] ;  /* 0x0000000a1e1eb981 */ /* 0x000f62000c1e1500 */
[----:B------:R-:W-:Y:S01]  /*1620*/  VIADD R39, R39, 0x8 ;  /* 0x0000000827277836 */ /* 0x000fe20000000000 */
[C---:B------:R-:W-:Y:S01]  /*1630*/  LEA R38, R41.reuse, R38, 0x3 ;  /* 0x0000002629267211 */ /* 0x040fe200078e18ff */
[C---:B------:R-:W-:Y:S01]  /*1640*/  IMAD R40, R41.reuse, 0x8, R40 ;  /* 0x0000000829287824 */ /* 0x040fe200078e0228 */
[C---:B------:R-:W-:Y:S01]  /*1650*/  LEA R33, R41.reuse, R33, 0x3 ;  /* 0x0000002129217211 */ /* 0x040fe200078e18ff */
[C---:B------:R-:W-:Y:S02]  /*1660*/  IMAD R37, R41.reuse, 0x8, R37 ;  /* 0x0000000829257824 */ /* 0x040fe400078e0225 */
[C---:B------:R-:W-:Y:S02]  /*1670*/  IMAD R36, R41.reuse, 0x8, R36 ;  /* 0x0000000829247824 */ /* 0x040fe400078e0224 */
[C---:B------:R-:W-:Y:S02]  /*1680*/  IMAD R35, R41.reuse, 0x8, R35 ;  /* 0x0000000829237824 */ /* 0x040fe400078e0223 */
[----:B------:R-:W-:-:S02]  /*1690*/  IMAD R17, R41, 0x8, R17 ;  /* 0x0000000829117824 */ /* 0x000fc400078e0211 */
[C---:B------:R-:W-:Y:S02]  /*16a0*/  IMAD R34, R41.reuse, 0x8, R34 ;  /* 0x0000000829227824 */ /* 0x040fe400078e0222 */
[----:B------:R-:W-:-:S04]  /*16b0*/  IMAD.WIDE R26, R41, 0x10, R26 ;  /* 0x00000010291a7825 */ /* 0x000fc800078e021a */
[----:B--2---:R-:W-:Y:S01]  /*16c0*/  IMAD.U32 R45, R43, 0x10000, RZ ;  /* 0x000100002b2d7824 */ /* 0x004fe200078e00ff */
[----:B----4-:R-:W-:-:S05]  /*16d0*/  @!P1 SHF.L.U32 R43, R28, 0x10, RZ ;  /* 0x000000101c2b9819 */ /* 0x010fca00000006ff */
[----:B------:R-:W-:Y:S01]  /*16e0*/  @!P1 FFMA.FTZ R8, R45, R43, R8 ;  /* 0x0000002b2d089223 */ /* 0x000fe20000010008 */
[----:B------:R-:W-:-:S05]  /*16f0*/  IADD3 R28, P1, PT, R18, 0x10, RZ ;  /* 0x00000010121c7810 */ /* 0x000fca0007f3e0ff */
[----:B------:R-:W-:Y:S01]  /*1700*/  IMAD.X R29, RZ, RZ, R19, P1 ;  /* 0x000000ffff1d7224 */ /* 0x000fe200008e0613 */
[----:B------:R-:W-:Y:S01]  /*1710*/  ISETP.NE.AND P1, PT, R39, RZ, PT ;  /* 0x000000ff2700720c */ /* 0x000fe20003f25270 */
[----:B---3--:R-:W-:Y:S02]  /*1720*/  IMAD.U32 R43, R42, 0x10000, RZ ;  /* 0x000100002a2b7824 */ /* 0x008fe400078e00ff */
[----:B------:R-:W-:Y:S02]  /*1730*/  IMAD.MOV.U32 R18, RZ, RZ, R28 ;  /* 0x000000ffff127224 */ /* 0x000fe400078e001c */
[----:B-----5:R-:W-:-:S04]  /*1740*/  @!P3 IMAD.U32 R19, R30, 0x10000, RZ ;  /* 0x000100001e13b824 */ /* 0x020fc800078e00ff */
[----:B------:R-:W-:Y:S01]  /*1750*/  @!P3 FFMA.FTZ R8, R43, R19, R8 ;  /* 0x000000132b08b223 */ /* 0x000fe20000010008 */
[----:B------:R-:W-:-:S03]  /*1760*/  IMAD.MOV.U32 R19, RZ, RZ, R29 ;  /* 0x000000ffff137224 */ /* 0x000fc600078e001d */
[----:B------:R-:W-:Y:S05]  /*1770*/  @P1 BRA `(.L_x_534) ;  /* 0xfffffff800781947 */ /* 0x000fea000383ffff */
[----:B------:R-:W0:Y:S02]  /*1780*/  LDCU UR6, c[0x0][0x3f8] ;  /* 0x00007f00ff0677ac */ /* 0x000e240008000800 */
[----:B0-----:R-:W-:-:S06]  /*1790*/  ULOP3.LUT UR6, UR6, 0x7ffffff8, URZ, 0xc0, !UPT ;  /* 0x7ffffff806067892 */ /* 0x001fcc000f8ec0ff */
[----:B------:R-:W-:-:S07]  /*17a0*/  IMAD.U32 R36, RZ, RZ, UR6 ;  /* 0x00000006ff247e24 */ /* 0x000fce000f8e00ff */
.L_x_533:
[----:B------:R-:W-:Y:S05]  /*17b0*/  BRA.U !UP1, `(.L_x_535) ;  /* 0x0000000509a87547 */ /* 0x000fea000b800000 */
[----:B------:R-:W0:Y:S02]  /*17c0*/  LDCU UR6, c[0x0][0x3f8] ;  /* 0x00007f00ff0677ac */ /* 0x000e240008000800 */
[----:B0-----:R-:W-:-:S04]  /*17d0*/  ULOP3.LUT UR6, UR6, 0x3, URZ, 0xc0, !UPT ;  /* 0x0000000306067892 */ /* 0x001fc8000f8ec0ff */
[----:B------:R-:W-:Y:S01]  /*17e0*/  UISETP.NE.AND UP2, UPT, UR6, URZ, UPT ;  /* 0x000000ff0600728c */ /* 0x000fe2000bf45270 */
[----:B------:R-:W-:Y:S10]  /*17f0*/  BRA.U !UP0, `(.L_x_536) ;  /* 0x0000000108c87547 */ /* 0x000ff4000b800000 */
[----:B------:R-:W0:Y:S01]  /*1800*/  LDC R17, c[0x0][0x438] ;  /* 0x00010e00ff117b82 */ /* 0x000e220000000800 */
[----:B------:R-:W1:Y:S01]  /*1810*/  LDCU.64 UR8, c[0x0][0x390] ;  /* 0x00007200ff0877ac */ /* 0x000e620008000a00 */
[----:B------:R-:W2:Y:S01]  /*1820*/  LDG.E.U16 R33, desc[UR10][R18.64] ;  /* 0x0000000a12217981 */ /* 0x000ea2000c1e1500 */
[----:B------:R-:W3:Y:S03]  /*1830*/  LDCU UR7, c[0x0][0x398] ;  /* 0x00007300ff0777ac */ /* 0x000ee60008000800 */
[----:B------:R-:W4:Y:S04]  /*1840*/  LDG.E.U16 R37, desc[UR10][R18.64+0x2] ;  /* 0x0000020a12257981 */ /* 0x000f28000c1e1500 */
[----:B------:R-:W5:Y:S04]  /*1850*/  LDG.E.U16 R38, desc[UR10][R18.64+0x4] ;  /* 0x0000040a12267981 */ /* 0x000f68000c1e1500 */
[----:B------:R-:W5:Y:S01]  /*1860*/  LDG.E.U16 R39, desc[UR10][R18.64+0x6] ;  /* 0x0000060a12277981 */ /* 0x000f62000c1e1500 */
[----:B0-----:R-:W-:-:S04]  /*1870*/  IMAD R28, R36, R17, R7 ;  /* 0x00000011241c7224 */ /* 0x001fc800078e0207 */
[C---:B------:R-:W-:Y:S01]  /*1880*/  IMAD.IADD R30, R28.reuse, 0x1, R17 ;  /* 0x000000011c1e7824 */ /* 0x040fe200078e0211 */
[----:B------:R-:W-:-:S03]  /*1890*/  ISETP.LT.OR P1, PT, R28, RZ, !P0 ;  /* 0x000000ff1c00720c */ /* 0x000fc60004721670 */
[C---:B------:R-:W-:Y:S01]  /*18a0*/  IMAD.IADD R34, R30.reuse, 0x1, R17 ;  /* 0x000000011e227824 */ /* 0x040fe200078e0211 */
[C---:B-1----:R-:W-:Y:S02]  /*18b0*/  ISETP.GE.OR P1, PT, R21.reuse, UR8, P1 ;  /* 0x0000000815007c0c */ /* 0x042fe40008f26670 */
[----:B------:R-:W-:Y:S02]  /*18c0*/  ISETP.LT.OR P3, PT, R30, RZ, !P0 ;  /* 0x000000ff1e00720c */ /* 0x000fe40004761670 */
[----:B------:R-:W-:Y:S02]  /*18d0*/  ISETP.LT.OR P2, PT, R34, RZ, !P0 ;  /* 0x000000ff2200720c */ /* 0x000fe40004741670 */
[----:B------:R-:W-:Y:S02]  /*18e0*/  ISETP.GE.OR P1, PT, R32, UR9, P1 ;  /* 0x0000000920007c0c */ /* 0x000fe40008f26670 */
[----:B------:R-:W-:Y:S02]  /*18f0*/  IADD3 R31, PT, PT, R34, R17, RZ ;  /* 0x00000011221f7210 */ /* 0x000fe40007ffe0ff */
[----:B------:R-:W-:-:S02]  /*1900*/  ISETP.GE.OR P3, PT, R21, UR8, P3 ;  /* 0x0000000815007c0c */ /* 0x000fc40009f66670 */
[----:B------:R-:W-:Y:S02]  /*1910*/  ISETP.GE.OR P2, PT, R21, UR8, P2 ;  /* 0x0000000815007c0c */ /* 0x000fe40009746670 */
[----:B---3--:R-:W-:Y:S01]  /*1920*/  ISETP.GE.OR P1, PT, R28, UR7, P1 ;  /* 0x000000071c007c0c */ /* 0x008fe20008f26670 */
[----:B------:R-:W-:Y:S01]  /*1930*/  IMAD.WIDE R28, R17, 0x2, R26 ;  /* 0x00000002111c7825 */ /* 0x000fe200078e021a */
[----:B------:R-:W-:Y:S02]  /*1940*/  ISETP.LT.OR P4, PT, R31, RZ, !P0 ;  /* 0x000000ff1f00720c */ /* 0x000fe40004781670 */
[C---:B------:R-:W-:Y:S02]  /*1950*/  ISETP.GE.OR P3, PT, R32.reuse, UR9, P3 ;  /* 0x0000000920007c0c */ /* 0x040fe40009f66670 */
[----:B------:R-:W-:Y:S02]  /*1960*/  ISETP.GE.OR P2, PT, R32, UR9, P2 ;  /* 0x0000000920007c0c */ /* 0x000fe40009746670 */
[----:B------:R-:W-:-:S02]  /*1970*/  ISETP.GE.OR P4, PT, R21, UR8, P4 ;  /* 0x0000000815007c0c */ /* 0x000fc4000a786670 */
[----:B------:R-:W-:Y:S02]  /*1980*/  ISETP.GE.OR P3, PT, R30, UR7, P3 ;  /* 0x000000071e007c0c */ /* 0x000fe40009f66670 */
[----:B------:R-:W-:Y:S01]  /*1990*/  ISETP.GE.OR P2, PT, R34, UR7, P2 ;  /* 0x0000000722007c0c */ /* 0x000fe20009746670 */
[----:B------:R-:W3:Y:S01]  /*19a0*/  @!P1 LDG.E.U16 R26, desc[UR10][R26.64] ;  /* 0x0000000a1a1a9981 */ /* 0x000ee2000c1e1500 */
[----:B------:R-:W-:-:S04]  /*19b0*/  ISETP.GE.OR P4, PT, R32, UR9, P4 ;  /* 0x0000000920007c0c */ /* 0x000fc8000a786670 */
[----:B------:R-:W-:Y:S01]  /*19c0*/  ISETP.GE.OR P4, PT, R31, UR7, P4 ;  /* 0x000000071f007c0c */ /* 0x000fe2000a786670 */
[----:B------:R-:W-:-:S04]  /*19d0*/  IMAD.WIDE R30, R17, 0x2, R28 ;  /* 0x00000002111e7825 */ /* 0x000fc800078e021c */
[----:B------:R-:W3:Y:S01]  /*19e0*/  @!P3 LDG.E.U16 R28, desc[UR10][R28.64] ;  /* 0x0000000a1c1cb981 */ /* 0x000ee2000c1e1500 */
[----:B------:R-:W-:-:S03]  /*19f0*/  IMAD.WIDE R34, R17, 0x2, R30 ;  /* 0x0000000211227825 */ /* 0x000fc600078e021e */
[----:B------:R-:W3:Y:S04]  /*1a00*/  @!P2 LDG.E.U16 R30, desc[UR10][R30.64] ;  /* 0x0000000a1e1ea981 */ /* 0x000ee8000c1e1500 */
[----:B------:R-:W3:Y:S01]  /*1a10*/  @!P4 LDG.E.U16 R40, desc[UR10][R34.64] ;  /* 0x0000000a2228c981 */ /* 0x000ee2000c1e1500 */
[----:B------:R-:W-:Y:S02]  /*1a20*/  VIADD R36, R36, 0x4 ;  /* 0x0000000424247836 */ /* 0x000fe40000000000 */
[----:B--2---:R-:W-:Y:S02]  /*1a30*/  IMAD.U32 R41, R33, 0x10000, RZ ;  /* 0x0001000021297824 */ /* 0x004fe400078e00ff */
[----:B----4-:R-:W-:Y:S02]  /*1a40*/  IMAD.U32 R37, R37, 0x10000, RZ ;  /* 0x0001000025257824 */ /* 0x010fe400078e00ff */
[----:B-----5:R-:W-:-:S02]  /*1a50*/  IMAD.U32 R39, R39, 0x10000, RZ ;  /* 0x0001000027277824 */ /* 0x020fc400078e00ff */
[----:B---3--:R-:W-:-:S04]  /*1a60*/  @!P1 IMAD.U32 R33, R26, 0x10000, RZ ;  /* 0x000100001a219824 */ /* 0x008fc800078e00ff */
[----:B------:R-:W-:Y:S01]  /*1a70*/  @!P1 FFMA.FTZ R8, R41, R33, R8 ;  /* 0x0000002129089223 */ /* 0x000fe20000010008 */
[----:B------:R-:W-:Y:S02]  /*1a80*/  IMAD.U32 R33, R38, 0x10000, RZ ;  /* 0x0001000026217824 */ /* 0x000fe400078e00ff */
[----:B------:R-:W-:Y:S01]  /*1a90*/  @!P3 IMAD.U32 R27, R28, 0x10000, RZ ;  /* 0x000100001c1bb824 */ /* 0x000fe200078e00ff */
[----:B------:R-:W-:-:S03]  /*1aa0*/  @!P2 SHF.L.U32 R29, R30, 0x10, RZ ;  /* 0x000000101e1da819 */ /* 0x000fc600000006ff */
[----:B------:R-:W-:Y:S01]  /*1ab0*/  @!P3 FFMA.FTZ R8, R37, R27, R8 ;  /* 0x0000001b2508b223 */ /* 0x000fe20000010008 */
[----:B------:R-:W-:Y:S01]  /*1ac0*/  IADD3 R18, P1, PT, R18, 0x8, RZ ;  /* 0x0000000812127810 */ /* 0x000fe20007f3e0ff */
[----:B------:R-:W-:Y:S02]  /*1ad0*/  @!P4 IMAD.U32 R31, R40, 0x10000, RZ ;  /* 0x00010000281fc824 */ /* 0x000fe400078e00ff */
[----:B------:R-:W-:Y:S01]  /*1ae0*/  @!P2 FFMA.FTZ R8, R33, R29, R8 ;  /* 0x0000001d2108a223 */ /* 0x000fe20000010008 */
[----:B------:R-:W-:-:S04]  /*1af0*/  IMAD.WIDE R26, R17, 0x2, R34 ;  /* 0x00000002111a7825 */ /* 0x000fc800078e0222 */
[----:B------:R-:W-:Y:S01]  /*1b00*/  @!P4 FFMA.FTZ R8, R39, R31, R8 ;  /* 0x0000001f2708c223 */ /* 0x000fe20000010008 */
[----:B------:R-:W-:-:S07]  /*1b10*/  IMAD.X R19, RZ, RZ, R19, P1 ;  /* 0x000000ffff137224 */ /* 0x000fce00008e0613 */
.L_x_536:
[----:B------:R-:W-:Y:S05]  /*1b20*/  BRA.U !UP2, `(.L_x_535) ;  /* 0x000000010acc7547 */ /* 0x000fea000b800000 */
[----:B------:R-:W0:Y:S01]  /*1b30*/  LDCU UR7, c[0x0][0x3f8] ;  /* 0x00007f00ff0777ac */ /* 0x000e220008000800 */
[----:B------:R-:W-:Y:S02]  /*1b40*/  UISETP.NE.AND UP2, UPT, UR6, 0x1, UPT ;  /* 0x000000010600788c */ /* 0x000fe4000bf45270 */
[----:B0-----:R-:W-:-:S07]  /*1b50*/  ULOP3.LUT UP3, URZ, UR7, 0x1, URZ, 0xc0, !UPT ;  /* 0x0000000107ff7892 */ /* 0x001fce000f86c0ff */
[----:B------:R-:W-:Y:S05]  /*1b60*/  BRA.U !UP2, `(.L_x_537) ;  /* 0x000000010a787547 */ /* 0x000fea000b800000 */
[----:B------:R-:W0:Y:S01]  /*1b70*/  LDC R33, c[0x0][0x438] ;  /* 0x00010e00ff217b82 */ /* 0x000e220000000800 */
[----:B------:R-:W1:Y:S01]  /*1b80*/  LDCU.64 UR6, c[0x0][0x390] ;  /* 0x00007200ff0677ac */ /* 0x000e620008000a00 */
[----:B------:R-:W2:Y:S01]  /*1b90*/  LDG.E.U16 R30, desc[UR10][R18.64] ;  /* 0x0000000a121e7981 */ /* 0x000ea2000c1e1500 */
[----:B------:R-:W3:Y:S03]  /*1ba0*/  LDCU UR8, c[0x0][0x398] ;  /* 0x00007300ff0877ac */ /* 0x000ee60008000800 */
[----:B------:R-:W4:Y:S01]  /*1bb0*/  LDG.E.U16 R34, desc[UR10][R18.64+0x2] ;  /* 0x0000020a12227981 */ /* 0x000f22000c1e1500 */
[----:B0-----:R-:W-:-:S04]  /*1bc0*/  IMAD R28, R36, R33, R7 ;  /* 0x00000021241c7224 */ /* 0x001fc800078e0207 */
[C---:B------:R-:W-:Y:S01]  /*1bd0*/  IMAD.IADD R17, R28.reuse, 0x1, R33 ;  /* 0x000000011c117824 */ /* 0x040fe200078e0221 */
[----:B------:R-:W-:-:S04]  /*1be0*/  ISETP.LT.OR P1, PT, R28, RZ, !P0 ;  /* 0x000000ff1c00720c */ /* 0x000fc80004721670 */
[----:B-1----:R-:W-:Y:S02]  /*1bf0*/  ISETP.GE.OR P1, PT, R21, UR6, P1 ;  /* 0x0000000615007c0c */ /* 0x002fe40008f26670 */
[----:B------:R-:W-:Y:S02]  /*1c00*/  ISETP.LT.OR P2, PT, R17, RZ, !P0 ;  /* 0x000000ff1100720c */ /* 0x000fe40004741670 */
[----:B------:R-:W-:Y:S02]  /*1c10*/  ISETP.GE.OR P1, PT, R32, UR7, P1 ;  /* 0x0000000720007c0c */ /* 0x000fe40008f26670 */
[----:B------:R-:W-:Y:S02]  /*1c20*/  ISETP.GE.OR P2, PT, R21, UR6, P2 ;  /* 0x0000000615007c0c */ /* 0x000fe40009746670 */
[----:B---3--:R-:W-:Y:S02]  /*1c30*/  ISETP.GE.OR P1, PT, R28, UR8, P1 ;  /* 0x000000081c007c0c */ /* 0x008fe40008f26670 */
[----:B------:R-:W-:-:S04]  /*1c40*/  ISETP.GE.OR P2, PT, R32, UR7, P2 ;  /* 0x0000000720007c0c */ /* 0x000fc80009746670 */
[----:B------:R-:W-:Y:S01]  /*1c50*/  ISETP.GE.OR P2, PT, R17, UR8, P2 ;  /* 0x0000000811007c0c */ /* 0x000fe20009746670 */
[----:B------:R-:W-:-:S06]  /*1c60*/  IMAD.WIDE R28, R33, 0x2, R26 ;  /* 0x00000002211c7825 */ /* 0x000fcc00078e021a */
[----:B------:R-:W3:Y:S06]  /*1c70*/  @!P1 LDG.E.U16 R26, desc[UR10][R26.64] ;  /* 0x0000000a1a1a9981 */ /* 0x000eec000c1e1500 */
[----:B------:R-:W5:Y:S01]  /*1c80*/  @!P2 LDG.E.U16 R17, desc[UR10][R28.64] ;  /* 0x0000000a1c11a981 */ /* 0x000f62000c1e1500 */
[----:B------:R-:W-:Y:S01]  /*1c90*/  VIADD R36, R36, 0x2 ;  /* 0x0000000224247836 */ /* 0x000fe20000000000 */
[----:B--2---:R-:W-:Y:S02]  /*1ca0*/  SHF.L.U32 R31, R30, 0x10, RZ ;  /* 0x000000101e1f7819 */ /* 0x004fe400000006ff */
[----:B------:R-:W-:Y:S01]  /*1cb0*/  IADD3 R30, P3, PT, R18, 0x4, RZ ;  /* 0x00000004121e7810 */ /* 0x000fe20007f7e0ff */
[----:B----4-:R-:W-:-:S03]  /*1cc0*/  IMAD.U32 R37, R34, 0x10000, RZ ;  /* 0x0001000022257824 */ /* 0x010fc600078e00ff */
[----:B------:R-:W-:Y:S01]  /*1cd0*/  MOV R18, R30 ;  /* 0x0000001e00127202 */ /* 0x000fe20000000f00 */
[----:B---3--:R-:W-:-:S04]  /*1ce0*/  @!P1 IMAD.U32 R35, R26, 0x10000, RZ ;  /* 0x000100001a239824 */ /* 0x008fc800078e00ff */
[----:B------:R-:W-:Y:S01]  /*1cf0*/  @!P1 FFMA.FTZ R8, R35, R31, R8 ;  /* 0x0000001f23089223 */ /* 0x000fe20000010008 */
[----:B------:R-:W-:Y:S02]  /*1d00*/  IMAD.X R31, RZ, RZ, R19, P3 ;  /* 0x000000ffff1f7224 */ /* 0x000fe400018e0613 */
[----:B-----5:R-:W-:Y:S02]  /*1d10*/  @!P2 IMAD.U32 R17, R17, 0x10000, RZ ;  /* 0x000100001111a824 */ /* 0x020fe400078e00ff */
[----:B------:R-:W-:-:S04]  /*1d20*/  IMAD.WIDE R26, R33, 0x2, R28 ;  /* 0x00000002211a7825 */ /* 0x000fc800078e021c */
[----:B------:R-:W-:Y:S01]  /*1d30*/  @!P2 FFMA.FTZ R8, R37, R17, R8 ;  /* 0x000000112508a223 */ /* 0x000fe20000010008 */
[----:B------:R-:W-:-:S07]  /*1d40*/  IMAD.MOV.U32 R19, RZ, RZ, R31 ;  /* 0x000000ffff137224 */ /* 0x000fce00078e001f */
.L_x_537:
[----:B------:R-:W-:Y:S05]  /*1d50*/  BRA.U !UP3, `(.L_x_535) ;  /* 0x000000010b407547 */ /* 0x000fea000b800000 */
[----:B------:R-:W0:Y:S01]  /*1d60*/  LDC R29, c[0x0][0x438] ;  /* 0x00010e00ff1d7b82 */ /* 0x000e220000000800 */
[----:B------:R-:W1:Y:S01]  /*1d70*/  LDCU.64 UR6, c[0x0][0x390] ;  /* 0x00007200ff0677ac */ /* 0x000e620008000a00 */
[----:B------:R2:W3:Y:S01]  /*1d80*/  LDG.E.U16 R17, desc[UR10][R18.64] ;  /* 0x0000000a12117981 */ /* 0x0004e2000c1e1500 */
[----:B------:R-:W4:Y:S01]  /*1d90*/  LDCU UR8, c[0x0][0x398] ;  /* 0x00007300ff0877ac */ /* 0x000f220008000800 */
[----:B0-----:R-:W-:-:S05]  /*1da0*/  IMAD R36, R36, R29, R7 ;  /* 0x0000001d24247224 */ /* 0x001fca00078e0207 */
[----:B------:R-:W-:-:S04]  /*1db0*/  ISETP.LT.OR P0, PT, R36, RZ, !P0 ;  /* 0x000000ff2400720c */ /* 0x000fc80004701670 */
[----:B-1----:R-:W-:-:S04]  /*1dc0*/  ISETP.GE.OR P0, PT, R21, UR6, P0 ;  /* 0x0000000615007c0c */ /* 0x002fc80008706670 */
[----:B------:R-:W-:-:S04]  /*1dd0*/  ISETP.GE.OR P0, PT, R32, UR7, P0 ;  /* 0x0000000720007c0c */ /* 0x000fc80008706670 */
[----:B----4-:R-:W-:-:S13]  /*1de0*/  ISETP.GE.OR P0, PT, R36, UR8, P0 ;  /* 0x0000000824007c0c */ /* 0x010fda0008706670 */
[----:B------:R0:W4:Y:S01]  /*1df0*/  @!P0 LDG.E.U16 R28, desc[UR10][R26.64] ;  /* 0x0000000a1a1c8981 */ /* 0x000122000c1e1500 */
[----:B--2---:R-:W-:-:S05]  /*1e00*/  IADD3 R18, P1, PT, R18, 0x2, RZ ;  /* 0x0000000212127810 */ /* 0x004fca0007f3e0ff */
[----:B------:R-:W-:Y:S02]  /*1e10*/  IMAD.X R19, RZ, RZ, R19, P1 ;  /* 0x000000ffff137224 */ /* 0x000fe400008e0613 */
[----:B0-----:R-:W-:-:S04]  /*1e20*/  IMAD.WIDE R26, R29, 0x2, R26 ;  /* 0x000000021d1a7825 */ /* 0x001fc800078e021a */
[----:B---3--:R-:W-:Y:S02]  /*1e30*/  IMAD.U32 R17, R17, 0x10000, RZ ;  /* 0x0001000011117824 */ /* 0x008fe400078e00ff */
[----:B----4-:R-:W-:-:S04]  /*1e40*/  @!P0 IMAD.U32 R31, R28, 0x10000, RZ ;  /* 0x000100001c1f8824 */ /* 0x010fc800078e00ff */
[----:B------:R-:W-:-:S07]  /*1e50*/  @!P0 FFMA.FTZ R8, R31, R17, R8 ;  /* 0x000000111f088223 */ /* 0x000fce0000010008 */
.L_x_535:
[----:B------:R-:W-:-:S04]  /*1e60*/  IMAD.U32 R17, RZ, RZ, UR4 ;  /* 0x00000004ff117e24 */ /* 0x000fc8000f8e00ff */
[----:B------:R-:W-:Y:S01]  /*1e70*/  IMAD.WIDE R26, R17, 0x2, R26 ;  /* 0x00000002111a7825 */ /* 0x000fe200078e021a */
[----:B------:R-:W-:Y:S06]  /*1e80*/  @P6 BRA `(.L_x_538) ;  /* 0xfffffff000486947 */ /* 0x000fec000383ffff */
[----:B------:R-:W0:Y:S01]  /*1e90*/  LDCU UR6, c[0x0][0x3f4] ;  /* 0x00007e80ff0677ac */ /* 0x000e220008000800 */
[----:B------:R-:W1:Y:S01]  /*1ea0*/  LDC R17, c[0x0][0x398] ;  /* 0x0000e600ff117b82 */ /* 0x000e620000000800 */
[----:B------:R-:W0:Y:S01]  /*1eb0*/  LDCU.64 UR8, c[0x0][0x430] ;  /* 0x00008600ff0877ac */ /* 0x000e220008000a00 */
[----:B------:R-:W2:Y:S01]  /*1ec0*/  LDCU UR7, c[0x0][0x394] ;  /* 0x00007280ff0777ac */ /* 0x000ea20008000800 */
[----:B0-----:R-:W-:-:S04]  /*1ed0*/  UIMAD UR6, UR6, UR9, URZ ;  /* 0x00000009060672a4 */ /* 0x001fc8000f8e02ff */
[----:B--2---:R-:W-:-:S06]  /*1ee0*/  UIMAD UR6, UR8, UR7, -UR6 ;  /* 0x00000007080672a4 */ /* 0x004fcc000f8e0a06 */
[----:B-1----:R-:W-:-:S04]  /*1ef0*/  IMAD R17, R17, UR6, RZ ;  /* 0x0000000611117c24 */ /* 0x002fc8000f8e02ff */
[----:B------:R-:W-:Y:S01]  /*1f00*/  IMAD.WIDE R26, R17, 0x2, R26 ;  /* 0x00000002111a7825 */ /* 0x000fe200078e021a */
[----:B------:R-:W-:Y:S06]  /*1f10*/  @P5 BRA `(.L_x_539) ;  /* 0xffffffec00fc5947 */ /* 0x000fec000383ffff */
.L_x_532:
[----:B------:R-:W0:Y:S01]  /*1f20*/  LDCU.64 UR6, c[0x0][0x410] ;  /* 0x00008200ff0677ac */ /* 0x000e220008000a00 */
[----:B------:R-:W1:Y:S01]  /*1f30*/  LDCU.128 UR12, c[0x0][0x3d0] ;  /* 0x00007a00ff0c77ac */ /* 0x000e620008000c00 */
[----:B------:R-:W2:Y:S01]  /*1f40*/  LDCU.64 UR8, c[0x0][0x3b0] ;  /* 0x00007600ff0877ac */ /* 0x000ea20008000a00 */
[----:B0-----:R-:W-:Y:S01]  /*1f50*/  ISETP.NE.U32.AND P0, PT, RZ, UR6, PT ;  /* 0x00000006ff007c0c */ /* 0x001fe2000bf05070 */
[----:B------:R-:W0:Y:S03]  /*1f60*/  LDCU UR6, c[0x0][0x3b8] ;  /* 0x00007700ff0677ac */ /* 0x000e260008000800 */
[----:B------:R-:W-:Y:S01]  /*1f70*/  ISETP.NE.AND.EX P0, PT, RZ, UR7, PT, P0 ;  /* 0x00000007ff007c0c */ /* 0x000fe2000bf05300 */
[----:B------:R-:W3:-:S12]  /*1f80*/  LDCU UR7, c[0x0][0x3cc] ;  /* 0x00007980ff0777ac */ /* 0x000ed80008000800 */
[----:B------:R-:W4:Y:S02]  /*1f90*/  @P0 LDC.64 R2, c[0x0][0x410] ;  /* 0x00010400ff020b82 */ /* 0x000f240000000a00 */
[----:B----4-:R-:W-:-:S06]  /*1fa0*/  @P0 IMAD.WIDE R2, R9, 0x2, R2 ;  /* 0x0000000209020825 */ /* 0x010fcc00078e0202 */
[----:B------:R4:W5:Y:S01]  /*1fb0*/  @P0 LDG.E.U16 R2, desc[UR10][R2.64] ;  /* 0x0000000a02020981 */ /* 0x000962000c1e1500 */
[----:B-1----:R-:W-:Y:S02]  /*1fc0*/  IMAD R10, R10, UR13, RZ ;  /* 0x0000000d0a0a7c24 */ /* 0x002fe4000f8e02ff */
[----:B------:R-:W-:Y:S02]  /*1fd0*/  IMAD R11, R11, UR14, RZ ;  /* 0x0000000e0b0b7c24 */ /* 0x000fe4000f8e02ff */
[----:B------:R-:W-:Y:S01]  /*1fe0*/  IMAD R13, R13, UR15, RZ ;  /* 0x0000000f0d0d7c24 */ /* 0x000fe2000f8e02ff */
[----:B------:R-:W-:Y:S01]  /*1ff0*/  SHF.R.S32.HI R0, RZ, 0x1f, R10 ;  /* 0x0000001fff007819 */ /* 0x000fe2000001140a */
[----:B---3--:R-:W-:Y:S01]  /*2000*/  IMAD R12, R12, UR7, RZ ;  /* 0x000000070c0c7c24 */ /* 0x008fe2000f8e02ff */
[----:B------:R-:W0:Y:S01]  /*2010*/  LDCU UR7, c[0x0][0x3cc] ;  /* 0x00007980ff0777ac */ /* 0x000e220008000800 */
[----:B------:R-:W-:Y:S01]  /*2020*/  IMAD R9, R9, UR12, RZ ;  /* 0x0000000c09097c24 */ /* 0x000fe2000f8e02ff */
[----:B------:R-:W-:-:S02]  /*2030*/  IADD3 R10, P1, P2, R10, R11, R13 ;  /* 0x0000000b0a0a7210 */ /* 0x000fc40007a3e00d */
[----:B------:R-:W-:Y:S02]  /*2040*/  SHF.R.S32.HI R11, RZ, 0x1f, R11 ;  /* 0x0000001fff0b7819 */ /* 0x000fe4000001140b */
[----:B------:R-:W-:-:S04]  /*2050*/  SHF.R.S32.HI R13, RZ, 0x1f, R13 ;  /* 0x0000001fff0d7819 */ /* 0x000fc8000001140d */
[----:B------:R-:W-:Y:S02]  /*2060*/  IADD3.X R0, PT, PT, R0, R11, R13, P1, P2 ;  /* 0x0000000b00007210 */ /* 0x000fe40000fe440d */
[--C-:B----4-:R-:W-:Y:S02]  /*2070*/  IADD3 R3, P1, P2, R12, R10, R9.reuse ;  /* 0x0000000a0c037210 */ /* 0x110fe40007a3e009 */
[----:B------:R-:W-:Y:S02]  /*2080*/  SHF.R.S32.HI R12, RZ, 0x1f, R12 ;  /* 0x0000001fff0c7819 */ /* 0x000fe4000001140c */
[----:B------:R-:W-:Y:S01]  /*2090*/  SHF.R.S32.HI R9, RZ, 0x1f, R9 ;  /* 0x0000001fff097819 */ /* 0x000fe20000011409 */
[----:B0-----:R-:W-:-:S03]  /*20a0*/  UIMAD UR6, UR6, UR7, URZ ;  /* 0x00000007060672a4 */ /* 0x001fc6000f8e02ff */
[----:B------:R-:W-:Y:S01]  /*20b0*/  IADD3.X R12, PT, PT, R12, R0, R9, P1, P2 ;  /* 0x000000000c0c7210 */ /* 0x000fe20000fe4409 */
[----:B------:R-:W-:Y:S01]  /*20c0*/  USHF.R.S32.HI UR7, URZ, 0x1f, UR6 ;  /* 0x0000001fff077899 */ /* 0x000fe20008011406 */
[----:B-----5:R-:W-:-:S05]  /*20d0*/  @P0 SHF.L.U32 R2, R2, 0x10, RZ ;  /* 0x0000001002020819 */ /* 0x020fca00000006ff */
[----:B------:R-:W-:Y:S01]  /*20e0*/  @P0 FADD.FTZ R8, R2, R8 ;  /* 0x0000000802080221 */ /* 0x000fe20000010000 */
[----:B--2---:R-:W-:-:S04]  /*20f0*/  LEA R2, P0, R3, UR8, 0x1 ;  /* 0x0000000803027c11 */ /* 0x004fc8000f8008ff */
[----:B------:R-:W-:Y:S02]  /*2100*/  LEA.HI.X R3, R3, UR9, R12, 0x1, P0 ;  /* 0x0000000903037c11 */ /* 0x000fe400080f0c0c */
[----:B------:R-:W-:Y:S02]  /*2110*/  F2FP.BF16.F32.PACK_AB R0, RZ, R8 ;  /* 0x00000008ff00723e */ /* 0x000fe400000010ff */
[----:B------:R-:W-:-:S03]  /*2120*/  IADD3 R16, P0, PT, R16, UR5, RZ ;  /* 0x0000000510107c10 */ /* 0x000fc6000ff1e0ff */
[----:B------:R0:W-:Y:S02]  /*2130*/  STG.E.U16 desc[UR10][R2.64], R0 ;  /* 0x0000000002007986 */ /* 0x0001e4000c10150a */
[----:B------:R-:W-:Y:S01]  /*2140*/  IMAD.X R15, RZ, RZ, R15, P0 ;  /* 0x000000ffff0f7224 */ /* 0x000fe200000e060f */
[----:B------:R-:W-:-:S04]  /*2150*/  ISETP.GE.U32.AND P0, PT, R16, UR6, PT ;  /* 0x0000000610007c0c */ /* 0x000fc8000bf06070 */
[----:B------:R-:W-:-:S13]  /*2160*/  ISETP.GE.AND.EX P0, PT, R15, UR7, PT, P0 ;  /* 0x000000070f007c0c */ /* 0x000fda000bf06300 */
[----:B0-----:R-:W-:Y:S05]  /*2170*/  @!P0 BRA `(.L_x_540) ;  /* 0xffffffe000908947 */ /* 0x001fea000383ffff */
[----:B------:R-:W-:Y:S05]  /*2180*/  EXIT ;  /* 0x000000000000794d */ /* 0x000fea0003800000 */
.L_x_531:
[----:B------:R-:W0:Y:S01]  /*2190*/  LDCU UR6, c[0x0][0x3b8] ;  /* 0x00007700ff0677ac */ /* 0x000e220008000800 */
[----:B------:R-:W-:Y:S01]  /*21a0*/  IADD3 R0, P0, PT, R16, UR5, RZ ;  /* 0x0000000510007c10 */ /* 0x000fe2000ff1e0ff */
        /* <DEDUP_REMOVED lines=16> */
[----:B------:R-:W0:Y:S01]  /*22b0*/  I2F.U32.RP R6, UR5 ;  /* 0x0000000500067d06 */ /* 0x000e220008209000 */
[----:B------:R-:W-:Y:S01]  /*22c0*/  IMAD R7, RZ, RZ, -UR5 ;  /* 0x80000005ff077e24 */ /* 0x000fe2000f8e02ff */
[----:B------:R-:W-:-:S06]  /*22d0*/  ISETP.NE.U32.AND P2, PT, RZ, UR5, PT ;  /* 0x00000005ff007c0c */ /* 0x000fcc000bf45070 */
[----:B0-----:R-:W0:Y:S02]  /*22e0*/  MUFU.RCP R6, R6 ;  /* 0x0000000600067308 */ /* 0x001e240000001000 */
[----:B0-----:R-:W-:-:S06]  /*22f0*/  VIADD R4, R6, 0xffffffe ;  /* 0x0ffffffe06047836 */ /* 0x001fcc0000000000 */
[----:B------:R0:W1:Y:S02]  /*2300*/  F2I.FTZ.U32.TRUNC.NTZ R5, R4 ;  /* 0x0000000400057305 */ /* 0x000064000021f000 */
[----:B0-----:R-:W-:Y:S02]  /*2310*/  IMAD.MOV.U32 R4, RZ, RZ, RZ ;  /* 0x000000ffff047224 */ /* 0x001fe400078e00ff */
[----:B-1----:R-:W-:-:S04]  /*2320*/  IMAD R7, R7, R5, RZ ;  /* 0x0000000507077224 */ /* 0x002fc800078e02ff */
[----:B------:R-:W-:-:S06]  /*2330*/  IMAD.HI.U32 R5, R5, R7, R4 ;  /* 0x0000000705057227 */ /* 0x000fcc00078e0004 */
[----:B------:R-:W-:-:S05]  /*2340*/  IMAD.HI.U32 R4, R5, R8, RZ ;  /* 0x0000000805047227 */ /* 0x000fca00078e00ff */
[----:B------:R-:W-:-:S05]  /*2350*/  IADD3 R5, PT, PT, -R4, RZ, RZ ;  /* 0x000000ff04057210 */ /* 0x000fca0007ffe1ff */
[----:B------:R-:W-:-:S05]  /*2360*/  IMAD R5, R5, UR5, R8 ;  /* 0x0000000505057c24 */ /* 0x000fca000f8e0208 */
[----:B------:R-:W-:-:S13]  /*2370*/  ISETP.GE.U32.AND P0, PT, R5, UR5, PT ;  /* 0x0000000505007c0c */ /* 0x000fda000bf06070 */
[----:B------:R-:W-:Y:S02]  /*2380*/  @P0 VIADD R5, R5, -UR5 ;  /* 0x8000000505050c36 */ /* 0x000fe40008000000 */
[----:B------:R-:W-:-:S03]  /*2390*/  @P0 VIADD R4, R4, 0x1 ;  /* 0x0000000104040836 */ /* 0x000fc60000000000 */
[----:B------:R-:W-:Y:S01]  /*23a0*/  ISETP.GE.U32.AND P1, PT, R5, UR5, PT ;  /* 0x0000000505007c0c */ /* 0x000fe2000bf26070 */
[----:B------:R-:W-:-:S12]  /*23b0*/  IMAD.MOV.U32 R5, RZ, RZ, RZ ;  /* 0x000000ffff057224 */ /* 0x000fd800078e00ff */
[----:B------:R-:W-:Y:S01]  /*23c0*/  @P1 VIADD R4, R4, 0x1 ;  /* 0x0000000104041836 */ /* 0x000fe20000000000 */
[----:B------:R-:W-:Y:S01]  /*23d0*/  @!P2 LOP3.LUT R4, RZ, UR5, RZ, 0x33, !PT ;  /* 0x00000005ff04ac12 */ /* 0x000fe2000f8e33ff */
[----:B------:R-:W-:Y:S06]  /*23e0*/  BRA `(.L_x_543) ;  /* 0x0000000000187947 */ /* 0x000fec0003800000 */
.L_x_542:
[----:B------:R-:W-:Y:S01]  /*23f0*/  IMAD.MOV.U32 R5, RZ, RZ, R8 ;  /* 0x000000ffff057224 */ /* 0x000fe200078e0008 */
[----:B------:R-:W-:Y:S02]  /*2400*/  MOV R6, UR5 ;  /* 0x0000000500067c02 */ /* 0x000fe40008000f00 */
[----:B------:R-:W-:-:S07]  /*2410*/  MOV R4, 0x2430 ;  /* 0x0000243000047802 */ /* 0x000fce0000000f00 */
[----:B------:R-:W-:Y:S05]  /*2420*/  CALL.REL.NOINC `($__internal_20_$__cuda_sm20_div_u64) ;  /* 0x0000005000a87944 */ /* 0x000fea0003c00000 */
[----:B------:R-:W-:Y:S02]  /*2430*/  IMAD.MOV.U32 R4, RZ, RZ, R6 ;  /* 0x000000ffff047224 */ /* 0x000fe400078e0006 */
[----:B------:R-:W-:-:S07]  /*2440*/  IMAD.MOV.U32 R5, RZ, RZ, R7 ;  /* 0x000000ffff057224 */ /* 0x000fce00078e0007 */
.L_x_543:
[----:B------:R-:W-:Y:S05]  /*2450*/  BSYNC.RECONVERGENT B0 ;  /* 0x0000000000007941 */ /* 0x000fea0003800200 */
.L_x_541:
        /* <DEDUP_REMOVED lines=11> */
[----:B------:R-:W1:Y:S01]  /*2510*/  LDCU.64 UR8, c[0x0][0x410] ;  /* 0x00008200ff0877ac */ /* 0x000e620008000a00 */
[----:B------:R-:W2:Y:S05]  /*2520*/  LDCU UR12, c[0x0][0x3dc] ;  /* 0x00007b80ff0c77ac */ /* 0x000eaa0008000800 */
[----:B------:R-:W3:Y:S01]  /*2530*/  LDC R18, c[0x0][0x3c4] ;  /* 0x0000f100ff127b82 */ /* 0x000ee20000000800 */
[----:B------:R-:W4:Y:S01]  /*2540*/  LDCU UR7, c[0x0][0x3d0] ;  /* 0x00007a00ff0777ac */ /* 0x000f220008000800 */
[----:B------:R-:W5:Y:S01]  /*2550*/  LDCU UR4, c[0x0][0x3cc] ;  /* 0x00007980ff0477ac */ /* 0x000f620008000800 */
[----:B0-----:R-:W-:-:S04]  /*2560*/  IABS R3, R9 ;  /* 0x0000000900037213 */ /* 0x001fc80000000000 */
[----:B------:R-:W0:Y:S01]  /*2570*/  I2F.RP R5, R3 ;  /* 0x0000000300057306 */ /* 0x000e220000209400 */
[----:B---3--:R-:W-:Y:S02]  /*2580*/  IABS R10, R18 ;  /* 0x00000012000a7213 */ /* 0x008fe40000000000 */
[----:B------:R-:W-:-:S05]  /*2590*/  ISETP.NE.AND P4, PT, R18, RZ, PT ;  /* 0x000000ff1200720c */ /* 0x000fca0003f85270 */
[----:B0-----:R-:W0:Y:S02]  /*25a0*/  MUFU.RCP R5, R5 ;  /* 0x0000000500057308 */ /* 0x001e240000001000 */
[----:B0-----:R-:W-:-:S06]  /*25b0*/  VIADD R8, R5, 0xffffffe ;  /* 0x0ffffffe05087836 */ /* 0x001fcc0000000000 */
[----:B------:R-:W0:Y:S02]  /*25c0*/  F2I.FTZ.U32.TRUNC.NTZ R7, R8 ;  /* 0x0000000800077305 */ /* 0x000e24000021f000 */
[----:B0-----:R-:W-:-:S04]  /*25d0*/  IMAD.MOV R4, RZ, RZ, -R7 ;  /* 0x000000ffff047224 */ /* 0x001fc800078e0a07 */
[----:B------:R-:W-:Y:S01]  /*25e0*/  IMAD R11, R4, R3, RZ ;  /* 0x00000003040b7224 */ /* 0x000fe200078e02ff */
[----:B------:R-:W-:Y:S01]  /*25f0*/  MOV R4, R6 ;  /* 0x0000000600047202 */ /* 0x000fe20000000f00 */
[----:B------:R-:W-:-:S04]  /*2600*/  IMAD.MOV.U32 R6, RZ, RZ, RZ ;  /* 0x000000ffff067224 */ /* 0x000fc800078e00ff */
        /* <DEDUP_REMOVED lines=9> */
[----:B0-----:R-:W0:Y:S01]  /*26a0*/  MUFU.RCP R12, R12 ;  /* 0x0000000c000c7308 */ /* 0x001e220000001000 */
[----:B------:R-:W-:-:S09]  /*26b0*/  LOP3.LUT R8, RZ, R9, RZ, 0x33, !PT ;  /* 0x00000009ff087212 */ /* 0x000fd200078e33ff */
[----:B------:R-:W-:Y:S01]  /*26c0*/  @!P2 IMAD.IADD R4, R4, 0x1, -R3 ;  /* 0x000000010404a824 */ /* 0x000fe200078e0a03 */
[----:B------:R-:W-:Y:S02]  /*26d0*/  @!P2 IADD3 R5, PT, PT, R5, 0x1, RZ ;  /* 0x000000010505a810 */ /* 0x000fe40007ffe0ff */
[----:B------:R-:W-:Y:S02]  /*26e0*/  ISETP.NE.AND P2, PT, R9, RZ, PT ;  /* 0x000000ff0900720c */ /* 0x000fe40003f45270 */
[----:B------:R-:W-:Y:S02]  /*26f0*/  ISETP.GE.U32.AND P1, PT, R4, R3, PT ;  /* 0x000000030400720c */ /* 0x000fe40003f26070 */
[----:B------:R-:W3:Y:S01]  /*2700*/  LDC R4, c[0x0][0x3c0] ;  /* 0x0000f000ff047b82 */ /* 0x000ee20000000800 */
[----:B0-----:R-:W-:-:S04]  /*2710*/  VIADD R10, R12, 0xffffffe ;  /* 0x0ffffffe0c0a7836 */ /* 0x001fc80000000000 */
[----:B------:R-:W0:Y:S06]  /*2720*/  F2I.FTZ.U32.TRUNC.NTZ R11, R10 ;  /* 0x0000000a000b7305 */ /* 0x000e2c000021f000 */
[----:B------:R-:W-:-:S04]  /*2730*/  @P1 VIADD R5, R5, 0x1 ;  /* 0x0000000105051836 */ /* 0x000fc80000000000 */
[----:B------:R-:W-:Y:S02]  /*2740*/  @!P3 IMAD.MOV R5, RZ, RZ, -R5 ;  /* 0x000000ffff05b224 */ /* 0x000fe400078e0a05 */
[----:B0-----:R-:W-:-:S03]  /*2750*/  IMAD.MOV R12, RZ, RZ, -R11 ;  /* 0x000000ffff0c7224 */ /* 0x001fc600078e0a0b */
[----:B------:R-:W-:Y:S02]  /*2760*/  SEL R9, R8, R5, !P2 ;  /* 0x0000000508097207 */ /* 0x000fe40005000000 */
[----:B---3--:R-:W-:Y:S01]  /*2770*/  IABS R10, R4 ;  /* 0x00000004000a7213 */ /* 0x008fe20000000000 */
[----:B------:R-:W-:Y:S01]  /*2780*/  IMAD R5, R12, R7, RZ ;  /* 0x000000070c057224 */ /* 0x000fe200078e02ff */
[----:B------:R-:W-:-:S03]  /*2790*/  IABS R14, R9 ;  /* 0x00000009000e7213 */ /* 0x000fc60000000000 */
[----:B------:R-:W-:Y:S02]  /*27a0*/  IMAD.MOV.U32 R12, RZ, RZ, R10 ;  /* 0x000000ffff0c7224 */ /* 0x000fe400078e000a */
[----:B------:R-:W-:Y:S02]  /*27b0*/  IMAD.MOV.U32 R10, RZ, RZ, RZ ;  /* 0x000000ffff0a7224 */ /* 0x000fe400078e00ff */
[----:B------:R-:W0:Y:S02]  /*27c0*/  I2F.RP R13, R12 ;  /* 0x0000000c000d7306 */ /* 0x000e240000209400 */
[----:B------:R-:W-:Y:S01]  /*27d0*/  IMAD.HI.U32 R5, R11, R5, R10 ;  /* 0x000000050b057227 */ /* 0x000fe200078e000a */
[----:B------:R-:W-:-:S04]  /*27e0*/  LOP3.LUT R11, R9, R18, RZ, 0x3c, !PT ;  /* 0x00000012090b7212 */ /* 0x000fc800078e3cff */
[----:B------:R-:W-:Y:S01]  /*27f0*/  ISETP.GE.AND P5, PT, R11, RZ, PT ;  /* 0x000000ff0b00720c */ /* 0x000fe20003fa6270 */
[----:B------:R-:W-:Y:S01]  /*2800*/  IMAD.HI.U32 R5, R5, R14, RZ ;  /* 0x0000000e05057227 */ /* 0x000fe200078e00ff */
[----:B------:R-:W-:-:S04]  /*2810*/  LOP3.LUT R11, RZ, R18, RZ, 0x33, !PT ;  /* 0x00000012ff0b7212 */ /* 0x000fc800078e33ff */
[----:B------:R-:W-:Y:S01]  /*2820*/  IADD3 R10, PT, PT, -R5, RZ, RZ ;  /* 0x000000ff050a7210 */ /* 0x000fe20007ffe1ff */
[----:B0-----:R-:W0:Y:S04]  /*2830*/  MUFU.RCP R13, R13 ;  /* 0x0000000d000d7308 */ /* 0x001e280000001000 */
[C---:B------:R-:W-:Y:S02]  /*2840*/  IMAD R14, R7.reuse, R10, R14 ;  /* 0x0000000a070e7224 */ /* 0x040fe400078e020e */
[----:B------:R-:W3:Y:S03]  /*2850*/  LDC R10, c[0x0][0x3bc] ;  /* 0x0000ef00ff0a7b82 */ /* 0x000ee60000000800 */
[----:B------:R-:W-:Y:S01]  /*2860*/  ISETP.GT.U32.AND P3, PT, R7, R14, PT ;  /* 0x0000000e0700720c */ /* 0x000fe20003f64070 */
[----:B0-----:R-:W-:-:S12]  /*2870*/  VIADD R20, R13, 0xffffffe ;  /* 0x0ffffffe0d147836 */ /* 0x001fd80000000000 */
[----:B------:R-:W-:Y:S01]  /*2880*/  @!P3 IMAD.IADD R14, R14, 0x1, -R7 ;  /* 0x000000010e0eb824 */ /* 0x000fe200078e0a07 */
[----:B------:R0:W1:Y:S01]  /*2890*/  F2I.FTZ.U32.TRUNC.NTZ R21, R20 ;  /* 0x0000001400157305 */ /* 0x000062000021f000 */
[----:B------:R-:W-:-:S03]  /*28a0*/  @!P3 VIADD R5, R5, 0x1 ;  /* 0x000000010505b836 */ /* 0x000fc60000000000 */
[----:B------:R-:W-:Y:S02]  /*28b0*/  ISETP.GE.U32.AND P1, PT, R14, R7, PT ;  /* 0x000000070e00720c */ /* 0x000fe40003f26070 */
[----:B---3--:R-:W-:Y:S01]  /*28c0*/  IABS R18, R10 ;  /* 0x0000000a00127213 */ /* 0x008fe20000000000 */
[----:B0-----:R-:W-:-:S03]  /*28d0*/  IMAD.MOV.U32 R20, RZ, RZ, RZ ;  /* 0x000000ffff147224 */ /* 0x001fc600078e00ff */
[----:B------:R-:W0:Y:S01]  /*28e0*/  I2F.RP R19, R18 ;  /* 0x0000001200137306 */ /* 0x000e220000209400 */
[----:B-1----:R-:W-:-:S06]  /*28f0*/  IMAD.MOV R13, RZ, RZ, -R21 ;  /* 0x000000ffff0d7224 */ /* 0x002fcc00078e0a15 */
[----:B------:R-:W-:-:S05]  /*2900*/  @P1 VIADD R5, R5, 0x1 ;  /* 0x0000000105051836 */ /* 0x000fca0000000000 */
[----:B------:R-:W-:-:S04]  /*2910*/  @!P5 IADD3 R5, PT, PT, -R5, RZ, RZ ;  /* 0x000000ff0505d210 */ /* 0x000fc80007ffe1ff */
[----:B------:R-:W-:Y:S01]  /*2920*/  SEL R15, R11, R5, !P4 ;  /* 0x000000050b0f7207 */ /* 0x000fe20006000000 */
[----:B------:R-:W-:Y:S01]  /*2930*/  IMAD R5, R13, R12, RZ ;  /* 0x0000000c0d057224 */ /* 0x000fe200078e02ff */
[----:B0-----:R-:W0:Y:S02]  /*2940*/  MUFU.RCP R19, R19 ;  /* 0x0000001300137308 */ /* 0x001e240000001000 */
[----:B------:R-:W-:Y:S01]  /*2950*/  IABS R13, R15 ;  /* 0x0000000f000d7213 */ /* 0x000fe20000000000 */
        /* <DEDUP_REMOVED lines=13> */
[----:B------:R-:W-:Y:S01]  /*2a30*/  ISETP.NE.AND P3, PT, R4, RZ, PT ;  /* 0x000000ff0400720c */ /* 0x000fe20003f65270 */
[----:B------:R-:W-:Y:S01]  /*2a40*/  IMAD.MOV.U32 R4, RZ, RZ, RZ ;  /* 0x000000ffff047224 */ /* 0x000fe200078e00ff */
[----:B------:R-:W-:Y:S01]  /*2a50*/  ISETP.GE.U32.AND P1, PT, R21, R12, PT ;  /* 0x0000000c1500720c */ /* 0x000fe20003f26070 */
[----:B0-----:R-:W-:-:S12]  /*2a60*/  IMAD.MOV R23, RZ, RZ, -R5 ;  /* 0x000000ffff177224 */ /* 0x001fd800078e0a05 */
[----:B------:R-:W-:Y:S01]  /*2a70*/  @P1 VIADD R13, R13, 0x1 ;  /* 0x000000010d0d1836 */ /* 0x000fe20000000000 */
[----:B------:R-:W-:Y:S01]  /*2a80*/  ISETP.NE.U32.AND P1, PT, RZ, UR8, PT ;  /* 0x00000008ff007c0c */ /* 0x000fe2000bf25070 */
[----:B------:R-:W0:Y:S02]  /*2a90*/  LDCU UR8, c[0x0][0x3d4] ;  /* 0x00007a80ff0877ac */ /* 0x000e240008000800 */
[----:B------:R-:W-:Y:S01]  /*2aa0*/  @!P5 IMAD.MOV R13, RZ, RZ, -R13 ;  /* 0x000000ffff0dd224 */ /* 0x000fe200078e0a0d */
[----:B------:R-:W-:Y:S01]  /*2ab0*/  ISETP.NE.AND.EX P1, PT, RZ, UR9, PT, P1 ;  /* 0x00000009ff007c0c */ /* 0x000fe2000bf25310 */
[----:B------:R-:W1:Y:S03]  /*2ac0*/  LDCU UR9, c[0x0][0x3d8] ;  /* 0x00007b00ff0977ac */ /* 0x000e660008000800 */
[----:B------:R-:W-:Y:S01]  /*2ad0*/  SEL R19, R17, R13, !P3 ;  /* 0x0000000d11137207 */ /* 0x000fe20005800000 */
[----:B------:R-:W-:-:S03]  /*2ae0*/  IMAD R13, R23, R18, RZ ;  /* 0x00000012170d7224 */ /* 0x000fc600078e02ff */
[----:B------:R-:W-:Y:S01]  /*2af0*/  IABS R23, R19 ;  /* 0x0000001300177213 */ /* 0x000fe20000000000 */
[----:B------:R-:W-:-:S06]  /*2b00*/  IMAD.HI.U32 R4, R5, R13, R4 ;  /* 0x0000000d05047227 */ /* 0x000fcc00078e0004 */
[----:B------:R-:W-:-:S04]  /*2b10*/  IMAD.HI.U32 R20, R4, R23, RZ ;  /* 0x0000001704147227 */ /* 0x000fc800078e00ff */
[----:B------:R-:W-:-:S04]  /*2b20*/  IMAD.MOV R4, RZ, RZ, -R20 ;  /* 0x000000ffff047224 */ /* 0x000fc800078e0a14 */
[C---:B------:R-:W-:Y:S02]  /*2b30*/  IMAD R23, R18.reuse, R4, R23 ;  /* 0x0000000412177224 */ /* 0x040fe400078e0217 */
[----:B------:R-:W3:Y:S03]  /*2b40*/  @P1 LDC.64 R4, c[0x0][0x410] ;  /* 0x00010400ff041b82 */ /* 0x000ee60000000a00 */
[----:B------:R-:W-:-:S13]  /*2b50*/  ISETP.GT.U32.AND P5, PT, R18, R23, PT ;  /* 0x000000171200720c */ /* 0x000fda0003fa4070 */
[----:B------:R-:W-:-:S04]  /*2b60*/  @!P5 IADD3 R23, PT, PT, R23, -R18, RZ ;  /* 0x800000121717d210 */ /* 0x000fc80007ffe0ff */
[----:B------:R-:W-:Y:S01]  /*2b70*/  ISETP.GT.U32.AND P6, PT, R18, R23, PT ;  /* 0x000000171200720c */ /* 0x000fe20003fc4070 */
[----:B------:R-:W-:-:S05]  /*2b80*/  IMAD.IADD R22, R23, 0x1, -R18 ;  /* 0x0000000117167824 */ /* 0x000fca00078e0a12 */
[----:B------:R-:W-:Y:S02]  /*2b90*/  SEL R13, R22, R23, !P6 ;  /* 0x00000017160d7207 */ /* 0x000fe40007000000 */
[----:B------:R-:W-:Y:S02]  /*2ba0*/  ISETP.GE.AND P6, PT, R19, RZ, PT ;  /* 0x000000ff1300720c */ /* 0x000fe40003fc6270 */
[----:B------:R-:W-:-:S11]  /*2bb0*/  LOP3.LUT R22, RZ, R10, RZ, 0x33, !PT ;  /* 0x0000000aff167212 */ /* 0x000fd600078e33ff */
[----:B------:R-:W-:Y:S01]  /*2bc0*/  @!P6 IMAD.MOV R13, RZ, RZ, -R13 ;  /* 0x000000ffff0de224 */ /* 0x000fe200078e0a0d */
[----:B------:R-:W-:-:S04]  /*2bd0*/  ISETP.NE.AND P6, PT, R10, RZ, PT ;  /* 0x000000ff0a00720c */ /* 0x000fc80003fc5270 */
[----:B------:R-:W-:-:S05]  /*2be0*/  SEL R13, R22, R13, !P6 ;  /* 0x0000000d160d7207 */ /* 0x000fca0007000000 */
[----:B---3--:R-:W-:-:S06]  /*2bf0*/  @P1 IMAD.WIDE R4, R13, 0x2, R4 ;  /* 0x000000020d041825 */ /* 0x008fcc00078e0204 */
[----:B------:R3:W5:Y:S01]  /*2c00*/  @P1 LDG.E.U16 R4, desc[UR10][R4.64] ;  /* 0x0000000a04041981 */ /* 0x000762000c1e1500 */
[----:B------:R-:W-:Y:S01]  /*2c10*/  @!P5 VIADD R20, R20, 0x1 ;  /* 0x000000011414d836 */ /* 0x000fe20000000000 */
[----:B------:R-:W-:Y:S01]  /*2c20*/  ISETP.GE.U32.AND P5, PT, R23, R18, PT ;  /* 0x000000121700720c */ /* 0x000fe20003fa6070 */
[----:B----4-:R-:W-:Y:S01]  /*2c30*/  IMAD R13, R13, UR7, RZ ;  /* 0x000000070d0d7c24 */ /* 0x010fe2000f8e02ff */
[----:B------:R-:W-:-:S11]  /*2c40*/  LOP3.LUT R10, R19, R10, RZ, 0x3c, !PT ;  /* 0x0000000a130a7212 */ /* 0x000fd600078e3cff */
[----:B------:R-:W-:Y:S01]  /*2c50*/  @P5 VIADD R20, R20, 0x1 ;  /* 0x0000000114145836 */ /* 0x000fe20000000000 */
[----:B------:R-:W-:Y:S01]  /*2c60*/  ISETP.GT.U32.AND P5, PT, R12, R21, PT ;  /* 0x000000150c00720c */ /* 0x000fe20003fa4070 */
[----:B------:R-:W-:-:S05]  /*2c70*/  IMAD.IADD R12, R21, 0x1, -R12 ;  /* 0x00000001150c7824 */ /* 0x000fca00078e0a0c */
[----:B------:R-:W-:Y:S02]  /*2c80*/  SEL R12, R12, R21, !P5 ;  /* 0x000000150c0c7207 */ /* 0x000fe40006800000 */
[----:B------:R-:W-:Y:S02]  /*2c90*/  ISETP.GE.AND P5, PT, R15, RZ, PT ;  /* 0x000000ff0f00720c */ /* 0x000fe40003fa6270 */
[----:B------:R-:W-:-:S05]  /*2ca0*/  IABS R15, R16 ;  /* 0x00000010000f7213 */ /* 0x000fca0000000000 */
[----:B------:R-:W-:-:S04]  /*2cb0*/  IMAD.HI.U32 R6, R6, R15, RZ ;  /* 0x0000000f06067227 */ /* 0x000fc800078e00ff */
[----:B------:R-:W-:Y:S02]  /*2cc0*/  IMAD.MOV R6, RZ, RZ, -R6 ;  /* 0x000000ffff067224 */ /* 0x000fe400078e0a06 */
[----:B------:R-:W-:Y:S02]  /*2cd0*/  @!P5 IADD3 R12, PT, PT, -R12, RZ, RZ ;  /* 0x000000ff0c0cd210 */ /* 0x000fe40007ffe1ff */
[----:B------:R-:W-:Y:S01]  /*2ce0*/  ISETP.GT.U32.AND P5, PT, R7, R14, PT ;  /* 0x0000000e0700720c */ /* 0x000fe20003fa4070 */
[----:B------:R-:W-:Y:S01]  /*2cf0*/  IMAD.IADD R7, R14, 0x1, -R7 ;  /* 0x000000010e077824 */ /* 0x000fe200078e0a07 */
[----:B------:R-:W-:Y:S01]  /*2d00*/  SEL R12, R17, R12, !P3 ;  /* 0x0000000c110c7207 */ /* 0x000fe20005800000 */
[----:B------:R-:W-:Y:S02]  /*2d10*/  IMAD R6, R3, R6, R15 ;  /* 0x0000000603067224 */ /* 0x000fe400078e020f */
[----:B------:R-:W-:Y:S01]  /*2d20*/  IMAD.MOV.U32 R15, RZ, RZ, R2 ;  /* 0x000000ffff0f7224 */ /* 0x000fe200078e0002 */
[----:B------:R-:W-:-:S02]  /*2d30*/  SEL R14, R7, R14, !P5 ;  /* 0x0000000e070e7207 */ /* 0x000fc40006800000 */
[----:B------:R-:W-:-:S13]  /*2d40*/  ISETP.GE.AND P5, PT, R9, RZ, PT ;  /* 0x000000ff0900720c */ /* 0x000fda0003fa6270 */
[----:B------:R-:W-:Y:S01]  /*2d50*/  @!P5 IMAD.MOV R14, RZ, RZ, -R14 ;  /* 0x000000ffff0ed224 */ /* 0x000fe200078e0a0e */
[----:B------:R-:W-:-:S04]  /*2d60*/  ISETP.GT.U32.AND P5, PT, R3, R6, PT ;  /* 0x000000060300720c */ /* 0x000fc80003fa4070 */
[----:B------:R-:W-:-:S05]  /*2d70*/  SEL R11, R11, R14, !P4 ;  /* 0x0000000e0b0b7207 */ /* 0x000fca0006000000 */
[----:B-1----:R-:W-:-:S04]  /*2d80*/  IMAD R11, R11, UR9, RZ ;  /* 0x000000090b0b7c24 */ /* 0x002fc8000f8e02ff */
[----:B------:R-:W-:Y:S01]  /*2d90*/  @!P5 IMAD.IADD R6, R6, 0x1, -R3 ;  /* 0x000000010606d824 */ /* 0x000fe200078e0a03 */
[----:B------:R-:W-:-:S04]  /*2da0*/  SHF.R.S32.HI R7, RZ, 0x1f, R11 ;  /* 0x0000001fff077819 */ /* 0x000fc8000001140b */
[----:B------:R-:W-:-:S13]  /*2db0*/  ISETP.GT.U32.AND P5, PT, R3, R6, PT ;  /* 0x000000060300720c */ /* 0x000fda0003fa4070 */
[----:B------:R-:W-:Y:S01]  /*2dc0*/  @!P5 IMAD.IADD R6, R6, 0x1, -R3 ;  /* 0x000000010606d824 */ /* 0x000fe200078e0a03 */
[----:B------:R-:W-:Y:S01]  /*2dd0*/  ISETP.GE.AND P5, PT, R16, RZ, PT ;  /* 0x000000ff1000720c */ /* 0x000fe20003fa6270 */
[----:B0-----:R-:W-:Y:S01]  /*2de0*/  IMAD R3, R12, UR8, RZ ;  /* 0x000000080c037c24 */ /* 0x001fe2000f8e02ff */
[----:B------:R-:W0:Y:S01]  /*2df0*/  LDCU.64 UR8, c[0x0][0x3b0] ;  /* 0x00007600ff0877ac */ /* 0x000e220008000a00 */
[----:B------:R-:W-:-:S10]  /*2e00*/  IMAD.MOV.U32 R16, RZ, RZ, R0 ;  /* 0x000000ffff107224 */ /* 0x000fd400078e0000 */
[----:B------:R-:W-:Y:S02]  /*2e10*/  @!P5 IADD3 R6, PT, PT, -R6, RZ, RZ ;  /* 0x000000ff0606d210 */ /* 0x000fe40007ffe1ff */
[----:B------:R-:W-:Y:S02]  /*2e20*/  ISETP.GE.AND P5, PT, R10, RZ, PT ;  /* 0x000000ff0a00720c */ /* 0x000fe40003fa6270 */
[----:B------:R-:W-:Y:S02]  /*2e30*/  SEL R6, R8, R6, !P2 ;  /* 0x0000000608067207 */ /* 0x000fe40005000000 */
[----:B------:R-:W-:-:S03]  /*2e40*/  SHF.R.S32.HI R8, RZ, 0x1f, R3 ;  /* 0x0000001fff087819 */ /* 0x000fc60000011403 */
[----:B--2---:R-:W-:-:S05]  /*2e50*/  IMAD R6, R6, UR12, RZ ;  /* 0x0000000c06067c24 */ /* 0x004fca000f8e02ff */
[----:B---3--:R-:W-:Y:S01]  /*2e60*/  SHF.R.S32.HI R5, RZ, 0x1f, R6 ;  /* 0x0000001fff057819 */ /* 0x008fe20000011406 */
[----:B------:R-:W-:Y:S01]  /*2e70*/  @!P5 IMAD.MOV R20, RZ, RZ, -R20 ;  /* 0x000000ffff14d224 */ /* 0x000fe200078e0a14 */
[----:B------:R-:W-:Y:S01]  /*2e80*/  IADD3 R6, P2, P3, R3, R11, R6 ;  /* 0x0000000b03067210 */ /* 0x000fe20007b5e006 */
[----:B------:R-:W-:-:S03]  /*2e90*/  IMAD.MOV.U32 R3, RZ, RZ, RZ ;  /* 0x000000ffff037224 */ /* 0x000fc600078e00ff */
[----:B------:R-:W-:Y:S02]  /*2ea0*/  SEL R20, R22, R20, !P6 ;  /* 0x0000001416147207 */ /* 0x000fe40007000000 */
[----:B------:R-:W-:-:S03]  /*2eb0*/  IADD3.X R7, PT, PT, R8, R7, R5, P2, P3 ;  /* 0x0000000708077210 */ /* 0x000fc600017e6405 */
[----:B-----5:R-:W-:-:S05]  /*2ec0*/  IMAD R9, R20, UR4, RZ ;  /* 0x0000000414097c24 */ /* 0x020fca000f8e02ff */
[--C-:B------:R-:W-:Y:S02]  /*2ed0*/  IADD3 R5, P2, P3, R9, R6, R13.reuse ;  /* 0x0000000609057210 */ /* 0x100fe40007b5e00d */
[----:B------:R-:W-:Y:S02]  /*2ee0*/  SHF.R.S32.HI R13, RZ, 0x1f, R13 ;  /* 0x0000001fff0d7819 */ /* 0x000fe4000001140d */
[----:B------:R-:W-:-:S04]  /*2ef0*/  SHF.R.S32.HI R6, RZ, 0x1f, R9 ;  /* 0x0000001fff067819 */ /* 0x000fc80000011409 */
[----:B------:R-:W-:Y:S01]  /*2f00*/  IADD3.X R6, PT, PT, R6, R7, R13, P2, P3 ;  /* 0x0000000706067210 */ /* 0x000fe200017e640d */
[----:B------:R-:W-:-:S04]  /*2f10*/  @P1 IMAD.U32 R4, R4, 0x10000, RZ ;  /* 0x0001000004041824 */ /* 0x000fc800078e00ff */
[----:B------:R-:W-:Y:S01]  /*2f20*/  @P1 FADD.FTZ R3, RZ, R4 ;  /* 0x00000004ff031221 */ /* 0x000fe20000010000 */
[----:B0-----:R-:W-:-:S04]  /*2f30*/  LEA R4, P1, R5, UR8, 0x1 ;  /* 0x0000000805047c11 */ /* 0x001fc8000f8208ff */
[----:B------:R-:W-:Y:S02]  /*2f40*/  F2FP.BF16.F32.PACK_AB R3, RZ, R3 ;  /* 0x00000003ff03723e */ /* 0x000fe400000010ff */
[----:B------:R-:W-:-:S05]  /*2f50*/  LEA.HI.X R5, R5, UR9, R6, 0x1, P1 ;  /* 0x0000000905057c11 */ /* 0x000fca00088f0c06 */
[----:B------:R0:W-:Y:S02]  /*2f60*/  STG.E.U16 desc[UR10][R4.64], R3 ;  /* 0x0000000304007986 */ /* 0x0001e4000c10150a */
.L_x_545:
[----:B------:R-:W-:Y:S05]  /*2f70*/  BSYNC.RECONVERGENT B0 ;  /* 0x0000000000007941 */ /* 0x000fea0003800200 */
.L_x_544:
[----:B------:R-:W-:Y:S05]  /*2f80*/  @!P0 EXIT ;  /* 0x000000000000894d */ /* 0x000fea0003800000 */
[----:B------:R-:W1:Y:S01]  /*2f90*/  LDC R0, c[0x0][0x3c8] ;  /* 0x0000f200ff007b82 */ /* 0x000e620000000800 */
[----:B------:R-:W2:Y:S01]  /*2fa0*/  LDCU.64 UR8, c[0x0][0x410] ;  /* 0x00008200ff0877ac */ /* 0x000ea20008000a00 */
[----:B------:R-:W-:Y:S01]  /*2fb0*/  BSSY.RECONVERGENT B0, `(.L_x_546) ;  /* 0x0000118000007945 */ /* 0x000fe20003800200 */
[----:B------:R-:W3:Y:S01]  /*2fc0*/  LDCU UR4, c[0x0][0x3cc] ;  /* 0x00007980ff0477ac */ /* 0x000ee20008000800 */
[----:B------:R-:W4:Y:S01]  /*2fd0*/  LDCU UR7, c[0x0][0x3d0] ;  /* 0x00007a00ff0777ac */ /* 0x000f220008000800 */
[----:B------:R-:W0:Y:S01]  /*2fe0*/  LDCU UR12, c[0x0][0x3d4] ;  /* 0x00007a80ff0c77ac */ /* 0x000e220008000800 */
[----:B------:R-:W0:Y:S01]  /*2ff0*/  LDCU UR13, c[0x0][0x3d8] ;  /* 0x00007b00ff0d77ac */ /* 0x000e220008000800 */
[----:B--2---:R-:W-:Y:S01]  /*3000*/  UISETP.NE.U32.AND UP0, UPT, UR8, URZ, UPT ;  /* 0x000000ff0800728c */ /* 0x004fe2000bf05070 */
[----:B------:R-:W2:Y:S01]  /*3010*/  LDCU UR14, c[0x0][0x3dc] ;  /* 0x00007b80ff0e77ac */ /* 0x000ea20008000800 */
[----:B-1----:R-:W-:Y:S02]  /*3020*/  IABS R11, R0 ;  /* 0x00000000000b7213 */ /* 0x002fe40000000000 */
[----:B------:R-:W-:-:S02]  /*3030*/  UISETP.NE.AND.EX UP0, UPT, UR9, URZ, UPT, UP0 ;  /* 0x000000ff0900728c */ /* 0x000fc4000bf05300 */
[----:B------:R-:W1:Y:S01]  /*3040*/  I2F.RP R0, R11 ;  /* 0x0000000b00007306 */ /* 0x000e620000209400 */
[----:B------:R-:W0:Y:S03]  /*3050*/  LDCU.64 UR16, c[0x0][0x3b0] ;  /* 0x00007600ff1077ac */ /* 0x000e260008000a00 */
[----:B------:R-:W-:Y:S01]  /*3060*/  PLOP3.LUT P1, PT, PT, PT, UP0, 0x80, 0x8 ;  /* 0x000000000008781c */ /* 0x000fe20003f2f008 */
[----:B------:R-:W0:Y:S03]  /*3070*/  LDCU.64 UR8, c[0x0][0x410] ;  /* 0x00008200ff0877ac */ /* 0x000e260008000a00 */
[----:B-1----:R-:W1:Y:S02]  /*3080*/  MUFU.RCP R0, R0 ;  /* 0x0000000000007308 */ /* 0x002e640000001000 */
[----:B-1----:R-:W-:-:S06]  /*3090*/  IADD3 R2, PT, PT, R0, 0xffffffe, RZ ;  /* 0x0ffffffe00027810 */ /* 0x002fcc0007ffe0ff */
[----:B0-----:R0:W1:Y:S02]  /*30a0*/  F2I.FTZ.U32.TRUNC.NTZ R3, R2 ;  /* 0x0000000200037305 */ /* 0x001064000021f000 */
[----:B0-----:R-:W-:Y:S02]  /*30b0*/  IMAD.MOV.U32 R2, RZ, RZ, RZ ;  /* 0x000000ffff027224 */ /* 0x001fe400078e00ff */
[----:B-1----:R-:W-:-:S04]  /*30c0*/  IMAD.MOV R0, RZ, RZ, -R3 ;  /* 0x000000ffff007224 */ /* 0x002fc800078e0a03 */
[----:B------:R-:W-:-:S04]  /*30d0*/  IMAD R21, R0, R11, RZ ;  /* 0x0000000b00157224 */ /* 0x000fc800078e02ff */
[----:B--234-:R-:W-:-:S07]  /*30e0*/  IMAD.HI.U32 R21, R3, R21, R2 ;  /* 0x0000001503157227 */ /* 0x01cfce00078e0002 */
.L_x_547:
[----:B------:R-:W0:Y:S01]  /*30f0*/  LDC R14, c[0x0][0x3c4] ;  /* 0x0000f100ff0e7b82 */ /* 0x000e220000000800 */
[----:B------:R-:W-:-:S05]  /*3100*/  IABS R12, R16 ;  /* 0x00000010000c7213 */ /* 0x000fca0000000000 */
[----:B------:R-:W-:Y:S02]  /*3110*/  IMAD.HI.U32 R21, R21, R12, RZ ;  /* 0x0000000c15157227 */ /* 0x000fe400078e00ff */
[----:B------:R-:W1:Y:S02]  /*3120*/  LDC R17, c[0x0][0x3c8] ;  /* 0x0000f200ff117b82 */ /* 0x000e640000000800 */
[----:B------:R-:W-:-:S06]  /*3130*/  IMAD.MOV R3, RZ, RZ, -R21 ;  /* 0x000000ffff037224 */ /* 0x000fcc00078e0a15 */
[----:B------:R-:W2:Y:S01]  /*3140*/  LDC R13, c[0x0][0x3c0] ;  /* 0x0000f000ff0d7b82 */ /* 0x000ea20000000800 */
[----:B0-----:R-:W-:-:S07]  /*3150*/  IABS R9, R14 ;  /* 0x0000000e00097213 */ /* 0x001fce0000000000 */
[----:B------:R-:W0:Y:S01]  /*3160*/  LDC R7, c[0x0][0x3bc] ;  /* 0x0000ef00ff077b82 */ /* 0x000e220000000800 */
[----:B------:R-:W-:Y:S01]  /*3170*/  LOP3.LUT R5, RZ, R14, RZ, 0x33, !PT ;  /* 0x0000000eff057212 */ /* 0x000fe200078e33ff */
[----:B------:R-:W3:Y:S01]  /*3180*/  I2F.RP R2, R9 ;  /* 0x0000000900027306 */ /* 0x000ee20000209400 */
[-C--:B-1----:R-:W-:Y:S02]  /*3190*/  IABS R8, R17.reuse ;  /* 0x0000001100087213 */ /* 0x082fe40000000000 */
[-C--:B------:R-:W-:Y:S02]  /*31a0*/  LOP3.LUT R0, R16, R17.reuse, RZ, 0x3c, !PT ;  /* 0x0000001110007212 */ /* 0x080fe400078e3cff */
[----:B------:R-:W-:Y:S01]  /*31b0*/  LOP3.LUT R6, RZ, R17, RZ, 0x33, !PT ;  /* 0x00000011ff067212 */ /* 0x000fe200078e33ff */
[----:B------:R-:W-:Y:S01]  /*31c0*/  IMAD R12, R8, R3, R12 ;  /* 0x00000003080c7224 */ /* 0x000fe200078e020c */
[----:B------:R-:W-:Y:S02]  /*31d0*/  ISETP.GE.AND P3, PT, R0, RZ, PT ;  /* 0x000000ff0000720c */ /* 0x000fe40003f66270 */
[----:B--2---:R-:W-:-:S02]  /*31e0*/  IABS R10, R13 ;  /* 0x0000000d000a7213 */ /* 0x004fc40000000000 */
[----:B------:R-:W-:Y:S01]  /*31f0*/  ISETP.GT.U32.AND P2, PT, R11, R12, PT ;  /* 0x0000000c0b00720c */ /* 0x000fe20003f44070 */
[----:B---3--:R-:W1:Y:S08]  /*3200*/  MUFU.RCP R2, R2 ;  /* 0x0000000200027308 */ /* 0x008e700000001000 */
[----:B------:R-:W2:Y:S04]  /*3210*/  I2F.RP R4, R10 ;  /* 0x0000000a00047306 */ /* 0x000ea80000209400 */
[----:B------:R-:W-:Y:S01]  /*3220*/  @!P2 IMAD.IADD R12, R12, 0x1, -R8 ;  /* 0x000000010c0ca824 */ /* 0x000fe200078e0a08 */
[----:B------:R-:W-:-:S02]  /*3230*/  @!P2 IADD3 R21, PT, PT, R21, 0x1, RZ ;  /* 0x000000011515a810 */ /* 0x000fc40007ffe0ff */
[----:B------:R-:W-:Y:S01]  /*3240*/  ISETP.NE.AND P2, PT, R17, RZ, PT ;  /* 0x000000ff1100720c */ /* 0x000fe20003f45270 */
[----:B-1----:R-:W-:Y:S01]  /*3250*/  VIADD R18, R2, 0xffffffe ;  /* 0x0ffffffe02127836 */ /* 0x002fe20000000000 */
[----:B------:R-:W-:-:S03]  /*3260*/  ISETP.GE.U32.AND P0, PT, R12, R11, PT ;  /* 0x0000000b0c00720c */ /* 0x000fc60003f06070 */
[----:B------:R1:W3:Y:S08]  /*3270*/  F2I.FTZ.U32.TRUNC.NTZ R19, R18 ;  /* 0x0000001200137305 */ /* 0x0002f0000021f000 */
[----:B--2---:R-:W2:Y:S01]  /*3280*/  MUFU.RCP R4, R4 ;  /* 0x0000000400047308 */ /* 0x004ea20000001000 */
[----:B-1----:R-:W-:Y:S02]  /*3290*/  IMAD.MOV.U32 R18, RZ, RZ, RZ ;  /* 0x000000ffff127224 */ /* 0x002fe400078e00ff */
[----:B------:R-:W-:-:S02]  /*32a0*/  @P0 VIADD R21, R21, 0x1 ;  /* 0x0000000115150836 */ /* 0x000fc40000000000 */
[----:B---3--:R-:W-:Y:S02]  /*32b0*/  IMAD.MOV R0, RZ, RZ, -R19 ;  /* 0x000000ffff007224 */ /* 0x008fe400078e0a13 */
[----:B------:R-:W-:Y:S02]  /*32c0*/  @!P3 IMAD.MOV R21, RZ, RZ, -R21 ;  /* 0x000000ffff15b224 */ /* 0x000fe400078e0a15 */
[----:B------:R-:W-:-:S03]  /*32d0*/  IMAD R3, R0, R9, RZ ;  /* 0x0000000900037224 */ /* 0x000fc600078e02ff */
[----:B------:R-:W-:Y:S01]  /*32e0*/  SEL R11, R6, R21, !P2 ;  /* 0x00000015060b7207 */ /* 0x000fe20005000000 */
[----:B------:R-:W-:-:S03]  /*32f0*/  IMAD.HI.U32 R18, R19, R3, R18 ;  /* 0x0000000313127227 */ /* 0x000fc600078e0012 */
[----:B------:R-:W-:Y:S01]  /*3300*/  IABS R22, R11 ;  /* 0x0000000b00167213 */ /* 0x000fe20000000000 */
[----:B--2---:R-:W-:Y:S01]  /*3310*/  VIADD R3, R4, 0xffffffe ;  /* 0x0ffffffe04037836 */ /* 0x004fe20000000000 */
[----:B------:R-:W-:-:S03]  /*3320*/  ISETP.GE.AND P6, PT, R11, RZ, PT ;  /* 0x000000ff0b00720c */ /* 0x000fc60003fc6270 */
[----:B------:R-:W-:Y:S02]  /*3330*/  IMAD.HI.U32 R0, R18, R22, RZ ;  /* 0x0000001612007227 */ /* 0x000fe400078e00ff */
[----:B------:R-:W1:Y:S02]  /*3340*/  F2I.FTZ.U32.TRUNC.NTZ R3, R3 ;  /* 0x0000000300037305 */ /* 0x000e64000021f000 */
[----:B------:R-:W-:-:S04]  /*3350*/  IMAD.MOV R2, RZ, RZ, -R0 ;  /* 0x000000ffff027224 */ /* 0x000fc800078e0a00 */
[----:B------:R-:W-:Y:S01]  /*3360*/  IMAD R22, R9, R2, R22 ;  /* 0x0000000209167224 */ /* 0x000fe200078e0216 */
[----:B------:R-:W-:Y:S01]  /*3370*/  LOP3.LUT R2, R11, R14, RZ, 0x3c, !PT ;  /* 0x0000000e0b027212 */ /* 0x000fe200078e3cff */
[----:B------:R-:W-:-:S03]  /*3380*/  IMAD.MOV.U32 R11, RZ, RZ, R8 ;  /* 0x000000ffff0b7224 */ /* 0x000fc600078e0008 */
[----:B------:R-:W-:Y:S02]  /*3390*/  ISETP.GT.U32.AND P3, PT, R9, R22, PT ;  /* 0x000000160900720c */ /* 0x000fe40003f64070 */
[----:B------:R-:W-:Y:S01]  /*33a0*/  ISETP.GE.AND P4, PT, R2, RZ, PT ;  /* 0x000000ff0200720c */ /* 0x000fe20003f86270 */
[----:B------:R-:W-:Y:S02]  /*33b0*/  HFMA2 R2, -RZ, RZ, 0, 0 ;  /* 0x00000000ff027431 */ /* 0x000fe400000001ff */
[----:B-1----:R-:W-:-:S04]  /*33c0*/  IMAD.MOV R19, RZ, RZ, -R3 ;  /* 0x000000ffff137224 */ /* 0x002fc800078e0a03 */
[----:B------:R-:W-:-:S04]  /*33d0*/  IMAD R19, R19, R10, RZ ;  /* 0x0000000a13137224 */ /* 0x000fc800078e02ff */
[----:B------:R-:W-:Y:S01]  /*33e0*/  @!P3 IADD3 R22, PT, PT, R22, -R9, RZ ;  /* 0x800000091616b210 */ /* 0x000fe20007ffe0ff */
[----:B------:R-:W-:Y:S02]  /*33f0*/  @!P3 VIADD R0, R0, 0x1 ;  /* 0x000000010000b836 */ /* 0x000fe40000000000 */
[----:B------:R-:W-:Y:S01]  /*3400*/  IMAD.HI.U32 R19, R3, R19, R2 ;  /* 0x0000001303137227 */ /* 0x000fe200078e0002 */
[----:B------:R-:W-:-:S13]  /*3410*/  ISETP.GE.U32.AND P0, PT, R22, R9, PT ;  /* 0x000000091600720c */ /* 0x000fda0003f06070 */
[----:B------:R-:W-:Y:S01]  /*3420*/  @P0 VIADD R0, R0, 0x1 ;  /* 0x0000000100000836 */ /* 0x000fe20000000000 */
[----:B------:R-:W-:-:S03]  /*3430*/  ISETP.NE.AND P0, PT, R14, RZ, PT ;  /* 0x000000ff0e00720c */ /* 0x000fc60003f05270 */
[----:B------:R-:W-:-:S05]  /*3440*/  @!P4 IMAD.MOV R0, RZ, RZ, -R0 ;  /* 0x000000ffff00c224 */ /* 0x000fca00078e0a00 */
[----:B------:R-:W-:Y:S02]  /*3450*/  SEL R26, R5, R0, !P0 ;  /* 0x00000000051a7207 */ /* 0x000fe40004000000 */
[----:B0-----:R-:W-:Y:S02]  /*3460*/  IABS R0, R7 ;  /* 0x0000000700007213 */ /* 0x001fe40000000000 */
[----:B------:R-:W-:Y:S02]  /*3470*/  IABS R23, R26 ;  /* 0x0000001a00177213 */ /* 0x000fe40000000000 */
[----:B------:R-:W0:Y:S01]  /*3480*/  I2F.RP R20, R0 ;  /* 0x0000000000147306 */ /* 0x000e220000209400 */
[----:B------:R-:W-:Y:S02]  /*3490*/  LOP3.LUT R4, R26, R13, RZ, 0x3c, !PT ;  /* 0x0000000d1a047212 */ /* 0x000fe400078e3cff */
[----:B------:R-:W-:Y:S02]  /*34a0*/  IMAD.HI.U32 R2, R19, R23, RZ ;  /* 0x0000001713027227 */ /* 0x000fe400078e00ff */
[----:B------:R-:W-:-:S02]  /*34b0*/  ISETP.GE.AND P5, PT, R4, RZ, PT ;  /* 0x000000ff0400720c */ /* 0x000fc40003fa6270 */
[----:B------:R-:W-:Y:S01]  /*34c0*/  IMAD.MOV R3, RZ, RZ, -R2 ;  /* 0x000000ffff037224 */ /* 0x000fe200078e0a02 */
[----:B------:R-:W-:-:S03]  /*34d0*/  LOP3.LUT R4, RZ, R13, RZ, 0x33, !PT ;  /* 0x0000000dff047212 */ /* 0x000fc600078e33ff */
[C---:B------:R-:W-:Y:S01]  /*34e0*/  IMAD R23, R10.reuse, R3, R23 ;  /* 0x000000030a177224 */ /* 0x040fe200078e0217 */
[----:B0-----:R-:W0:Y:S04]  /*34f0*/  MUFU.RCP R20, R20 ;  /* 0x0000001400147308 */ /* 0x001e280000001000 */
[----:B------:R-:W-:-:S13]  /*3500*/  ISETP.GT.U32.AND P4, PT, R10, R23, PT ;  /* 0x000000170a00720c */ /* 0x000fda0003f84070 */
[----:B------:R-:W-:Y:S02]  /*3510*/  @!P4 IMAD.IADD R23, R23, 0x1, -R10 ;  /* 0x000000011717c824 */ /* 0x000fe400078e0a0a */
[----:B------:R-:W-:Y:S01]  /*3520*/  @!P4 VIADD R2, R2, 0x1 ;  /* 0x000000010202c836 */ /* 0x000fe20000000000 */
[----:B------:R-:W-:Y:S01]  /*3530*/  ISETP.GT.U32.AND P4, PT, R9, R22, PT ;  /* 0x000000160900720c */ /* 0x000fe20003f84070 */
[----:B0-----:R-:W-:Y:S01]  /*3540*/  VIADD R3, R20, 0xffffffe ;  /* 0x0ffffffe14037836 */ /* 0x001fe20000000000 */
[----:B------:R-:W-:-:S05]  /*3550*/  ISETP.GE.U32.AND P3, PT, R23, R10, PT ;  /* 0x0000000a1700720c */ /* 0x000fca0003f66070 */
[----:B------:R-:W0:Y:S08]  /*3560*/  F2I.FTZ.U32.TRUNC.NTZ R3, R3 ;  /* 0x0000000300037305 */ /* 0x000e30000021f000 */
[----:B------:R-:W-:Y:S01]  /*3570*/  @P3 VIADD R2, R2, 0x1 ;  /* 0x0000000102023836 */ /* 0x000fe20000000000 */
[----:B------:R-:W-:-:S03]  /*3580*/  ISETP.NE.AND P3, PT, R13, RZ, PT ;  /* 0x000000ff0d00720c */ /* 0x000fc60003f65270 */
[----:B------:R-:W-:Y:S01]  /*3590*/  @!P5 IMAD.MOV R2, RZ, RZ, -R2 ;  /* 0x000000ffff02d224 */ /* 0x000fe200078e0a02 */
[----:B------:R-:W-:Y:S02]  /*35a0*/  ISETP.GE.AND P5, PT, R26, RZ, PT ;  /* 0x000000ff1a00720c */ /* 0x000fe40003fa6270 */
[----:B0-----:R-:W-:Y:S01]  /*35b0*/  IADD3 R21, PT, PT, RZ, -R3, RZ ;  /* 0x80000003ff157210 */ /* 0x001fe20007ffe0ff */
[----:B------:R-:W0:Y:S01]  /*35c0*/  I2F.RP R26, R8 ;  /* 0x00000008001a7306 */ /* 0x000e220000209400 */
[----:B------:R-:W-:Y:S01]  /*35d0*/  SEL R24, R4, R2, !P3 ;  /* 0x0000000204187207 */ /* 0x000fe20005800000 */
[----:B------:R-:W-:Y:S02]  /*35e0*/  IMAD.MOV.U32 R2, RZ, RZ, RZ ;  /* 0x000000ffff027224 */ /* 0x000fe400078e00ff */
[----:B------:R-:W-:Y:S01]  /*35f0*/  IMAD R21, R21, R0, RZ ;  /* 0x0000000015157224 */ /* 0x000fe200078e02ff */
[----:B------:R-:W-:-:S03]  /*3600*/  IABS R27, R24 ;  /* 0x00000018001b7213 */ /* 0x000fc60000000000 */
[----:B------:R-:W-:-:S04]  /*3610*/  IMAD.HI.U32 R20, R3, R21, R2 ;  /* 0x0000001503147227 */ /* 0x000fc800078e0002 */
[----:B------:R-:W-:Y:S02]  /*3620*/  IMAD.IADD R3, R22, 0x1, -R9 ;  /* 0x0000000116037824 */ /* 0x000fe400078e0a09 */
[----:B------:R-:W-:Y:S01]  /*3630*/  IMAD.HI.U32 R21, R20, R27, RZ ;  /* 0x0000001b14157227 */ /* 0x000fe200078e00ff */
[----:B0-----:R-:W0:Y:S02]  /*3640*/  MUFU.RCP R26, R26 ;  /* 0x0000001a001a7308 */ /* 0x001e240000001000 */
[----:B------:R-:W-:Y:S01]  /*3650*/  SEL R28, R3, R22, !P4 ;  /* 0x00000016031c7207 */ /* 0x000fe20006000000 */
[----:B------:R-:W-:-:S04]  /*3660*/  IMAD.MOV R2, RZ, RZ, -R21 ;  /* 0x000000ffff027224 */ /* 0x000fc800078e0a15 */
[----:B------:R-:W-:Y:S01]  /*3670*/  IMAD R27, R0, R2, R27 ;  /* 0x00000002001b7224 */ /* 0x000fe200078e021b */
[----:B------:R-:W-:Y:S01]  /*3680*/  IADD3 R2, PT, PT, R23, -R10, RZ ;  /* 0x8000000a17027210 */ /* 0x000fe20007ffe0ff */
[----:B------:R-:W-:Y:S01]  /*3690*/  @!P6 IMAD.MOV R28, RZ, RZ, -R28 ;  /* 0x000000ffff1ce224 */ /* 0x000fe200078e0a1c */
[----:B------:R-:W-:Y:S02]  /*36a0*/  ISETP.GT.U32.AND P6, PT, R10, R23, PT ;  /* 0x000000170a00720c */ /* 0x000fe40003fc4070 */
[----:B------:R-:W-:Y:S02]  /*36b0*/  ISETP.GT.U32.AND P4, PT, R0, R27, PT ;  /* 0x0000001b0000720c */ /* 0x000fe40003f84070 */
[----:B------:R-:W-:Y:S01]  /*36c0*/  SEL R29, R2, R23, !P6 ;  /* 0x00000017021d7207 */ /* 0x000fe20007000000 */
[----:B------:R-:W-:Y:S01]  /*36d0*/  IMAD.IADD R23, R12, 0x1, -R8 ;  /* 0x000000010c177824 */ /* 0x000fe200078e0a08 */
[----:B------:R-:W1:Y:S01]  /*36e0*/  @P1 LDC.64 R2, c[0x0][0x410] ;  /* 0x00010400ff021b82 */ /* 0x000e620000000a00 */
[----:B------:R-:W-:-:S02]  /*36f0*/  ISETP.GT.U32.AND P6, PT, R11, R12, PT ;  /* 0x0000000c0b00720c */ /* 0x000fc40003fc4070 */
[----:B------:R-:W-:Y:S01]  /*3700*/  @!P5 IMAD.MOV R29, RZ, RZ, -R29 ;  /* 0x000000ffff1dd224 */ /* 0x000fe200078e0a1d */
[C---:B------:R-:W-:Y:S02]  /*3710*/  ISETP.GE.AND P5, PT, R24.reuse, RZ, PT ;  /* 0x000000ff1800720c */ /* 0x040fe40003fa6270 */
[----:B------:R-:W-:Y:S02]  /*3720*/  SEL R31, R23, R12, !P6 ;  /* 0x0000000c171f7207 */ /* 0x000fe40007000000 */
[----:B------:R-:W-:Y:S01]  /*3730*/  LOP3.LUT R24, R24, R7, RZ, 0x3c, !PT ;  /* 0x0000000718187212 */ /* 0x000fe200078e3cff */
[----:B------:R-:W-:-:S04]  /*3740*/  @!P4 IMAD.IADD R27, R27, 0x1, -R0 ;  /* 0x000000011b1bc824 */ /* 0x000fc800078e0a00 */
[----:B------:R-:W-:Y:S01]  /*3750*/  IMAD.IADD R12, R27, 0x1, -R0 ;  /* 0x000000011b0c7824 */ /* 0x000fe200078e0a00 */
[----:B------:R-:W-:-:S04]  /*3760*/  ISETP.GT.U32.AND P6, PT, R0, R27, PT ;  /* 0x0000001b0000720c */ /* 0x000fc80003fc4070 */
[----:B------:R-:W-:Y:S02]  /*3770*/  SEL R25, R12, R27, !P6 ;  /* 0x0000001b0c197207 */ /* 0x000fe40007000000 */
[----:B------:R-:W-:Y:S02]  /*3780*/  LOP3.LUT R12, RZ, R7, RZ, 0x33, !PT ;  /* 0x00000007ff0c7212 */ /* 0x000fe400078e33ff */
[----:B------:R-:W-:Y:S02]  /*3790*/  @!P5 IADD3 R25, PT, PT, -R25, RZ, RZ ;  /* 0x000000ff1919d210 */ /* 0x000fe40007ffe1ff */
[----:B------:R-:W-:Y:S02]  /*37a0*/  ISETP.NE.AND P5, PT, R7, RZ, PT ;  /* 0x000000ff0700720c */ /* 0x000fe40003fa5270 */
[----:B------:R-:W-:Y:S02]  /*37b0*/  ISETP.GE.AND P6, PT, R16, RZ, PT ;  /* 0x000000ff1000720c */ /* 0x000fe40003fc6270 */
[----:B------:R-:W-:-:S05]  /*37c0*/  SEL R25, R12, R25, !P5 ;  /* 0x000000190c197207 */ /* 0x000fca0006800000 */
[----:B-1----:R-:W-:-:S06]  /*37d0*/  @P1 IMAD.WIDE R22, R25, 0x2, R2 ;  /* 0x0000000219161825 */ /* 0x002fcc00078e0202 */
[----:B------:R1:W2:Y:S01]  /*37e0*/  @P1 LDG.E.U16 R22, desc[UR10][R22.64] ;  /* 0x0000000a16161981 */ /* 0x0002a2000c1e1500 */
[----:B------:R-:W-:Y:S01]  /*37f0*/  @!P6 IMAD.MOV R31, RZ, RZ, -R31 ;  /* 0x000000ffff1fe224 */ /* 0x000fe200078e0a1f */
[----:B------:R-:W-:Y:S01]  /*3800*/  ISETP.GE.U32.AND P6, PT, R27, R0, PT ;  /* 0x000000001b00720c */ /* 0x000fe20003fc6070 */
[----:B------:R-:W-:Y:S01]  /*3810*/  @!P4 VIADD R21, R21, 0x1 ;  /* 0x000000011515c836 */ /* 0x000fe20000000000 */
[----:B------:R-:W-:Y:S01]  /*3820*/  ISETP.GE.AND P4, PT, R24, RZ, PT ;  /* 0x000000ff1800720c */ /* 0x000fe20003f86270 */
[----:B0-----:R-:W-:Y:S01]  /*3830*/  VIADD R3, R26, 0xffffffe ;  /* 0x0ffffffe1a037836 */ /* 0x001fe20000000000 */
[----:B------:R-:W-:Y:S02]  /*3840*/  SEL R31, R6, R31, !P2 ;  /* 0x0000001f061f7207 */ /* 0x000fe40005000000 */
[----:B------:R-:W-:-:S03]  /*3850*/  SEL R28, R5, R28, !P0 ;  /* 0x0000001c051c7207 */ /* 0x000fc60004000000 */
[----:B------:R-:W0:Y:S01]  /*3860*/  F2I.FTZ.U32.TRUNC.NTZ R3, R3 ;  /* 0x0000000300037305 */ /* 0x000e22000021f000 */
[----:B------:R-:W-:-:S03]  /*3870*/  SEL R29, R4, R29, !P3 ;  /* 0x0000001d041d7207 */ /* 0x000fc60005800000 */
[----:B------:R-:W-:-:S04]  /*3880*/  @P6 VIADD R21, R21, 0x1 ;  /* 0x0000000115156836 */ /* 0x000fc80000000000 */
[----:B------:R-:W-:Y:S02]  /*3890*/  @!P4 IMAD.MOV R21, RZ, RZ, -R21 ;  /* 0x000000ffff15c224 */ /* 0x000fe400078e0a15 */
[----:B------:R-:W-:Y:S02]  /*38a0*/  IMAD R31, R31, UR14, RZ ;  /* 0x0000000e1f1f7c24 */ /* 0x000fe4000f8e02ff */
[----:B------:R-:W-:Y:S01]  /*38b0*/  IMAD R28, R28, UR13, RZ ;  /* 0x0000000d1c1c7c24 */ /* 0x000fe2000f8e02ff */
[----:B------:R-:W-:Y:S01]  /*38c0*/  SEL R21, R12, R21, !P5 ;  /* 0x000000150c157207 */ /* 0x000fe20006800000 */
[----:B------:R-:W-:Y:S01]  /*38d0*/  IMAD R24, R29, UR12, RZ ;  /* 0x0000000c1d187c24 */ /* 0x000fe2000f8e02ff */
[--C-:B------:R-:W-:Y:S01]  /*38e0*/  SHF.R.S32.HI R2, RZ, 0x1f, R31.reuse ;  /* 0x0000001fff027819 */ /* 0x100fe2000001141f */
[----:B------:R-:W-:Y:S01]  /*38f0*/  IMAD R25, R25, UR7, RZ ;  /* 0x0000000719197c24 */ /* 0x000fe2000f8e02ff */
[----:B0-----:R-:W-:Y:S02]  /*3900*/  IADD3 R26, PT, PT, RZ, -R3, RZ ;  /* 0x80000003ff1a7210 */ /* 0x001fe40007ffe0ff */
[----:B-1----:R-:W-:-:S02]  /*3910*/  IADD3 R23, P4, P6, R24, R28, R31 ;  /* 0x0000001c18177210 */ /* 0x002fc40007e9e01f */
[----:B------:R-:W-:Y:S01]  /*3920*/  SHF.R.S32.HI R27, RZ, 0x1f, R24 ;  /* 0x0000001fff1b7819 */ /* 0x000fe20000011418 */
[----:B------:R-:W-:Y:S01]  /*3930*/  IMAD R24, R21, UR4, RZ ;  /* 0x0000000415187c24 */ /* 0x000fe2000f8e02ff */
[----:B------:R-:W-:-:S04]  /*3940*/  SHF.R.S32.HI R28, RZ, 0x1f, R28 ;  /* 0x0000001fff1c7819 */ /* 0x000fc8000001141c */
[----:B------:R-:W-:Y:S02]  /*3950*/  IADD3.X R2, PT, PT, R27, R28, R2, P4, P6 ;  /* 0x0000001c1b027210 */ /* 0x000fe400027ec402 */
[--C-:B------:R-:W-:Y:S02]  /*3960*/  IADD3 R23, P4, P6, R24, R23, R25.reuse ;  /* 0x0000001718177210 */ /* 0x100fe40007e9e019 */
[----:B------:R-:W-:Y:S01]  /*3970*/  SHF.R.S32.HI R28, RZ, 0x1f, R25 ;  /* 0x0000001fff1c7819 */ /* 0x000fe20000011419 */
[----:B------:R-:W-:Y:S01]  /*3980*/  IMAD.MOV.U32 R25, RZ, RZ, R26 ;  /* 0x000000ffff197224 */ /* 0x000fe200078e001a */
[----:B------:R-:W-:-:S04]  /*3990*/  SHF.R.S32.HI R21, RZ, 0x1f, R24 ;  /* 0x0000001fff157819 */ /* 0x000fc80000011418 */
[----:B------:R-:W-:Y:S01]  /*39a0*/  IADD3.X R28, PT, PT, R21, R2, R28, P4, P6 ;  /* 0x00000002151c7210 */ /* 0x000fe200027ec41c */
[----:B------:R-:W-:Y:S01]  /*39b0*/  IMAD R21, R25, R8, RZ ;  /* 0x0000000819157224 */ /* 0x000fe200078e02ff */
[----:B------:R-:W-:Y:S01]  /*39c0*/  IADD3 R24, P4, PT, R16, UR5, RZ ;  /* 0x0000000510187c10 */ /* 0x000fe2000ff9e0ff */
[----:B------:R-:W-:-:S03]  /*39d0*/  IMAD.MOV.U32 R2, RZ, RZ, RZ ;  /* 0x000000ffff027224 */ /* 0x000fc600078e00ff */
[----:B------:R-:W-:Y:S01]  /*39e0*/  IABS R26, R24 ;  /* 0x00000018001a7213 */ /* 0x000fe20000000000 */
[----:B------:R-:W-:-:S06]  /*39f0*/  IMAD.HI.U32 R21, R3, R21, R2 ;  /* 0x0000001503157227 */ /* 0x000fcc00078e0002 */
[----:B------:R-:W-:-:S04]  /*3a00*/  IMAD.HI.U32 R2, R21, R26, RZ ;  /* 0x0000001a15027227 */ /* 0x000fc800078e00ff */
[----:B------:R-:W-:-:S04]  /*3a10*/  IMAD.MOV R3, RZ, RZ, -R2 ;  /* 0x000000ffff037224 */ /* 0x000fc800078e0a02 */
[----:B------:R-:W-:-:S05]  /*3a20*/  IMAD R26, R8, R3, R26 ;  /* 0x00000003081a7224 */ /* 0x000fca00078e021a */
        /* <DEDUP_REMOVED lines=9> */
[----:B------:R-:W-:-:S05]  /*3ac0*/  IABS R3, R25 ;  /* 0x0000001900037213 */ /* 0x000fca0000000000 */
        /* <DEDUP_REMOVED lines=23> */
[----:B------:R-:W-:-:S05]  /*3c40*/  @!P6 IMAD.MOV R2, RZ, RZ, -R2 ;  /* 0x000000ffff02e224 */ /* 0x000fca00078e0a02 */
[----:B------:R-:W-:-:S04]  /*3c50*/  SEL R30, R4, R2, !P3 ;  /* 0x00000002041e7207 */ /* 0x000fc80005800000 */
[----:B------:R-:W-:-:S05]  /*3c60*/  IABS R27, R30 ;  /* 0x0000001e001b7213 */ /* 0x000fca0000000000 */
[----:B------:R-:W-:-:S05]  /*3c70*/  IMAD.HI.U32 R20, R20, R27, RZ ;  /* 0x0000001b14147227 */ /* 0x000fca00078e00ff */
[----:B------:R-:W-:-:S05]  /*3c80*/  IADD3 R2, PT, PT, -R20, RZ, RZ ;  /* 0x000000ff14027210 */ /* 0x000fca0007ffe1ff */
[----:B------:R-:W-:-:S05]  /*3c90*/  IMAD R27, R0, R2, R27 ;  /* 0x00000002001b7224 */ /* 0x000fca00078e021b */
[----:B------:R-:W-:Y:S01]  /*3ca0*/  ISETP.GT.U32.AND P6, PT, R0, R27, PT ;  /* 0x0000001b0000720c */ /* 0x000fe20003fc4070 */
[----:B------:R-:W-:Y:S02]  /*3cb0*/  IMAD.MOV.U32 R13, RZ, RZ, RZ ;  /* 0x000000ffff0d7224 */ /* 0x000fe400078e00ff */
[----:B--2---:R-:W-:-:S04]  /*3cc0*/  @P1 IMAD.U32 R22, R22, 0x10000, RZ ;  /* 0x0001000016161824 */ /* 0x004fc800078e00ff */
[----:B------:R-:W-:Y:S01]  /*3cd0*/  @P1 FADD.FTZ R13, RZ, R22 ;  /* 0x00000016ff0d1221 */ /* 0x000fe20000010000 */
[----:B------:R-:W-:-:S05]  /*3ce0*/  LEA R2, P1, R23, UR16, 0x1 ;  /* 0x0000001017027c11 */ /* 0x000fca000f8208ff */
[----:B------:R-:W-:Y:S01]  /*3cf0*/  @!P6 IMAD.IADD R27, R27, 0x1, -R0 ;  /* 0x000000011b1be824 */ /* 0x000fe200078e0a00 */
[----:B------:R-:W-:-:S03]  /*3d00*/  LEA.HI.X R3, R23, UR17, R28, 0x1, P1 ;  /* 0x0000001117037c11 */ /* 0x000fc600088f0c1c */
[----:B------:R-:W-:Y:S01]  /*3d10*/  IMAD.IADD R16, R27, 0x1, -R0 ;  /* 0x000000011b107824 */ /* 0x000fe200078e0a00 */
[----:B------:R-:W-:-:S04]  /*3d20*/  ISETP.GT.U32.AND P1, PT, R0, R27, PT ;  /* 0x0000001b0000720c */ /* 0x000fc80003f24070 */
[----:B------:R-:W-:Y:S02]  /*3d30*/  SEL R23, R16, R27, !P1 ;  /* 0x0000001b10177207 */ /* 0x000fe40004800000 */
[----:B------:R-:W-:Y:S01]  /*3d40*/  ISETP.GE.AND P1, PT, R30, RZ, PT ;  /* 0x000000ff1e00720c */ /* 0x000fe20003f26270 */
[----:B------:R-:W-:-:S04]  /*3d50*/  UISETP.NE.U32.AND UP0, UPT, UR8, URZ, UPT ;  /* 0x000000ff0800728c */ /* 0x000fc8000bf05070 */
[----:B------:R-:W-:-:S08]  /*3d60*/  UISETP.NE.AND.EX UP0, UPT, UR9, URZ, UPT, UP0 ;  /* 0x000000ff0900728c */ /* 0x000fd0000bf05300 */
[----:B------:R-:W-:Y:S01]  /*3d70*/  @!P1 IMAD.MOV R23, RZ, RZ, -R23 ;  /* 0x000000ffff179224 */ /* 0x000fe200078e0a17 */
[----:B------:R-:W-:-:S13]  /*3d80*/  PLOP3.LUT P1, PT, PT, PT, UP0, 0x80, 0x8 ;  /* 0x000000000008781c */ /* 0x000fda0003f2f008 */
[----:B------:R-:W0:Y:S01]  /*3d90*/  @P1 LDC.64 R16, c[0x0][0x410] ;  /* 0x00010400ff101b82 */ /* 0x000e220000000a00 */
[----:B------:R-:W-:Y:S02]  /*3da0*/  F2FP.BF16.F32.PACK_AB R22, RZ, R13 ;  /* 0x0000000dff16723e */ /* 0x000fe400000010ff */
[----:B------:R-:W-:-:S03]  /*3db0*/  SEL R13, R12, R23, !P5 ;  /* 0x000000170c0d7207 */ /* 0x000fc60006800000 */
[----:B------:R1:W-:Y:S02]  /*3dc0*/  STG.E.U16 desc[UR10][R2.64], R22 ;  /* 0x0000001602007986 */ /* 0x0003e4000c10150a */
[----:B0-----:R-:W-:-:S06]  /*3dd0*/  @P1 IMAD.WIDE R16, R13, 0x2, R16 ;  /* 0x000000020d101825 */ /* 0x001fcc00078e0210 */
[----:B------:R-:W2:Y:S01]  /*3de0*/  @P1 LDG.E.U16 R16, desc[UR10][R16.64] ;  /* 0x0000000a10101981 */ /* 0x000ea2000c1e1500 */
[----:B------:R-:W-:Y:S02]  /*3df0*/  @!P6 IADD3 R20, PT, PT, R20, 0x1, RZ ;  /* 0x000000011414e810 */ /* 0x000fe40007ffe0ff */
[----:B------:R-:W-:-:S13]  /*3e00*/  ISETP.GE.U32.AND P6, PT, R27, R0, PT ;  /* 0x000000001b00720c */ /* 0x000fda0003fc6070 */
[----:B------:R-:W-:Y:S01]  /*3e10*/  @P6 VIADD R20, R20, 0x1 ;  /* 0x0000000114146836 */ /* 0x000fe20000000000 */
[----:B------:R-:W-:Y:S01]  /*3e20*/  ISETP.GT.U32.AND P6, PT, R10, R19, PT ;  /* 0x000000130a00720c */ /* 0x000fe20003fc4070 */
[----:B------:R-:W-:-:S05]  /*3e30*/  IMAD.IADD R10, R19, 0x1, -R10 ;  /* 0x00000001130a7824 */ /* 0x000fca00078e0a0a */
[----:B------:R-:W-:Y:S02]  /*3e40*/  SEL R19, R10, R19, !P6 ;  /* 0x000000130a137207 */ /* 0x000fe40007000000 */
[----:B------:R-:W-:-:S13]  /*3e50*/  ISETP.GE.AND P6, PT, R14, RZ, PT ;  /* 0x000000ff0e00720c */ /* 0x000fda0003fc6270 */
[----:B------:R-:W-:Y:S01]  /*3e60*/  @!P6 IMAD.MOV R19, RZ, RZ, -R19 ;  /* 0x000000ffff13e224 */ /* 0x000fe200078e0a13 */
[----:B------:R-:W-:Y:S01]  /*3e70*/  ISETP.GT.U32.AND P6, PT, R9, R18, PT ;  /* 0x000000120900720c */ /* 0x000fe20003fc4070 */
[----:B------:R-:W-:-:S05]  /*3e80*/  IMAD.IADD R9, R18, 0x1, -R9 ;  /* 0x0000000112097824 */ /* 0x000fca00078e0a09 */
[----:B------:R-:W-:Y:S02]  /*3e90*/  SEL R18, R9, R18, !P6 ;  /* 0x0000001209127207 */ /* 0x000fe40007000000 */
[----:B------:R-:W-:Y:S02]  /*3ea0*/  ISETP.GE.AND P6, PT, R25, RZ, PT ;  /* 0x000000ff1900720c */ /* 0x000fe40003fc6270 */
[----:B-1----:R-:W-:-:S11]  /*3eb0*/  IADD3 R3, PT, PT, R26, -R8, RZ ;  /* 0x800000081a037210 */ /* 0x002fd60007ffe0ff */
[----:B------:R-:W-:Y:S01]  /*3ec0*/  @!P6 IMAD.MOV R18, RZ, RZ, -R18 ;  /* 0x000000ffff12e224 */ /* 0x000fe200078e0a12 */
[----:B------:R-:W-:-:S04]  /*3ed0*/  ISETP.GT.U32.AND P6, PT, R11, R26, PT ;  /* 0x0000001a0b00720c */ /* 0x000fc80003fc4070 */
[----:B------:R-:W-:Y:S02]  /*3ee0*/  SEL R3, R3, R26, !P6 ;  /* 0x0000001a03037207 */ /* 0x000fe40007000000 */
[----:B------:R-:W-:Y:S02]  /*3ef0*/  ISETP.GE.AND P6, PT, R24, RZ, PT ;  /* 0x000000ff1800720c */ /* 0x000fe40003fc6270 */
[----:B------:R-:W-:-:S11]  /*3f00*/  LOP3.LUT R7, R30, R7, RZ, 0x3c, !PT ;  /* 0x000000071e077212 */ /* 0x000fd600078e3cff */
[----:B------:R-:W-:Y:S01]  /*3f10*/  @!P6 IMAD.MOV R3, RZ, RZ, -R3 ;  /* 0x000000ffff03e224 */ /* 0x000fe200078e0a03 */
[----:B------:R-:W-:Y:S02]  /*3f20*/  ISETP.GE.AND P6, PT, R7, RZ, PT ;  /* 0x000000ff0700720c */ /* 0x000fe40003fc6270 */
[----:B------:R-:W-:Y:S02]  /*3f30*/  SEL R5, R5, R18, !P0 ;  /* 0x0000001205057207 */ /* 0x000fe40004000000 */
[----:B------:R-:W-:Y:S02]  /*3f40*/  SEL R3, R6, R3, !P2 ;  /* 0x0000000306037207 */ /* 0x000fe40005000000 */
[----:B------:R-:W-:Y:S01]  /*3f50*/  SEL R4, R4, R19, !P3 ;  /* 0x0000001304047207 */ /* 0x000fe20005800000 */
[----:B------:R-:W-:Y:S02]  /*3f60*/  IMAD R5, R5, UR13, RZ ;  /* 0x0000000d05057c24 */ /* 0x000fe4000f8e02ff */
[----:B------:R-:W-:-:S04]  /*3f70*/  IMAD R3, R3, UR14, RZ ;  /* 0x0000000e03037c24 */ /* 0x000fc8000f8e02ff */
[----:B------:R-:W-:Y:S02]  /*3f80*/  @!P6 IMAD.MOV R20, RZ, RZ, -R20 ;  /* 0x000000ffff14e224 */ /* 0x000fe400078e0a14 */
[----:B------:R-:W-:-:S03]  /*3f90*/  IMAD R4, R4, UR12, RZ ;  /* 0x0000000c04047c24 */ /* 0x000fc6000f8e02ff */
[----:B------:R-:W-:Y:S02]  /*3fa0*/  SEL R12, R12, R20, !P5 ;  /* 0x000000140c0c7207 */ /* 0x000fe40006800000 */
[--C-:B------:R-:W-:Y:S01]  /*3fb0*/  SHF.R.S32.HI R2, RZ, 0x1f, R3.reuse ;  /* 0x0000001fff027819 */ /* 0x100fe20000011403 */
[----:B------:R-:W-:Y:S01]  /*3fc0*/  IMAD R13, R13, UR7, RZ ;  /* 0x000000070d0d7c24 */ /* 0x000fe2000f8e02ff */
[----:B------:R-:W-:Y:S01]  /*3fd0*/  IADD3 R3, P0, P2, R4, R5, R3 ;  /* 0x0000000504037210 */ /* 0x000fe20007a1e003 */
[----:B------:R-:W-:Y:S01]  /*3fe0*/  IMAD R12, R12, UR4, RZ ;  /* 0x000000040c0c7c24 */ /* 0x000fe2000f8e02ff */
[----:B------:R-:W-:Y:S02]  /*3ff0*/  SHF.R.S32.HI R6, RZ, 0x1f, R5 ;  /* 0x0000001fff067819 */ /* 0x000fe40000011405 */
[----:B------:R-:W-:Y:S02]  /*4000*/  SHF.R.S32.HI R5, RZ, 0x1f, R4 ;  /* 0x0000001fff057819 */ /* 0x000fe40000011404 */
[----:B------:R-:W-:-:S02]  /*4010*/  SHF.R.S32.HI R4, RZ, 0x1f, R13 ;  /* 0x0000001fff047819 */ /* 0x000fc4000001140d */
[----:B------:R-:W-:Y:S02]  /*4020*/  IADD3.X R2, PT, PT, R5, R6, R2, P0, P2 ;  /* 0x0000000605027210 */ /* 0x000fe400007e4402 */
[----:B------:R-:W-:Y:S02]  /*4030*/  IADD3 R3, P0, P2, R12, R3, R13 ;  /* 0x000000030c037210 */ /* 0x000fe40007a1e00d */
[----:B------:R-:W-:Y:S01]  /*4040*/  SHF.R.S32.HI R5, RZ, 0x1f, R12 ;  /* 0x0000001fff057819 */ /* 0x000fe2000001140c */
[----:B------:R-:W-:-:S03]  /*4050*/  IMAD.MOV.U32 R0, RZ, RZ, RZ ;  /* 0x000000ffff007224 */ /* 0x000fc600078e00ff */
[----:B------:R-:W-:Y:S02]  /*4060*/  IADD3.X R4, PT, PT, R5, R2, R4, P0, P2 ;  /* 0x0000000205047210 */ /* 0x000fe400007e4404 */
[----:B------:R-:W-:Y:S01]  /*4070*/  LEA R2, P0, R3, UR16, 0x1 ;  /* 0x0000001003027c11 */ /* 0x000fe2000f8008ff */
[----:B------:R-:W-:-:S03]  /*4080*/  IMAD.X R15, RZ, RZ, R15, P4 ;  /* 0x000000ffff0f7224 */ /* 0x000fc600020e060f */
[----:B------:R-:W-:Y:S02]  /*4090*/  LEA.HI.X R3, R3, UR17, R4, 0x1, P0 ;  /* 0x0000001103037c11 */ /* 0x000fe400080f0c04 */
[----:B--2---:R-:W-:-:S05]  /*40a0*/  @P1 SHF.L.U32 R16, R16, 0x10, RZ ;  /* 0x0000001010101819 */ /* 0x004fca00000006ff */
[----:B------:R-:W-:Y:S01]  /*40b0*/  @P1 FADD.FTZ R0, RZ, R16 ;  /* 0x00000010ff001221 */ /* 0x000fe20000010000 */
[----:B------:R-:W-:-:S04]  /*40c0*/  IADD3 R16, P0, PT, R24, UR5, RZ ;  /* 0x0000000518107c10 */ /* 0x000fc8000ff1e0ff */
[----:B------:R-:W-:Y:S01]  /*40d0*/  F2FP.BF16.F32.PACK_AB R0, RZ, R0 ;  /* 0x00000000ff00723e */ /* 0x000fe200000010ff */
[----:B------:R-:W-:Y:S01]  /*40e0*/  IMAD.X R15, RZ, RZ, R15, P0 ;  /* 0x000000ffff0f7224 */ /* 0x000fe200000e060f */
[----:B------:R-:W-:-:S03]  /*40f0*/  ISETP.GE.U32.AND P0, PT, R16, UR6, PT ;  /* 0x0000000610007c0c */ /* 0x000fc6000bf06070 */
[----:B------:R0:W-:Y:S01]  /*4100*/  STG.E.U16 desc[UR10][R2.64], R0 ;  /* 0x0000000002007986 */ /* 0x0001e2000c10150a */
[----:B------:R-:W-:-:S13]  /*4110*/  ISETP.GE.AND.EX P0, PT, R15, UR15, PT, P0 ;  /* 0x0000000f0f007c0c */ /* 0x000fda000bf06300 */
[----:B0-----:R-:W-:Y:S05]  /*4120*/  @!P0 BRA `(.L_x_547) ;  /* 0xffffffec00f08947 */ /* 0x001fea000383ffff */
[----:B------:R-:W-:Y:S05]  /*4130*/  BSYNC.RECONVERGENT B0 ;  /* 0x0000000000007941 */ /* 0x000fea0003800200 */
.L_x_546:
[----:B------:R-:W-:Y:S05]  /*4140*/  EXIT ;  /* 0x000000000000794d */ /* 0x000fea0003800000 */
.L_x_530:
[----:B------:R-:W0:Y:S01]  /*4150*/  LDCU.64 UR8, c[0x0][0x410] ;  /* 0x00008200ff0877ac */ /* 0x000e220008000a00 */
[----:B------:R-:W1:Y:S01]  /*4160*/  LDCU UR6, c[0x0][0x3b8] ;  /* 0x00007700ff0677ac */ /* 0x000e620008000800 */
[----:B------:R-:W1:Y:S01]  /*4170*/  LDCU UR7, c[0x0][0x3cc] ;  /* 0x00007980ff0777ac */ /* 0x000e620008000800 */
[----:B0-----:R-:W-:-:S04]  /*4180*/  UISETP.NE.U32.AND UP0, UPT, UR8, URZ, UPT ;  /* 0x000000ff0800728c */ /* 0x001fc8000bf05070 */
[----:B------:R-:W-:Y:S02]  /*4190*/  UISETP.NE.AND.EX UP0, UPT, UR9, URZ, UPT, UP0 ;  /* 0x000000ff0900728c */ /* 0x000fe4000bf05300 */
[----:B-1----:R-:W-:-:S04]  /*41a0*/  UIMAD UR6, UR6, UR7, URZ ;  /* 0x00000007060672a4 */ /* 0x002fc8000f8e02ff */
[----:B------:R-:W-:-:S03]  /*41b0*/  USHF.R.S32.HI UR7, URZ, 0x1f, UR6 ;  /* 0x0000001fff077899 */ /* 0x000fc60008011406 */
[----:B------:R-:W-:Y:S09]  /*41c0*/  BRA.U UP0, `(.L_x_548) ;  /* 0x00000019007c7547 */ /* 0x000ff2000b800000 */
[----:B------:R-:W-:Y:S01]  /*41d0*/  IADD3 R0, P0, PT, R16, UR5, RZ ;  /* 0x0000000510007c10 */ /* 0x000fe2000ff1e0ff */
[----:B------:R-:W-:Y:S03]  /*41e0*/  BSSY.RECONVERGENT B0, `(.L_x_549) ;  /* 0x0000027000007945 */ /* 0x000fe60003800200 */
[C---:B------:R-:W-:Y:S01]  /*41f0*/  ISETP.GT.U32.AND P1, PT, R0.reuse, UR6, PT ;  /* 0x0000000600007c0c */ /* 0x040fe2000bf24070 */
[----:B------:R-:W-:Y:S01]  /*4200*/  IMAD.X R2, RZ, RZ, R15, P0 ;  /* 0x000000ffff027224 */ /* 0x000fe200000e060f */
[----:B------:R-:W-:-:S04]  /*4210*/  ISETP.GE.U32.AND P0, PT, R0, UR6, PT ;  /* 0x0000000600007c0c */ /* 0x000fc8000bf06070 */
[C---:B------:R-:W-:Y:S02]  /*4220*/  ISETP.GT.U32.AND.EX P1, PT, R2.reuse, UR7, PT, P1 ;  /* 0x0000000702007c0c */ /* 0x040fe4000bf24110 */
[----:B------:R-:W-:Y:S02]  /*4230*/  ISETP.GE.U32.AND.EX P0, PT, R2, UR7, PT, P0 ;  /* 0x0000000702007c0c */ /* 0x000fe4000bf06100 */
[----:B------:R-:W-:Y:S02]  /*4240*/  SEL R4, R0, UR6, P1 ;  /* 0x0000000600047c07 */ /* 0x000fe40008800000 */
[----:B------:R-:W-:Y:S02]  /*4250*/  SEL R3, RZ, 0x1, P0 ;  /* 0x00000001ff037807 */ /* 0x000fe40000000000 */
[----:B------:R-:W-:Y:S02]  /*4260*/  SEL R5, R2, UR7, P1 ;  /* 0x0000000702057c07 */ /* 0x000fe40008800000 */
[----:B------:R-:W-:-:S04]  /*4270*/  IADD3 R6, P0, P1, R4, -R0, -R3 ;  /* 0x8000000004067210 */ /* 0x000fc8000791e803 */
[----:B------:R-:W-:-:S04]  /*4280*/  IADD3.X R7, PT, PT, R5, -0x1, ~R2, P0, P1 ;  /* 0xffffffff05077810 */ /* 0x000fc800007e2c02 */
[----:B------:R-:W-:-:S13]  /*4290*/  ISETP.NE.U32.AND P0, PT, R7, RZ, PT ;  /* 0x000000ff0700720c */ /* 0x000fda0003f05070 */
[----:B------:R-:W-:Y:S05]  /*42a0*/  @P0 BRA `(.L_x_550) ;  /* 0x0000000000500947 */ /* 0x000fea0003800000 */
[----:B------:R-:W0:Y:S01]  /*42b0*/  I2F.U32.RP R7, UR5 ;  /* 0x0000000500077d06 */ /* 0x000e220008209000 */
[----:B------:R-:W-:Y:S01]  /*42c0*/  IADD3 R9, PT, PT, RZ, -UR5, RZ ;  /* 0x80000005ff097c10 */ /* 0x000fe2000fffe0ff */
[----:B------:R-:W-:Y:S01]  /*42d0*/  IMAD.MOV.U32 R4, RZ, RZ, RZ ;  /* 0x000000ffff047224 */ /* 0x000fe200078e00ff */
[----:B------:R-:W-:-:S05]  /*42e0*/  ISETP.NE.U32.AND P2, PT, RZ, UR5, PT ;  /* 0x00000005ff007c0c */ /* 0x000fca000bf45070 */
[----:B0-----:R-:W0:Y:S02]  /*42f0*/  MUFU.RCP R7, R7 ;  /* 0x0000000700077308 */ /* 0x001e240000001000 */
[----:B0-----:R-:W-:-:S06]  /*4300*/  VIADD R8, R7, 0xffffffe ;  /* 0x0ffffffe07087836 */ /* 0x001fcc0000000000 */
[----:B------:R-:W0:Y:S02]  /*4310*/  F2I.FTZ.U32.TRUNC.NTZ R5, R8 ;  /* 0x0000000800057305 */ /* 0x000e24000021f000 */
[----:B0-----:R-:W-:-:S04]  /*4320*/  IMAD R9, R9, R5, RZ ;  /* 0x0000000509097224 */ /* 0x001fc800078e02ff */
[----:B------:R-:W-:-:S06]  /*4330*/  IMAD.HI.U32 R9, R5, R9, R4 ;  /* 0x0000000905097227 */ /* 0x000fcc00078e0004 */
[----:B------:R-:W-:-:S04]  /*4340*/  IMAD.HI.U32 R4, R9, R6, RZ ;  /* 0x0000000609047227 */ /* 0x000fc800078e00ff */
[----:B------:R-:W-:-:S04]  /*4350*/  IMAD.MOV R5, RZ, RZ, -R4 ;  /* 0x000000ffff057224 */ /* 0x000fc800078e0a04 */
[----:B------:R-:W-:-:S05]  /*4360*/  IMAD R5, R5, UR5, R6 ;  /* 0x0000000505057c24 */ /* 0x000fca000f8e0206 */
[----:B------:R-:W-:-:S13]  /*4370*/  ISETP.GE.U32.AND P0, PT, R5, UR5, PT ;  /* 0x0000000505007c0c */ /* 0x000fda000bf06070 */
[----:B------:R-:W-:Y:S02]  /*4380*/  @P0 VIADD R5, R5, -UR5 ;  /* 0x8000000505050c36 */ /* 0x000fe40008000000 */
[----:B------:R-:W-:-:S03]  /*4390*/  @P0 VIADD R4, R4, 0x1 ;  /* 0x0000000104040836 */ /* 0x000fc60000000000 */
[----:B------:R-:W-:Y:S01]  /*43a0*/  ISETP.GE.U32.AND P1, PT, R5, UR5, PT ;  /* 0x0000000505007c0c */ /* 0x000fe2000bf26070 */
[----:B------:R-:W-:-:S12]  /*43b0*/  IMAD.MOV.U32 R5, RZ, RZ, RZ ;  /* 0x000000ffff057224 */ /* 0x000fd800078e00ff */
[----:B------:R-:W-:Y:S02]  /*43c0*/  @P1 IADD3 R4, PT, PT, R4, 0x1, RZ ;  /* 0x0000000104041810 */ /* 0x000fe40007ffe0ff */
[----:B------:R-:W-:Y:S01]  /*43d0*/  @!P2 LOP3.LUT R4, RZ, UR5, RZ, 0x33, !PT ;  /* 0x00000005ff04ac12 */ /* 0x000fe2000f8e33ff */
[----:B------:R-:W-:Y:S06]  /*43e0*/  BRA `(.L_x_551) ;  /* 0x0000000000187947 */ /* 0x000fec0003800000 */
.L_x_550:
[----:B------:R-:W-:Y:S01]  /*43f0*/  IMAD.MOV.U32 R5, RZ, RZ, R6 ;  /* 0x000000ffff057224 */ /* 0x000fe200078e0006 */
[----:B------:R-:W-:Y:S01]  /*4400*/  MOV R4, 0x4430 ;  /* 0x0000443000047802 */ /* 0x000fe20000000f00 */
[----:B------:R-:W-:-:S07]  /*4410*/  IMAD.U32 R6, RZ, RZ, UR5 ;  /* 0x00000005ff067e24 */ /* 0x000fce000f8e00ff */
[----:B------:R-:W-:Y:S05]  /*4420*/  CALL.REL.NOINC `($__internal_20_$__cuda_sm20_div_u64) ;  /* 0x0000003000a87944 */ /* 0x000fea0003c00000 */
[----:B------:R-:W-:Y:S01]  /*4430*/  IMAD.MOV.U32 R4, RZ, RZ, R6 ;  /* 0x000000ffff047224 */ /* 0x000fe200078e0006 */
[----:B------:R-:W-:-:S07]  /*4440*/  MOV R5, R7 ;  /* 0x0000000700057202 */ /* 0x000fce0000000f00 */
.L_x_551:
[----:B------:R-:W-:Y:S05]  /*4450*/  BSYNC.RECONVERGENT B0 ;  /* 0x0000000000007941 */ /* 0x000fea0003800200 */
.L_x_549:
        /* <DEDUP_REMOVED lines=38> */
[----:B------:R0:W3:Y:S01]  /*46c0*/  F2I.FTZ.U32.TRUNC.NTZ R9, R8 ;  /* 0x0000000800097305 */ /* 0x0000e2000021f000 */
[----:B------:R-:W5:Y:S01]  /*46d0*/  LDC R5, c[0x0][0x3c0] ;  /* 0x0000f000ff057b82 */ /* 0x000f620000000800 */
[----:B------:R-:W-:-:S04]  /*46e0*/  LOP3.LUT R6, R16, R3, RZ, 0x3c, !PT ;  /* 0x0000000310067212 */ /* 0x000fc800078e3cff */
[----:B------:R-:W-:Y:S01]  /*46f0*/  ISETP.GE.AND P3, PT, R6, RZ, PT ;  /* 0x000000ff0600720c */ /* 0x000fe20003f66270 */
[----:B0-----:R-:W-:-:S05]  /*4700*/  IMAD.MOV.U32 R8, RZ, RZ, RZ ;  /* 0x000000ffff087224 */ /* 0x001fca00078e00ff */
[----:B------:R-:W-:Y:S02]  /*4710*/  @P2 VIADD R7, R7, 0x1 ;  /* 0x0000000107072836 */ /* 0x000fe40000000000 */
[----:B---3--:R-:W-:-:S05]  /*4720*/  IMAD.MOV R6, RZ, RZ, -R9 ;  /* 0x000000ffff067224 */ /* 0x008fca00078e0a09 */
[----:B------:R-:W-:Y:S01]  /*4730*/  @!P3 IMAD.MOV R7, RZ, RZ, -R7 ;  /* 0x000000ffff07b224 */ /* 0x000fe200078e0a07 */
[----:B------:R-:W-:Y:S01]  /*4740*/  @!P1 LOP3.LUT R7, RZ, R3, RZ, 0x33, !PT ;  /* 0x00000003ff079212 */ /* 0x000fe200078e33ff */
[----:B------:R-:W-:-:S03]  /*4750*/  IMAD R13, R6, R11, RZ ;  /* 0x0000000b060d7224 */ /* 0x000fc600078e02ff */
[----:B------:R-:W-:Y:S01]  /*4760*/  IABS R6, R7 ;  /* 0x0000000700067213 */ /* 0x000fe20000000000 */
[----:B------:R-:W-:Y:S01]  /*4770*/  IMAD.HI.U32 R13, R9, R13, R8 ;  /* 0x0000000d090d7227 */ /* 0x000fe200078e0008 */
[----:B-----5:R-:W-:-:S04]  /*4780*/  IABS R15, R5 ;  /* 0x00000005000f7213 */ /* 0x020fc80000000000 */
[----:B------:R-:W0:Y:S01]  /*4790*/  I2F.RP R12, R15 ;  /* 0x0000000f000c7306 */ /* 0x000e220000209400 */
[----:B------:R-:W-:-:S05]  /*47a0*/  IMAD.HI.U32 R8, R13, R6, RZ ;  /* 0x000000060d087227 */ /* 0x000fca00078e00ff */
[----:B------:R-:W-:-:S05]  /*47b0*/  IADD3 R9, PT, PT, -R8, RZ, RZ ;  /* 0x000000ff08097210 */ /* 0x000fca0007ffe1ff */
        /* <DEDUP_REMOVED lines=52> */
[----:B------:R-:W-:-:S04]  /*4b00*/  IMAD R4, R4, R11, R7 ;  /* 0x0000000b04047224 */ /* 0x000fc800078e0207 */
[----:B-1----:R-:W-:-:S08]  /*4b10*/  IMAD R4, R4, UR14, RZ ;  /* 0x0000000e04047c24 */ /* 0x002fd0000f8e02ff */
        /* <DEDUP_REMOVED lines=10> */
[----:B------:R-:W-:Y:S02]  /*4bc0*/  IMAD R5, R10, UR15, RZ ;  /* 0x0000000f0a057c24 */ /* 0x000fe4000f8e02ff */
[----:B------:R-:W-:Y:S01]  /*4bd0*/  @!P3 IMAD.MOV R9, RZ, RZ, -R9 ;  /* 0x000000ffff09b224 */ /* 0x000fe200078e0a09 */
[----:B------:R-:W-:Y:S01]  /*4be0*/  @!P2 LOP3.LUT R9, RZ, R6, RZ, 0x33, !PT ;  /* 0x00000006ff09a212 */ /* 0x000fe200078e33ff */
[----:B------:R-:W-:Y:S01]  /*4bf0*/  IMAD R3, R3, UR13, RZ ;  /* 0x0000000d03037c24 */ /* 0x000fe2000f8e02ff */
[----:B------:R-:W-:Y:S01]  /*4c00*/  SHF.R.S32.HI R7, RZ, 0x1f, R5 ;  /* 0x0000001fff077819 */ /* 0x000fe20000011405 */
[----:B------:R-:W-:-:S02]  /*4c10*/  IMAD.MOV.U32 R16, RZ, RZ, R0 ;  /* 0x000000ffff107224 */ /* 0x000fc400078e0000 */
[----:B------:R-:W-:Y:S01]  /*4c20*/  IMAD.MOV R13, RZ, RZ, -R9 ;  /* 0x000000ffff0d7224 */ /* 0x000fe200078e0a09 */
[----:B------:R-:W-:Y:S01]  /*4c30*/  IADD3 R5, P1, P2, R3, R4, R5 ;  /* 0x0000000403057210 */ /* 0x000fe20007a3e005 */
[----:B--2---:R-:W-:Y:S01]  /*4c40*/  IMAD R9, R9, UR4, RZ ;  /* 0x0000000409097c24 */ /* 0x004fe2000f8e02ff */
[----:B------:R-:W-:Y:S01]  /*4c50*/  SHF.R.S32.HI R4, RZ, 0x1f, R4 ;  /* 0x0000001fff047819 */ /* 0x000fe20000011404 */
[----:B------:R-:W-:Y:S01]  /*4c60*/  IMAD R6, R6, R13, R15 ;  /* 0x0000000d06067224 */ /* 0x000fe200078e020f */
[----:B------:R-:W-:Y:S01]  /*4c70*/  SHF.R.S32.HI R3, RZ, 0x1f, R3 ;  /* 0x0000001fff037819 */ /* 0x000fe20000011403 */
[----:B------:R-:W-:Y:S02]  /*4c80*/  IMAD.MOV.U32 R15, RZ, RZ, R2 ;  /* 0x000000ffff0f7224 */ /* 0x000fe400078e0002 */
[----:B------:R-:W-:Y:S01]  /*4c90*/  IMAD R6, R6, UR12, RZ ;  /* 0x0000000c06067c24 */ /* 0x000fe2000f8e02ff */
[----:B------:R-:W-:-:S04]  /*4ca0*/  IADD3.X R4, PT, PT, R3, R4, R7, P1, P2 ;  /* 0x0000000403047210 */ /* 0x000fc80000fe4407 */
[--C-:B------:R-:W-:Y:S02]  /*4cb0*/  IADD3 R3, P1, P2, R9, R5, R6.reuse ;  /* 0x0000000509037210 */ /* 0x100fe40007a3e006 */
[----:B------:R-:W-:Y:S02]  /*4cc0*/  SHF.R.S32.HI R9, RZ, 0x1f, R9 ;  /* 0x0000001fff097819 */ /* 0x000fe40000011409 */
[----:B------:R-:W-:-:S04]  /*4cd0*/  SHF.R.S32.HI R6, RZ, 0x1f, R6 ;  /* 0x0000001fff067819 */ /* 0x000fc80000011406 */
[----:B------:R-:W-:Y:S02]  /*4ce0*/  IADD3.X R6, PT, PT, R9, R4, R6, P1, P2 ;  /* 0x0000000409067210 */ /* 0x000fe40000fe4406 */
[----:B----4-:R-:W-:-:S04]  /*4cf0*/  LEA R4, P1, R3, UR8, 0x1 ;  /* 0x0000000803047c11 */ /* 0x010fc8000f8208ff */
[----:B------:R-:W-:-:S05]  /*4d00*/  LEA.HI.X R5, R3, UR9, R6, 0x1, P1 ;  /* 0x0000000903057c11 */ /* 0x000fca00088f0c06 */
[----:B------:R0:W-:Y:S04]  /*4d10*/  STG.E.U16 desc[UR10][R4.64], RZ ;  /* 0x000000ff04007986 */ /* 0x0001e8000c10150a */
.L_x_553:
[----:B------:R-:W-:Y:S05]  /*4d20*/  BSYNC.RECONVERGENT B0 ;  /* 0x0000000000007941 */ /* 0x000fea0003800200 */
.L_x_552:
[----:B------:R-:W-:Y:S05]  /*4d30*/  @!P0 EXIT ;  /* 0x000000000000894d */ /* 0x000fea0003800000 */
[----:B------:R-:W1:Y:S01]  /*4d40*/  LDC R0, c[0x0][0x3c8] ;  /* 0x0000f200ff007b82 */ /* 0x000e620000000800 */
[----:B------:R-:W-:Y:S01]  /*4d50*/  BSSY.RECONVERGENT B0, `(.L_x_554) ;  /* 0x00000e5000007945 */ /* 0x000fe20003800200 */
[----:B------:R-:W2:Y:S01]  /*4d60*/  LDCU UR4, c[0x0][0x3cc] ;  /* 0x00007980ff0477ac */ /* 0x000ea20008000800 */
[----:B------:R-:W3:Y:S01]  /*4d70*/  LDCU.64 UR8, c[0x0][0x3b0] ;  /* 0x00007600ff0877ac */ /* 0x000ee20008000a00 */
[----:B------:R-:W4:Y:S01]  /*4d80*/  LDCU.128 UR12, c[0x0][0x3d0] ;  /* 0x00007a00ff0c77ac */ /* 0x000f220008000c00 */
[----:B-1----:R-:W-:-:S04]  /*4d90*/  IABS R0, R0 ;  /* 0x0000000000007213 */ /* 0x002fc80000000000 */
[----:B0-----:R-:W0:Y:S08]  /*4da0*/  I2F.RP R4, R0 ;  /* 0x0000000000047306 */ /* 0x001e300000209400 */
[----:B0-----:R-:W0:Y:S02]  /*4db0*/  MUFU.RCP R4, R4 ;  /* 0x0000000400047308 */ /* 0x001e240000001000 */
[----:B0-----:R-:W-:-:S06]  /*4dc0*/  IADD3 R2, PT, PT, R4, 0xffffffe, RZ ;  /* 0x0ffffffe04027810 */ /* 0x001fcc0007ffe0ff */
[----:B------:R0:W1:Y:S02]  /*4dd0*/  F2I.FTZ.U32.TRUNC.NTZ R3, R2 ;  /* 0x0000000200037305 */ /* 0x000064000021f000 */
[----:B0-----:R-:W-:Y:S02]  /*4de0*/  IMAD.MOV.U32 R2, RZ, RZ, RZ ;  /* 0x000000ffff027224 */ /* 0x001fe400078e00ff */
[----:B-1----:R-:W-:-:S04]  /*4df0*/  IMAD.MOV R5, RZ, RZ, -R3 ;  /* 0x000000ffff057224 */ /* 0x002fc800078e0a03 */
[----:B------:R-:W-:-:S04]  /*4e00*/  IMAD R5, R5, R0, RZ ;  /* 0x0000000005057224 */ /* 0x000fc800078e02ff */
[----:B--234-:R-:W-:-:S07]  /*4e10*/  IMAD.HI.U32 R3, R3, R5, R2 ;  /* 0x0000000503037227 */ /* 0x01cfce00078e0002 */
.L_x_555:
[----:B------:R-:W0:Y:S01]  /*4e20*/  LDC R5, c[0x0][0x3c8] ;  /* 0x0000f200ff057b82 */ /* 0x000e220000000800 */
[----:B------:R-:W-:Y:S02]  /*4e30*/  IABS R6, R16 ;  /* 0x0000001000067213 */ /* 0x000fe40000000000 */
[----:B------:R-:W-:-:S03]  /*4e40*/  IADD3 R2, P0, PT, R16, UR5, RZ ;  /* 0x0000000510027c10 */ /* 0x000fc6000ff1e0ff */
        /* <DEDUP_REMOVED lines=13> */
[----:B------:R-:W-:Y:S02]  /*4f20*/  ISETP.GE.U32.AND P3, PT, R9, R0, PT ;  /* 0x000000000900720c */ /* 0x000fe40003f66070 */
[----:B------:R-:W-:Y:S01]  /*4f30*/  MOV R0, R12 ;  /* 0x0000000c00007202 */ /* 0x000fe20000000f00 */
[----:B0-----:R-:W-:Y:S01]  /*4f40*/  VIADD R7, R10, 0xffffffe ;  /* 0x0ffffffe0a077836 */ /* 0x001fe20000000000 */
[----:B-1----:R-:W-:-:S04]  /*4f50*/  IABS R10, R4 ;  /* 0x00000004000a7213 */ /* 0x002fc80000000000 */
[----:B------:R-:W0:Y:S05]  /*4f60*/  I2F.RP R13, R10 ;  /* 0x0000000a000d7306 */ /* 0x000e2a0000209400 */
[----:B------:R-:W-:Y:S02]  /*4f70*/  @P3 IADD3 R8, PT, PT, R8, 0x1, RZ ;  /* 0x0000000108083810 */ /* 0x000fe40007ffe0ff */
[----:B------:R-:W-:Y:S01]  /*4f80*/  ISETP.NE.AND P3, PT, R5, RZ, PT ;  /* 0x000000ff0500720c */ /* 0x000fe20003f65270 */
        /* <DEDUP_REMOVED lines=34> */
[----:B------:R-:W-:Y:S02]  /*51b0*/  IMAD.MOV.U32 R9, RZ, RZ, R17 ;  /* 0x000000ffff097224 */ /* 0x000fe400078e0011 */
[----:B------:R-:W-:Y:S02]  /*51c0*/  IMAD.MOV.U32 R17, RZ, RZ, R18 ;  /* 0x000000ffff117224 */ /* 0x000fe400078e0012 */
[----:B------:R-:W-:-:S04]  /*51d0*/  IMAD.HI.U32 R8, R14, R9, RZ ;  /* 0x000000090e087227 */ /* 0x000fc800078e00ff */
[----:B------:R-:W-:Y:S01]  /*51e0*/  IMAD.HI.U32 R14, R14, R17, RZ ;  /* 0x000000110e0e7227 */ /* 0x000fe200078e00ff */
[----:B0-----:R-:W0:Y:S03]  /*51f0*/  MUFU.RCP R19, R19 ;  /* 0x0000001300137308 */ /* 0x001e260000001000 */
[----:B------:R-:W-:Y:S02]  /*5200*/  IMAD.MOV R13, RZ, RZ, -R8 ;  /* 0x000000ffff0d7224 */ /* 0x000fe400078e0a08 */
[----:B------:R-:W-:Y:S02]  /*5210*/  IMAD.MOV R18, RZ, RZ, -R14 ;  /* 0x000000ffff127224 */ /* 0x000fe400078e0a0e */
[C---:B------:R-:W-:Y:S02]  /*5220*/  IMAD R9, R10.reuse, R13, R9 ;  /* 0x0000000d0a097224 */ /* 0x040fe400078e0209 */
[----:B------:R-:W-:Y:S01]  /*5230*/  IMAD R13, R10, R18, R17 ;  /* 0x000000120a0d7224 */ /* 0x000fe200078e0211 */
[----:B------:R-:W-:-:S02]  /*5240*/  LOP3.LUT R17, R11, R4, RZ, 0x3c, !PT ;  /* 0x000000040b117212 */ /* 0x000fc400078e3cff */
[C---:B------:R-:W-:Y:S02]  /*5250*/  ISETP.GT.U32.AND P5, PT, R10.reuse, R9, PT ;  /* 0x000000090a00720c */ /* 0x040fe40003fa4070 */
[----:B------:R-:W-:Y:S02]  /*5260*/  ISETP.GT.U32.AND P6, PT, R10, R13, PT ;  /* 0x0000000d0a00720c */ /* 0x000fe40003fc4070 */
[----:B------:R-:W-:Y:S01]  /*5270*/  ISETP.GE.AND P1, PT, R17, RZ, PT ;  /* 0x000000ff1100720c */ /* 0x000fe20003f26270 */
[----:B0-----:R-:W-:Y:S01]  /*5280*/  VIADD R18, R19, 0xffffffe ;  /* 0x0ffffffe13127836 */ /* 0x001fe20000000000 */
[----:B------:R-:W-:-:S07]  /*5290*/  LOP3.LUT R17, RZ, R4, RZ, 0x33, !PT ;  /* 0x00000004ff117212 */ /* 0x000fce00078e33ff */
[-C--:B------:R-:W-:Y:S01]  /*52a0*/  @!P5 IADD3 R9, PT, PT, R9, -R10.reuse, RZ ;  /* 0x8000000a0909d210 */ /* 0x080fe20007ffe0ff */
[----:B------:R-:W-:Y:S02]  /*52b0*/  @!P5 VIADD R8, R8, 0x1 ;  /* 0x000000010808d836 */ /* 0x000fe40000000000 */
[----:B------:R-:W-:Y:S01]  /*52c0*/  @!P6 IMAD.IADD R13, R13, 0x1, -R10 ;  /* 0x000000010d0de824 */ /* 0x000fe200078e0a0a */
[-C--:B------:R-:W-:Y:S01]  /*52d0*/  ISETP.GE.U32.AND P3, PT, R9, R10.reuse, PT ;  /* 0x0000000a0900720c */ /* 0x080fe20003f66070 */
[----:B------:R-:W-:Y:S01]  /*52e0*/  @!P6 VIADD R14, R14, 0x1 ;  /* 0x000000010e0ee836 */ /* 0x000fe20000000000 */
[----:B------:R-:W0:Y:S02]  /*52f0*/  F2I.FTZ.U32.TRUNC.NTZ R9, R18 ;  /* 0x0000001200097305 */ /* 0x000e24000021f000 */
[----:B------:R-:W-:Y:S02]  /*5300*/  ISETP.GE.U32.AND P4, PT, R13, R10, PT ;  /* 0x0000000a0d00720c */ /* 0x000fe40003f86070 */
[----:B------:R-:W-:Y:S01]  /*5310*/  LOP3.LUT R13, R7, R4, RZ, 0x3c, !PT ;  /* 0x00000004070d7212 */ /* 0x000fe200078e3cff */
[----:B------:R-:W1:Y:S03]  /*5320*/  LDC R10, c[0x0][0x3bc] ;  /* 0x0000ef00ff0a7b82 */ /* 0x000e660000000800 */
[----:B------:R-:W-:-:S03]  /*5330*/  ISETP.GE.AND P2, PT, R13, RZ, PT ;  /* 0x000000ff0d00720c */ /* 0x000fc60003f46270 */
[----:B------:R-:W-:Y:S02]  /*5340*/  @P3 IADD3 R8, PT, PT, R8, 0x1, RZ ;  /* 0x0000000108083810 */ /* 0x000fe40007ffe0ff */
[----:B------:R-:W-:Y:S02]  /*5350*/  ISETP.NE.AND P3, PT, R4, RZ, PT ;  /* 0x000000ff0400720c */ /* 0x000fe40003f65270 */
[----:B------:R-:W-:Y:S02]  /*5360*/  @P4 VIADD R14, R14, 0x1 ;  /* 0x000000010e0e4836 */ /* 0x000fe40000000000 */
[----:B0-----:R-:W-:Y:S02]  /*5370*/  IMAD.MOV R19, RZ, RZ, -R9 ;  /* 0x000000ffff137224 */ /* 0x001fe400078e0a09 */
[----:B------:R-:W-:Y:S02]  /*5380*/  @!P1 IMAD.MOV R14, RZ, RZ, -R14 ;  /* 0x000000ffff0e9224 */ /* 0x000fe400078e0a0e */
[----:B------:R-:W-:-:S02]  /*5390*/  @!P2 IMAD.MOV R8, RZ, RZ, -R8 ;  /* 0x000000ffff08a224 */ /* 0x000fc400078e0a08 */
[----:B------:R-:W-:-:S03]  /*53a0*/  IMAD R19, R19, R12, RZ ;  /* 0x0000000c13137224 */ /* 0x000fc600078e02ff */
[C---:B------:R-:W-:Y:S02]  /*53b0*/  SEL R13, R17.reuse, R8, !P3 ;  /* 0x00000008110d7207 */ /* 0x040fe40005800000 */
[----:B------:R-:W-:Y:S02]  /*53c0*/  MOV R8, RZ ;  /* 0x000000ff00087202 */ /* 0x000fe40000000f00 */
[----:B------:R-:W-:Y:S02]  /*53d0*/  IABS R20, R13 ;  /* 0x0000000d00147213 */ /* 0x000fe40000000000 */
[----:B------:R-:W-:Y:S01]  /*53e0*/  SEL R17, R17, R14, !P3 ;  /* 0x0000000e11117207 */ /* 0x000fe20005800000 */
[----:B------:R-:W-:Y:S01]  /*53f0*/  IMAD.HI.U32 R18, R9, R19, R8 ;  /* 0x0000001309127227 */ /* 0x000fe200078e0008 */
[----:B-1----:R-:W-:Y:S02]  /*5400*/  IABS R14, R10 ;  /* 0x0000000a000e7213 */ /* 0x002fe40000000000 */
[----:B------:R-:W-:Y:S01]  /*5410*/  IABS R21, R17 ;  /* 0x0000001100157213 */ /* 0x000fe20000000000 */
        /* <DEDUP_REMOVED lines=9> */
[----:B------:R-:W-:Y:S02]  /*54b0*/  LOP3.LUT R21, RZ, R6, RZ, 0x33, !PT ;  /* 0x00000006ff157212 */ /* 0x000fe400078e33ff */
        /* <DEDUP_REMOVED lines=13> */
[----:B------:R-:W-:-:S03]  /*5590*/  ISETP.GE.AND P1, PT, R19, RZ, PT ;  /* 0x000000ff1300720c */ /* 0x000fc60003f26270 */
[----:B------:R-:W-:Y:S01]  /*55a0*/  @P3 VIADD R8, R8, 0x1 ;  /* 0x0000000108083836 */ /* 0x000fe20000000000 */
[----:B------:R-:W-:Y:S02]  /*55b0*/  ISETP.NE.AND P3, PT, R6, RZ, PT ;  /* 0x000000ff0600720c */ /* 0x000fe40003f65270 */
[----:B------:R-:W-:Y:S01]  /*55c0*/  @P4 IADD3 R18, PT, PT, R18, 0x1, RZ ;  /* 0x0000000112124810 */ /* 0x000fe20007ffe0ff */
[----:B0-----:R-:W-:-:S04]  /*55d0*/  IMAD.MOV R23, RZ, RZ, -R9 ;  /* 0x000000ffff177224 */ /* 0x001fc800078e0a09 */
        /* <DEDUP_REMOVED lines=8> */
[----:B------:R-:W-:-:S02]  /*5660*/  IABS R20, R21 ;  /* 0x0000001500147213 */ /* 0x000fc40000000000 */
        /* <DEDUP_REMOVED lines=24> */
[----:B------:R-:W-:Y:S02]  /*57f0*/  IMAD.MOV R9, RZ, RZ, -R13 ;  /* 0x000000ffff097224 */ /* 0x000fe400078e0a0d */
[----:B------:R-:W-:Y:S01]  /*5800*/  @P3 VIADD R8, R8, 0x1 ;  /* 0x0000000108083836 */ /* 0x000fe20000000000 */
[----:B------:R-:W-:Y:S01]  /*5810*/  @P4 IADD3 R12, PT, PT, R12, 0x1, RZ ;  /* 0x000000010c0c4810 */ /* 0x000fe20007ffe0ff */
[----:B------:R-:W-:Y:S01]  /*5820*/  IMAD R20, R4, R9, R7 ;  /* 0x0000000904147224 */ /* 0x000fe200078e0207 */
[----:B------:R-:W-:Y:S01]  /*5830*/  IADD3 R9, PT, PT, -R17, RZ, RZ ;  /* 0x000000ff11097210 */ /* 0x000fe20007ffe1ff */
[----:B------:R-:W-:Y:S01]  /*5840*/  @!P2 IMAD.MOV R8, RZ, RZ, -R8 ;  /* 0x000000ffff08a224 */ /* 0x000fe200078e0a08 */
[----:B------:R-:W-:Y:S01]  /*5850*/  ISETP.NE.AND P3, PT, R10, RZ, PT ;  /* 0x000000ff0a00720c */ /* 0x000fe20003f65270 */
[----:B------:R-:W-:-:S02]  /*5860*/  IMAD R22, R5, R14, R2 ;  /* 0x0000000e05167224 */ /* 0x000fc400078e0202 */
[----:B------:R-:W-:Y:S01]  /*5870*/  IMAD.MOV R5, RZ, RZ, -R19 ;  /* 0x000000ffff057224 */ /* 0x000fe200078e0a13 */
[C---:B------:R-:W-:Y:S01]  /*5880*/  SEL R8, R23.reuse, R8, !P3 ;  /* 0x0000000817087207 */ /* 0x040fe20005800000 */
[----:B------:R-:W-:Y:S02]  /*5890*/  @!P1 IMAD.MOV R12, RZ, RZ, -R12 ;  /* 0x000000ffff0c9224 */ /* 0x000fe400078e0a0c */
[----:B------:R-:W-:Y:S02]  /*58a0*/  IMAD.MOV R14, RZ, RZ, -R21 ;  /* 0x000000ffff0e7224 */ /* 0x000fe400078e0a15 */
[----:B------:R-:W-:Y:S01]  /*58b0*/  IMAD R11, R4, R9, R11 ;  /* 0x00000009040b7224 */ /* 0x000fe200078e020b */
[----:B------:R-:W-:Y:S01]  /*58c0*/  SEL R12, R23, R12, !P3 ;  /* 0x0000000c170c7207 */ /* 0x000fe20005800000 */
[C---:B------:R-:W-:Y:S02]  /*58d0*/  IMAD R4, R6.reuse, R5, R13 ;  /* 0x0000000506047224 */ /* 0x040fe400078e020d */
[----:B------:R-:W-:-:S02]  /*58e0*/  IMAD R17, R6, R14, R17 ;  /* 0x0000000e06117224 */ /* 0x000fc400078e0211 */
[----:B------:R-:W-:Y:S02]  /*58f0*/  IMAD R6, R18, UR15, RZ ;  /* 0x0000000f12067c24 */ /* 0x000fe4000f8e02ff */
[----:B------:R-:W-:Y:S02]  /*5900*/  IMAD.MOV R7, RZ, RZ, -R8 ;  /* 0x000000ffff077224 */ /* 0x000fe400078e0a08 */
[----:B------:R-:W-:Y:S02]  /*5910*/  IMAD R5, R20, UR14, RZ ;  /* 0x0000000e14057c24 */ /* 0x000fe4000f8e02ff */
        /* <DEDUP_REMOVED lines=33> */
[----:B------:R-:W-:Y:S01]  /*5b30*/  IADD3 R16, P0, PT, R2, UR5, RZ ;  /* 0x0000000502107c10 */ /* 0x000fe2000ff1e0ff */
[----:B------:R0:W-:Y:S04]  /*5b40*/  STG.E.U16 desc[UR10][R4.64], RZ ;  /* 0x000000ff04007986 */ /* 0x0001e8000c10150a */
[----:B------:R0:W-:Y:S01]  /*5b50*/  STG.E.U16 desc[UR10][R6.64], RZ ;  /* 0x000000ff06007986 */ /* 0x0001e2000c10150a */
[----:B------:R-:W-:Y:S01]  /*5b60*/  IMAD.X R15, RZ, RZ, R15, P0 ;  /* 0x000000ffff0f7224 */ /* 0x000fe200000e060f */
[----:B------:R-:W-:-:S04]  /*5b70*/  ISETP.GE.U32.AND P0, PT, R16, UR6, PT ;  /* 0x0000000610007c0c */ /* 0x000fc8000bf06070 */
[----:B------:R-:W-:-:S13]  /*5b80*/  ISETP.GE.AND.EX P0, PT, R15, UR7, PT, P0 ;  /* 0x000000070f007c0c */ /* 0x000fda000bf06300 */
[----:B0-----:R-:W-:Y:S05]  /*5b90*/  @!P0 BRA `(.L_x_555) ;  /* 0xfffffff000a08947 */ /* 0x001fea000383ffff */
[----:B------:R-:W-:Y:S05]  /*5ba0*/  BSYNC.RECONVERGENT B0 ;  /* 0x0000000000007941 */ /* 0x000fea0003800200 */
.L_x_554:
[----:B------:R-:W-:Y:S05]  /*5bb0*/  EXIT ;  /* 0x000000000000794d */ /* 0x000fea0003800000 */
.L_x_548:
        /* <DEDUP_REMOVED lines=15> */
[----:B------:R-:W-:Y:S02]  /*5cb0*/  HFMA2 R4, -RZ, RZ, 0, 0 ;  /* 0x00000000ff047431 */ /* 0x000fe400000001ff */
[----:B------:R-:W-:Y:S01]  /*5cc0*/  IMAD R9, RZ, RZ, -UR5 ;  /* 0x80000005ff097e24 */ /* 0x000fe2000f8e02ff */
[----:B------:R-:W-:-:S04]  /*5cd0*/  ISETP.NE.U32.AND P2, PT, RZ, UR5, PT ;  /* 0x00000005ff007c0c */ /* 0x000fc8000bf45070 */
        /* <DEDUP_REMOVED lines=11> */
[----:B------:R-:W-:Y:S02]  /*5d90*/  ISETP.GE.U32.AND P1, PT, R5, UR5, PT ;  /* 0x0000000505007c0c */ /* 0x000fe4000bf26070 */
[----:B------:R-:W-:-:S11]  /*5da0*/  MOV R5, RZ ;  /* 0x000000ff00057202 */ /* 0x000fd60000000f00 */
[----:B------:R-:W-:Y:S01]  /*5db0*/  @P1 VIADD R4, R4, 0x1 ;  /* 0x0000000104041836 */ /* 0x000fe20000000000 */
[----:B------:R-:W-:Y:S01]  /*5dc0*/  @!P2 LOP3.LUT R4, RZ, UR5, RZ, 0x33, !PT ;  /* 0x00000005ff04ac12 */ /* 0x000fe2000f8e33ff */
[----:B------:R-:W-:Y:S06]  /*5dd0*/  BRA `(.L_x_558) ;  /* 0x0000000000187947 */ /* 0x000fec0003800000 */
.L_x_557:
[----:B------:R-:W-:Y:S01]  /*5de0*/  IMAD.MOV.U32 R5, RZ, RZ, R6 ;  /* 0x000000ffff057224 */ /* 0x000fe200078e0006 */
[----:B------:R-:W-:Y:S01]  /*5df0*/  MOV R4, 0x5e20 ;  /* 0x00005e2000047802 */ /* 0x000fe20000000f00 */
[----:B------:R-:W-:-:S07]  /*5e00*/  IMAD.U32 R6, RZ, RZ, UR5 ;  /* 0x00000005ff067e24 */ /* 0x000fce000f8e00ff */
[----:B------:R-:W-:Y:S05]  /*5e10*/  CALL.REL.NOINC `($__internal_20_$__cuda_sm20_div_u64) ;  /* 0x00000018002c7944 */ /* 0x000fea0003c00000 */
[----:B------:R-:W-:Y:S02]  /*5e20*/  IMAD.MOV.U32 R4, RZ, RZ, R6 ;  /* 0x000000ffff047224 */ /* 0x000fe400078e0006 */
[----:B------:R-:W-:-:S07]  /*5e30*/  IMAD.MOV.U32 R5, RZ, RZ, R7 ;  /* 0x000000ffff057224 */ /* 0x000fce00078e0007 */
.L_x_558:
[----:B------:R-:W-:Y:S05]  /*5e40*/  BSYNC.RECONVERGENT B0 ;  /* 0x0000000000007941 */ /* 0x000fea0003800200 */
.L_x_556:
        /* <DEDUP_REMOVED lines=38> */
[----:B------:R-:W-:Y:S01]  /*60b0*/  LOP3.LUT R6, R16, R3, RZ, 0x3c, !PT ;  /* 0x0000000310067212 */ /* 0x000fe200078e3cff */
[----:B------:R-:W0:Y:S01]  /*60c0*/  LDC R5, c[0x0][0x3c0] ;  /* 0x0000f000ff057b82 */ /* 0x000e220000000800 */
[----:B------:R3:W5:Y:S02]  /*60d0*/  F2I.FTZ.U32.TRUNC.NTZ R9, R8 ;  /* 0x0000000800097305 */ /* 0x000764000021f000 */
[----:B------:R-:W-:-:S07]  /*60e0*/  ISETP.GE.AND P3, PT, R6, RZ, PT ;  /* 0x000000ff0600720c */ /* 0x000fce0003f66270 */
[----:B------:R-:W-:Y:S01]  /*60f0*/  @P2 IADD3 R7, PT, PT, R7, 0x1, RZ ;  /* 0x0000000107072810 */ /* 0x000fe20007ffe0ff */
[----:B---3--:R-:W-:Y:S02]  /*6100*/  IMAD.MOV.U32 R8, RZ, RZ, RZ ;  /* 0x000000ffff087224 */ /* 0x008fe400078e00ff */
[----:B-----5:R-:W-:-:S03]  /*6110*/  IMAD.MOV R6, RZ, RZ, -R9 ;  /* 0x000000ffff067224 */ /* 0x020fc600078e0a09 */
[----:B------:R-:W-:Y:S01]  /*6120*/  @!P3 IMAD.MOV R7, RZ, RZ, -R7 ;  /* 0x000000ffff07b224 */ /* 0x000fe200078e0a07 */
[----:B------:R-:W-:Y:S01]  /*6130*/  @!P1 LOP3.LUT R7, RZ, R3, RZ, 0x33, !PT ;  /* 0x00000003ff079212 */ /* 0x000fe200078e33ff */
[----:B------:R-:W-:-:S03]  /*6140*/  IMAD R13, R6, R11, RZ ;  /* 0x0000000b060d7224 */ /* 0x000fc600078e02ff */
[----:B------:R-:W-:Y:S01]  /*6150*/  IABS R6, R7 ;  /* 0x0000000700067213 */ /* 0x000fe20000000000 */
[----:B------:R-:W-:Y:S01]  /*6160*/  IMAD.HI.U32 R13, R9, R13, R8 ;  /* 0x0000000d090d7227 */ /* 0x000fe200078e0008 */
[----:B0-----:R-:W-:-:S03]  /*6170*/  IABS R15, R5 ;  /* 0x00000005000f7213 */ /* 0x001fc60000000000 */
[----:B------:R-:W-:Y:S01]  /*6180*/  IMAD.MOV.U32 R8, RZ, RZ, R6 ;  /* 0x000000ffff087224 */ /* 0x000fe200078e0006 */
[----:B------:R-:W0:Y:S03]  /*6190*/  I2F.RP R12, R15 ;  /* 0x0000000f000c7306 */ /* 0x000e260000209400 */
        /* <DEDUP_REMOVED lines=11> */
[----:B------:R-:W0:Y:S01]  /*6250*/  LDC R8, c[0x0][0x3bc] ;  /* 0x0000ef00ff087b82 */ /* 0x000e220000000800 */
[----:B------:R3:W5:Y:S01]  /*6260*/  F2I.FTZ.U32.TRUNC.NTZ R11, R10 ;  /* 0x0000000a000b7305 */ /* 0x000762000021f000 */
[----:B------:R-:W-:Y:S01]  /*6270*/  ISETP.NE.AND P2, PT, R4, RZ, PT ;  /* 0x000000ff0400720c */ /* 0x000fe20003f45270 */
        /* <DEDUP_REMOVED lines=33> */
[----:B------:R-:W-:-:S04]  /*6490*/  IMAD.MOV.U32 R10, RZ, RZ, R12 ;  /* 0x000000ffff0a7224 */ /* 0x000fc800078e000c */
[----:B------:R-:W-:-:S04]  /*64a0*/  IMAD.HI.U32 R9, R9, R10, RZ ;  /* 0x0000000a09097227 */ /* 0x000fc800078e00ff */
[----:B------:R-:W-:-:S04]  /*64b0*/  IMAD.MOV R11, RZ, RZ, -R9 ;  /* 0x000000ffff0b7224 */ /* 0x000fc800078e0a09 */
[----:B------:R-:W-:-:S05]  /*64c0*/  IMAD R10, R13, R11, R10 ;  /* 0x0000000b0d0a7224 */ /* 0x000fca00078e020a */
[----:B------:R-:W-:-:S13]  /*64d0*/  ISETP.GT.U32.AND P2, PT, R13, R10, PT ;  /* 0x0000000a0d00720c */ /* 0x000fda0003f44070 */
[-C--:B------:R-:W-:Y:S01]  /*64e0*/  @!P2 IADD3 R10, PT, PT, R10, -R13.reuse, RZ ;  /* 0x8000000d0a0aa210 */ /* 0x080fe20007ffe0ff */
[----:B------:R-:W-:Y:S01]  /*64f0*/  @!P2 VIADD R9, R9, 0x1 ;  /* 0x000000010909a836 */ /* 0x000fe20000000000 */
[----:B------:R-:W-:Y:S02]  /*6500*/  ISETP.NE.AND P2, PT, R8, RZ, PT ;  /* 0x000000ff0800720c */ /* 0x000fe40003f45270 */
[----:B------:R-:W-:Y:S02]  /*6510*/  ISETP.GE.U32.AND P1, PT, R10, R13, PT ;  /* 0x0000000d0a00720c */ /* 0x000fe40003f26070 */
[----:B------:R-:W-:-:S04]  /*6520*/  LOP3.LUT R10, R15, R8, RZ, 0x3c, !PT ;  /* 0x000000080f0a7212 */ /* 0x000fc800078e3cff */
[----:B------:R-:W-:Y:S02]  /*6530*/  ISETP.GE.AND P3, PT, R10, RZ, PT ;  /* 0x000000ff0a00720c */ /* 0x000fe40003f66270 */
[----:B------:R-:W0:Y:S05]  /*6540*/  LDC.64 R10, c[0x0][0x410] ;  /* 0x00010400ff0a7b82 */ /* 0x000e2a0000000a00 */
[----:B------:R-:W-:-:S04]  /*6550*/  @P1 VIADD R9, R9, 0x1 ;  /* 0x0000000109091836 */ /* 0x000fc80000000000 */
[----:B------:R-:W-:-:S04]  /*6560*/  IMAD.MOV.U32 R12, RZ, RZ, R9 ;  /* 0x000000ffff0c7224 */ /* 0x000fc800078e0009 */
[----:B------:R-:W-:Y:S01]  /*6570*/  @!P3 IMAD.MOV R12, RZ, RZ, -R12 ;  /* 0x000000ffff0cb224 */ /* 0x000fe200078e0a0c */
[----:B------:R-:W-:-:S04]  /*6580*/  @!P2 LOP3.LUT R12, RZ, R8, RZ, 0x33, !PT ;  /* 0x00000008ff0ca212 */ /* 0x000fc800078e33ff */
[----:B------:R-:W-:-:S05]  /*6590*/  IADD3 R13, PT, PT, -R12, RZ, RZ ;  /* 0x000000ff0c0d7210 */ /* 0x000fca0007ffe1ff */
[----:B------:R-:W-:-:S04]  /*65a0*/  IMAD R13, R8, R13, R15 ;  /* 0x0000000d080d7224 */ /* 0x000fc800078e020f */
[----:B0-----:R-:W-:-:S06]  /*65b0*/  IMAD.WIDE R8, R13, 0x2, R10 ;  /* 0x000000020d087825 */ /* 0x001fcc00078e020a */
[----:B------:R-:W3:Y:S01]  /*65c0*/  LDG.E.U16 R8, desc[UR10][R8.64] ;  /* 0x0000000a08087981 */ /* 0x000ee2000c1e1500 */
[----:B------:R-:W-:Y:S02]  /*65d0*/  IMAD.MOV R10, RZ, RZ, -R7 ;  /* 0x000000ffff0a7224 */ /* 0x000fe400078e0a07 */
[----:B------:R-:W-:Y:S02]  /*65e0*/  IMAD.MOV R11, RZ, RZ, -R6 ;  /* 0x000000ffff0b7224 */ /* 0x000fe400078e0a06 */
[----:B------:R-:W-:Y:S01]  /*65f0*/  IMAD.MOV R14, RZ, RZ, -R15 ;  /* 0x000000ffff0e7224 */ /* 0x000fe200078e0a0f */
[----:B------:R-:W-:Y:S01]  /*6600*/  MOV R15, R2 ;  /* 0x00000002000f7202 */ /* 0x000fe20000000f00 */
[----:B------:R-:W-:Y:S02]  /*6610*/  IMAD R10, R3, R10, R16 ;  /* 0x0000000a030a7224 */ /* 0x000fe400078e0210 */
[----:B------:R-:W-:Y:S02]  /*6620*/  IMAD R4, R4, R11, R7 ;  /* 0x0000000b04047224 */ /* 0x000fe400078e0207 */
[----:B------:R-:W-:-:S02]  /*6630*/  IMAD R3, R5, R14, R6 ;  /* 0x0000000e05037224 */ /* 0x000fc400078e0206 */
[----:B-1----:R-:W-:Y:S02]  /*6640*/  IMAD R5, R10, UR15, RZ ;  /* 0x0000000f0a057c24 */ /* 0x002fe4000f8e02ff */
[----:B------:R-:W-:Y:S02]  /*6650*/  IMAD R4, R4, UR14, RZ ;  /* 0x0000000e04047c24 */ /* 0x000fe4000f8e02ff */
[----:B------:R-:W-:Y:S01]  /*6660*/  IMAD R3, R3, UR13, RZ ;  /* 0x0000000d03037c24 */ /* 0x000fe2000f8e02ff */
[--C-:B------:R-:W-:Y:S01]  /*6670*/  SHF.R.S32.HI R6, RZ, 0x1f, R5.reuse ;  /* 0x0000001fff067819 */ /* 0x100fe20000011405 */
[----:B------:R-:W-:Y:S02]  /*6680*/  IMAD R13, R13, UR12, RZ ;  /* 0x0000000c0d0d7c24 */ /* 0x000fe4000f8e02ff */
[----:B--2---:R-:W-:Y:S01]  /*6690*/  IMAD R12, R12, UR4, RZ ;  /* 0x000000040c0c7c24 */ /* 0x004fe2000f8e02ff */
[----:B------:R-:W-:Y:S01]  /*66a0*/  IADD3 R5, P1, P2, R3, R4, R5 ;  /* 0x0000000403057210 */ /* 0x000fe20007a3e005 */
[----:B------:R-:W-:Y:S01]  /*66b0*/  IMAD.MOV.U32 R16, RZ, RZ, R0 ;  /* 0x000000ffff107224 */ /* 0x000fe200078e0000 */
[----:B------:R-:W-:-:S02]  /*66c0*/  SHF.R.S32.HI R4, RZ, 0x1f, R4 ;  /* 0x0000001fff047819 */ /* 0x000fc40000011404 */
        /* <DEDUP_REMOVED lines=8> */
[----:B---3--:R-:W-:-:S04]  /*6750*/  IMAD.U32 R8, R8, 0x10000, RZ ;  /* 0x0001000008087824 */ /* 0x008fc800078e00ff */
[----:B------:R-:W-:-:S05]  /*6760*/  FADD.FTZ R8, RZ, R8 ;  /* 0x00000008ff087221 */ /* 0x000fca0000010000 */
[----:B------:R-:W-:-:S05]  /*6770*/  F2FP.BF16.F32.PACK_AB R8, RZ, R8 ;  /* 0x00000008ff08723e */ /* 0x000fca00000010ff */
[----:B------:R0:W-:Y:S02]  /*6780*/  STG.E.U16 desc[UR10][R4.64], R8 ;  /* 0x0000000804007986 */ /* 0x0001e4000c10150a */
.L_x_560:
[----:B------:R-:W-:Y:S05]  /*6790*/  BSYNC.RECONVERGENT B0 ;  /* 0x0000000000007941 */ /* 0x000fea0003800200 */
.L_x_559:
[----:B------:R-:W-:Y:S05]  /*67a0*/  @!P0 EXIT ;  /* 0x000000000000894d */ /* 0x000fea0003800000 */
[----:B------:R-:W0:Y:S01]  /*67b0*/  LDC R0, c[0x0][0x3c8] ;  /* 0x0000f200ff007b82 */ /* 0x000e220000000800 */
[----:B------:R-:W-:Y:S01]  /*67c0*/  BSSY.RECONVERGENT B0, `(.L_x_561) ;  /* 0x00000ef000007945 */ /* 0x000fe20003800200 */
[----:B------:R-:W1:Y:S01]  /*67d0*/  LDCU UR4, c[0x0][0x3cc] ;  /* 0x00007980ff0477ac */ /* 0x000e620008000800 */
[----:B------:R-:W2:Y:S01]  /*67e0*/  LDCU.64 UR8, c[0x0][0x3b0] ;  /* 0x00007600ff0877ac */ /* 0x000ea20008000a00 */
[----:B------:R-:W3:Y:S01]  /*67f0*/  LDCU.128 UR12, c[0x0][0x3d0] ;  /* 0x00007a00ff0c77ac */ /* 0x000ee20008000c00 */
[----:B0-----:R-:W-:-:S04]  /*6800*/  IABS R4, R0 ;  /* 0x0000000000047213 */ /* 0x001fc80000000000 */
[----:B------:R-:W0:Y:S08]  /*6810*/  I2F.RP R0, R4 ;  /* 0x0000000400007306 */ /* 0x000e300000209400 */
[----:B0-----:R-:W0:Y:S02]  /*6820*/  MUFU.RCP R0, R0 ;  /* 0x0000000000007308 */ /* 0x001e240000001000 */
[----:B0-----:R-:W-:-:S06]  /*6830*/  VIADD R2, R0, 0xffffffe ;  /* 0x0ffffffe00027836 */ /* 0x001fcc0000000000 */
[----:B------:R0:W4:Y:S02]  /*6840*/  F2I.FTZ.U32.TRUNC.NTZ R3, R2 ;  /* 0x0000000200037305 */ /* 0x000124000021f000 */
[----:B0-----:R-:W-:Y:S02]  /*6850*/  IMAD.MOV.U32 R2, RZ, RZ, RZ ;  /* 0x000000ffff027224 */ /* 0x001fe400078e00ff */
[----:B----4-:R-:W-:-:S04]  /*6860*/  IMAD.MOV R5, RZ, RZ, -R3 ;  /* 0x000000ffff057224 */ /* 0x010fc800078e0a03 */
[----:B------:R-:W-:-:S04]  /*6870*/  IMAD R5, R5, R4, RZ ;  /* 0x0000000405057224 */ /* 0x000fc800078e02ff */
[----:B-123--:R-:W-:-:S07]  /*6880*/  IMAD.HI.U32 R5, R3, R5, R2 ;  /* 0x0000000503057227 */ /* 0x00efce00078e0002 */
.L_x_562:
[----:B------:R-:W0:Y:S01]  /*6890*/  LDC R0, c[0x0][0x3c4] ;  /* 0x0000f100ff007b82 */ /* 0x000e220000000800 */
[----:B------:R-:W-:-:S05]  /*68a0*/  IABS R2, R16 ;  /* 0x0000001000027213 */ /* 0x000fca0000000000 */
[----:B------:R-:W-:Y:S02]  /*68b0*/  IMAD.HI.U32 R5, R5, R2, RZ ;  /* 0x0000000205057227 */ /* 0x000fe400078e00ff */
[----:B------:R-:W1:Y:S03]  /*68c0*/  LDC R9, c[0x0][0x3c8] ;  /* 0x0000f200ff097b82 */ /* 0x000e660000000800 */
[----:B------:R-:W-:-:S05]  /*68d0*/  IADD3 R3, PT, PT, -R5, RZ, RZ ;  /* 0x000000ff05037210 */ /* 0x000fca0007ffe1ff */
[----:B------:R-:W2:Y:S01]  /*68e0*/  LDC R8, c[0x0][0x3c0] ;  /* 0x0000f000ff087b82 */ /* 0x000ea20000000800 */
[----:B0-----:R-:W-:-:S07]  /*68f0*/  IABS R10, R0 ;  /* 0x00000000000a7213 */ /* 0x001fce0000000000 */
[----:B------:R-:W0:Y:S01]  /*6900*/  LDC R12, c[0x0][0x3bc] ;  /* 0x0000ef00ff0c7b82 */ /* 0x000e220000000800 */
[----:B------:R-:W-:Y:S01]  /*6910*/  LOP3.LUT R21, RZ, R0, RZ, 0x33, !PT ;  /* 0x00000000ff157212 */ /* 0x000fe200078e33ff */
[----:B------:R-:W3:Y:S01]  /*6920*/  I2F.RP R6, R10 ;  /* 0x0000000a00067306 */ /* 0x000ee20000209400 */
[-C--:B-1----:R-:W-:Y:S02]  /*6930*/  IABS R11, R9.reuse ;  /* 0x00000009000b7213 */ /* 0x082fe40000000000 */
[----:B------:R-:W-:-:S05]  /*6940*/  LOP3.LUT R17, RZ, R9, RZ, 0x33, !PT ;  /* 0x00000009ff117212 */ /* 0x000fca00078e33ff */
[----:B------:R-:W1:Y:S01]  /*6950*/  I2F.RP R22, R11 ;  /* 0x0000000b00167306 */ /* 0x000e620000209400 */
[----:B------:R-:W-:Y:S01]  /*6960*/  IMAD R3, R11, R3, R2 ;  /* 0x000000030b037224 */ /* 0x000fe200078e0202 */
[----:B------:R-:W-:Y:S02]  /*6970*/  LOP3.LUT R2, R16, R9, RZ, 0x3c, !PT ;  /* 0x0000000910027212 */ /* 0x000fe400078e3cff */
[-C--:B--2---:R-:W-:Y:S02]  /*6980*/  IABS R14, R8.reuse ;  /* 0x00000008000e7213 */ /* 0x084fe40000000000 */
[----:B------:R-:W-:Y:S02]  /*6990*/  ISETP.GT.U32.AND P1, PT, R4, R3, PT ;  /* 0x000000030400720c */ /* 0x000fe40003f24070 */
[----:B---3--:R-:W2:Y:S01]  /*69a0*/  MUFU.RCP R6, R6 ;  /* 0x0000000600067308 */ /* 0x008ea20000001000 */
[----:B------:R-:W-:Y:S02]  /*69b0*/  ISETP.GE.AND P2, PT, R2, RZ, PT ;  /* 0x000000ff0200720c */ /* 0x000fe40003f46270 */
[----:B------:R-:W-:-:S02]  /*69c0*/  LOP3.LUT R26, RZ, R8, RZ, 0x33, !PT ;  /* 0x00000008ff1a7212 */ /* 0x000fc400078e33ff */
[-C--:B0-----:R-:W-:Y:S02]  /*69d0*/  IABS R20, R12.reuse ;  /* 0x0000000c00147213 */ /* 0x081fe40000000000 */
[----:B------:R-:W-:Y:S01]  /*69e0*/  LOP3.LUT R24, RZ, R12, RZ, 0x33, !PT ;  /* 0x0000000cff187212 */ /* 0x000fe200078e33ff */
[----:B-1----:R-:W0:Y:S03]  /*69f0*/  MUFU.RCP R22, R22 ;  /* 0x0000001600167308 */ /* 0x002e260000001000 */
[----:B------:R-:W-:Y:S02]  /*6a00*/  @!P1 IMAD.IADD R3, R3, 0x1, -R11 ;  /* 0x0000000103039824 */ /* 0x000fe400078e0a0b */
[----:B------:R-:W-:-:S03]  /*6a10*/  @!P1 VIADD R5, R5, 0x1 ;  /* 0x0000000105059836 */ /* 0x000fc60000000000 */
[----:B------:R-:W-:Y:S01]  /*6a20*/  ISETP.GE.U32.AND P0, PT, R3, R4, PT ;  /* 0x000000040300720c */ /* 0x000fe20003f06070 */
[----:B--2---:R-:W-:-:S04]  /*6a30*/  VIADD R18, R6, 0xffffffe ;  /* 0x0ffffffe06127836 */ /* 0x004fc80000000000 */
[----:B------:R1:W2:Y:S01]  /*6a40*/  F2I.FTZ.U32.TRUNC.NTZ R19, R18 ;  /* 0x0000001200137305 */ /* 0x0002a2000021f000 */
[----:B0-----:R-:W-:-:S07]  /*6a50*/  VIADD R31, R22, 0xffffffe ;  /* 0x0ffffffe161f7836 */ /* 0x001fce0000000000 */
[----:B------:R-:W-:Y:S01]  /*6a60*/  @P0 VIADD R5, R5, 0x1 ;  /* 0x0000000105050836 */ /* 0x000fe20000000000 */
[----:B------:R-:W-:Y:S01]  /*6a70*/  ISETP.NE.AND P0, PT, R9, RZ, PT ;  /* 0x000000ff0900720c */ /* 0x000fe20003f05270 */
[----:B-1----:R-:W-:Y:S02]  /*6a80*/  IMAD.MOV.U32 R18, RZ, RZ, RZ ;  /* 0x000000ffff127224 */ /* 0x002fe400078e00ff */
[----:B------:R-:W-:Y:S01]  /*6a90*/  @!P2 IMAD.MOV R5, RZ, RZ, -R5 ;  /* 0x000000ffff05a224 */ /* 0x000fe200078e0a05 */
[----:B--2---:R-:W-:-:S04]  /*6aa0*/  IADD3 R3, PT, PT, RZ, -R19, RZ ;  /* 0x80000013ff037210 */ /* 0x004fc80007ffe0ff */
[----:B------:R-:W-:Y:S02]  /*6ab0*/  SEL R13, R17, R5, !P0 ;  /* 0x00000005110d7207 */ /* 0x000fe40004000000 */
[----:B------:R-:W0:Y:S01]  /*6ac0*/  I2F.RP R5, R14 ;  /* 0x0000000e00057306 */ /* 0x000e220000209400 */
[----:B------:R-:W-:Y:S01]  /*6ad0*/  IMAD R3, R3, R10, RZ ;  /* 0x0000000a03037224 */ /* 0x000fe200078e02ff */
[----:B------:R-:W-:-:S03]  /*6ae0*/  IABS R2, R13 ;  /* 0x0000000d00027213 */ /* 0x000fc60000000000 */
        /* <DEDUP_REMOVED lines=9> */
[----:B0-----:R-:W-:Y:S02]  /*6b80*/  VIADD R6, R5, 0xffffffe ;  /* 0x0ffffffe05067836 */ /* 0x001fe40000000000 */
[----:B------:R-:W0:Y:S08]  /*6b90*/  I2F.RP R5, R20 ;  /* 0x0000001400057306 */ /* 0x000e300000209400 */
[----:B------:R-:W-:Y:S01]  /*6ba0*/  @!P2 IADD3 R3, PT, PT, R3, -R10, RZ ;  /* 0x8000000a0303a210 */ /* 0x000fe20007ffe0ff */
[----:B------:R-:W-:-:S03]  /*6bb0*/  @!P2 VIADD R2, R2, 0x1 ;  /* 0x000000010202a836 */ /* 0x000fc60000000000 */
[----:B------:R-:W-:Y:S02]  /*6bc0*/  ISETP.GE.U32.AND P1, PT, R3, R10, PT ;  /* 0x0000000a0300720c */ /* 0x000fe40003f26070 */
[----:B------:R-:W1:Y:S08]  /*6bd0*/  F2I.FTZ.U32.TRUNC.NTZ R3, R6 ;  /* 0x0000000600037305 */ /* 0x000e70000021f000 */
[----:B0-----:R-:W0:Y:S03]  /*6be0*/  MUFU.RCP R5, R5 ;  /* 0x0000000500057308 */ /* 0x001e260000001000 */
[----:B------:R-:W-:Y:S01]  /*6bf0*/  @P1 VIADD R2, R2, 0x1 ;  /* 0x0000000102021836 */ /* 0x000fe20000000000 */
[----:B------:R-:W-:Y:S01]  /*6c00*/  ISETP.NE.AND P1, PT, R0, RZ, PT ;  /* 0x000000ff0000720c */ /* 0x000fe20003f25270 */
[----:B-1----:R-:W-:-:S03]  /*6c10*/  IMAD.MOV R23, RZ, RZ, -R3 ;  /* 0x000000ffff177224 */ /* 0x002fc600078e0a03 */
[----:B------:R-:W-:Y:S01]  /*6c20*/  @!P3 IADD3 R2, PT, PT, -R2, RZ, RZ ;  /* 0x000000ff0202b210 */ /* 0x000fe20007ffe1ff */
[----:B------:R-:W-:-:S03]  /*6c30*/  IMAD R23, R23, R14, RZ ;  /* 0x0000000e17177224 */ /* 0x000fc600078e02ff */
[----:B------:R-:W-:Y:S01]  /*6c40*/  SEL R19, R21, R2, !P1 ;  /* 0x0000000215137207 */ /* 0x000fe20004800000 */
[----:B------:R-:W-:-:S03]  /*6c50*/  IMAD.MOV.U32 R2, RZ, RZ, RZ ;  /* 0x000000ffff027224 */ /* 0x000fc600078e00ff */
[----:B------:R-:W-:Y:S01]  /*6c60*/  IABS R4, R19 ;  /* 0x0000001300047213 */ /* 0x000fe20000000000 */
[----:B------:R-:W-:Y:S01]  /*6c70*/  IMAD.HI.U32 R23, R3, R23, R2 ;  /* 0x0000001703177227 */ /* 0x000fe200078e0002 */
[----:B0-----:R-:W-:Y:S02]  /*6c80*/  IADD3 R28, PT, PT, R5, 0xffffffe, RZ ;  /* 0x0ffffffe051c7810 */ /* 0x001fe40007ffe0ff */
[----:B------:R-:W-:Y:S01]  /*6c90*/  F2I.FTZ.U32.TRUNC.NTZ R5, R31 ;  /* 0x0000001f00057305 */ /* 0x000fe2000021f000 */
[----:B------:R-:W-:-:S04]  /*6ca0*/  IMAD.MOV.U32 R3, RZ, RZ, R4 ;  /* 0x000000ffff037224 */ /* 0x000fc800078e0004 */
[----:B------:R-:W-:-:S03]  /*6cb0*/  IMAD.HI.U32 R2, R23, R3, RZ ;  /* 0x0000000317027227 */ /* 0x000fc600078e00ff */
[----:B------:R0:W1:Y:S01]  /*6cc0*/  F2I.FTZ.U32.TRUNC.NTZ R29, R28 ;  /* 0x0000001c001d7305 */ /* 0x000062000021f000 */
[----:B------:R-:W-:-:S04]  /*6cd0*/  IMAD.MOV R4, RZ, RZ, -R2 ;  /* 0x000000ffff047224 */ /* 0x000fc800078e0a02 */
[----:B------:R-:W-:Y:S02]  /*6ce0*/  IMAD R3, R14, R4, R3 ;  /* 0x000000040e037224 */ /* 0x000fe400078e0203 */
[----:B0-----:R-:W-:-:S03]  /*6cf0*/  HFMA2 R28, -RZ, RZ, 0, 0 ;  /* 0x00000000ff1c7431 */ /* 0x001fc600000001ff */
[----:B------:R-:W-:-:S13]  /*6d00*/  ISETP.GT.U32.AND P3, PT, R14, R3, PT ;  /* 0x000000030e00720c */ /* 0x000fda0003f64070 */
[----:B------:R-:W-:Y:S02]  /*6d10*/  @!P3 IMAD.IADD R3, R3, 0x1, -R14 ;  /* 0x000000010303b824 */ /* 0x000fe400078e0a0e */
[----:B------:R-:W-:-:S03]  /*6d20*/  @!P3 VIADD R2, R2, 0x1 ;  /* 0x000000010202b836 */ /* 0x000fc60000000000 */
[----:B------:R-:W-:Y:S02]  /*6d30*/  ISETP.GE.U32.AND P2, PT, R3, R14, PT ;  /* 0x0000000e0300720c */ /* 0x000fe40003f46070 */
[----:B------:R-:W-:-:S04]  /*6d40*/  LOP3.LUT R3, R19, R8, RZ, 0x3c, !PT ;  /* 0x0000000813037212 */ /* 0x000fc800078e3cff */
[----:B------:R-:W-:Y:S01]  /*6d50*/  ISETP.GE.AND P4, PT, R3, RZ, PT ;  /* 0x000000ff0300720c */ /* 0x000fe20003f86270 */
[----:B-1----:R-:W-:-:S04]  /*6d60*/  IMAD.MOV R3, RZ, RZ, -R29 ;  /* 0x000000ffff037224 */ /* 0x002fc800078e0a1d */
[----:B------:R-:W-:Y:S02]  /*6d70*/  IMAD R3, R3, R20, RZ ;  /* 0x0000001403037224 */ /* 0x000fe400078e02ff */
[----:B------:R-:W-:Y:S01]  /*6d80*/  @P2 VIADD R2, R2, 0x1 ;  /* 0x0000000102022836 */ /* 0x000fe20000000000 */
[----:B------:R-:W-:Y:S01]  /*6d90*/  ISETP.NE.AND P2, PT, R8, RZ, PT ;  /* 0x000000ff0800720c */ /* 0x000fe20003f45270 */
[----:B------:R-:W-:-:S04]  /*6da0*/  IMAD.HI.U32 R28, R29, R3, R28 ;  /* 0x000000031d1c7227 */ /* 0x000fc800078e001c */
[----:B------:R-:W-:-:S05]  /*6db0*/  @!P4 IMAD.MOV R2, RZ, RZ, -R2 ;  /* 0x000000ffff02c224 */ /* 0x000fca00078e0a02 */
[----:B------:R-:W-:-:S04]  /*6dc0*/  SEL R25, R26, R2, !P2 ;  /* 0x000000021a197207 */ /* 0x000fc80005000000 */
[----:B------:R-:W-:-:S05]  /*6dd0*/  IABS R2, R25 ;  /* 0x0000001900027213 */ /* 0x000fca0000000000 */
[----:B------:R-:W-:-:S04]  /*6de0*/  IMAD.MOV.U32 R3, RZ, RZ, R2 ;  /* 0x000000ffff037224 */ /* 0x000fc800078e0002 */
[----:B------:R-:W-:-:S04]  /*6df0*/  IMAD.HI.U32 R4, R28, R3, RZ ;  /* 0x000000031c047227 */ /* 0x000fc800078e00ff */
        /* <DEDUP_REMOVED lines=8> */
[----:B------:R-:W-:Y:S02]  /*6e80*/  ISETP.GE.U32.AND P3, PT, R3, R20, PT ;  /* 0x000000140300720c */ /* 0x000fe40003f66070 */
[----:B------:R-:W0:Y:S11]  /*6e90*/  LDC.64 R2, c[0x0][0x410] ;  /* 0x00010400ff027b82 */ /* 0x000e360000000a00 */
[----:B------:R-:W-:-:S05]  /*6ea0*/  @P3 IADD3 R4, PT, PT, R4, 0x1, RZ ;  /* 0x0000000104043810 */ /* 0x000fca0007ffe0ff */
[----:B------:R-:W-:-:S05]  /*6eb0*/  @!P5 IMAD.MOV R4, RZ, RZ, -R4 ;  /* 0x000000ffff04d224 */ /* 0x000fca00078e0a04 */
[----:B------:R-:W-:-:S05]  /*6ec0*/  SEL R29, R24, R4, !P4 ;  /* 0x00000004181d7207 */ /* 0x000fca0006000000 */
[----:B------:R-:W-:-:S04]  /*6ed0*/  IMAD.MOV R27, RZ, RZ, -R29 ;  /* 0x000000ffff1b7224 */ /* 0x000fc800078e0a1d */
[----:B------:R-:W-:-:S04]  /*6ee0*/  IMAD R27, R12, R27, R25 ;  /* 0x0000001b0c1b7224 */ /* 0x000fc800078e0219 */
[----:B0-----:R-:W-:-:S06]  /*6ef0*/  IMAD.WIDE R6, R27, 0x2, R2 ;  /* 0x000000021b067825 */ /* 0x001fcc00078e0202 */
[----:B------:R0:W2:Y:S01]  /*6f00*/  LDG.E.U16 R6, desc[UR10][R6.64] ;  /* 0x0000000a06067981 */ /* 0x0000a2000c1e1500 */
[----:B------:R-:W-:Y:S01]  /*6f10*/  IMAD.MOV R4, RZ, RZ, -R5 ;  /* 0x000000ffff047224 */ /* 0x000fe200078e0a05 */
[----:B------:R-:W-:Y:S01]  /*6f20*/  IADD3 R22, P3, PT, R16, UR5, RZ ;  /* 0x0000000510167c10 */ /* 0x000fe2000ff7e0ff */
[----:B------:R-:W-:Y:S02]  /*6f30*/  IMAD.MOV R25, RZ, RZ, -R25 ;  /* 0x000000ffff197224 */ /* 0x000fe400078e0a19 */
[----:B------:R-:W-:Y:S01]  /*6f40*/  IMAD R33, R4, R11, RZ ;  /* 0x0000000b04217224 */ /* 0x000fe200078e02ff */
[----:B------:R-:W-:Y:S01]  /*6f50*/  MOV R4, RZ ;  /* 0x000000ff00047202 */ /* 0x000fe20000000f00 */
[----:B------:R-:W-:Y:S01]  /*6f60*/  IMAD R25, R8, R25, R19 ;  /* 0x0000001908197224 */ /* 0x000fe200078e0213 */
[----:B------:R-:W-:Y:S01]  /*6f70*/  IABS R30, R22 ;  /* 0x00000016001e7213 */ /* 0x000fe20000000000 */
[----:B------:R-:W-:Y:S02]  /*6f80*/  IMAD R29, R29, UR4, RZ ;  /* 0x000000041d1d7c24 */ /* 0x000fe4000f8e02ff */
[----:B------:R-:W-:-:S04]  /*6f90*/  IMAD.HI.U32 R5, R5, R33, R4 ;  /* 0x0000002105057227 */ /* 0x000fc800078e0004 */
[----:B------:R-:W-:-:S04]  /*6fa0*/  IMAD.MOV.U32 R4, RZ, RZ, R30 ;  /* 0x000000ffff047224 */ /* 0x000fc800078e001e */
[----:B------:R-:W-:-:S04]  /*6fb0*/  IMAD.HI.U32 R30, R5, R4, RZ ;  /* 0x00000004051e7227 */ /* 0x000fc800078e00ff */
[----:B------:R-:W-:-:S04]  /*6fc0*/  IMAD.MOV R31, RZ, RZ, -R30 ;  /* 0x000000ffff1f7224 */ /* 0x000fc800078e0a1e */
[----:B0-----:R-:W-:Y:S02]  /*6fd0*/  IMAD R7, R11, R31, R4 ;  /* 0x0000001f0b077224 */ /* 0x001fe400078e0204 */
[----:B------:R-:W-:-:S05]  /*6fe0*/  IMAD.MOV.U32 R4, RZ, RZ, R11 ;  /* 0x000000ffff047224 */ /* 0x000fca00078e000b */
[----:B------:R-:W-:-:S13]  /*6ff0*/  ISETP.GT.U32.AND P6, PT, R4, R7, PT ;  /* 0x000000070400720c */ /* 0x000fda0003fc4070 */
[----:B------:R-:W-:Y:S01]  /*7000*/  @!P6 IMAD.IADD R7, R7, 0x1, -R11 ;  /* 0x000000010707e824 */ /* 0x000fe200078e0a0b */
[----:B------:R-:W-:-:S04]  /*7010*/  @!P6 IADD3 R30, PT, PT, R30, 0x1, RZ ;  /* 0x000000011e1ee810 */ /* 0x000fc80007ffe0ff */
[----:B------:R-:W-:Y:S02]  /*7020*/  ISETP.GE.U32.AND P5, PT, R7, R4, PT ;  /* 0x000000040700720c */ /* 0x000fe40003fa6070 */
[----:B------:R-:W-:-:S04]  /*7030*/  LOP3.LUT R7, R22, R9, RZ, 0x3c, !PT ;  /* 0x0000000916077212 */ /* 0x000fc800078e3cff */
[----:B------:R-:W-:-:S07]  /*7040*/  ISETP.GE.AND P6, PT, R7, RZ, PT ;  /* 0x000000ff0700720c */ /* 0x000fce0003fc6270 */
[----:B------:R-:W-:-:S06]  /*7050*/  @P5 VIADD R30, R30, 0x1 ;  /* 0x000000011e1e5836 */ /* 0x000fcc0000000000 */
[----:B------:R-:W-:-:S05]  /*7060*/  @!P6 IMAD.MOV R30, RZ, RZ, -R30 ;  /* 0x000000ffff1ee224 */ /* 0x000fca00078e0a1e */
[----:B------:R-:W-:-:S04]  /*7070*/  SEL R17, R17, R30, !P0 ;  /* 0x0000001e11117207 */ /* 0x000fc80004000000 */
[----:B------:R-:W-:-:S05]  /*7080*/  IABS R7, R17 ;  /* 0x0000001100077213 */ /* 0x000fca0000000000 */
[----:B------:R-:W-:-:S04]  /*7090*/  IMAD.HI.U32 R18, R18, R7, RZ ;  /* 0x0000000712127227 */ /* 0x000fc800078e00ff */
[----:B------:R-:W-:-:S04]  /*70a0*/  IMAD.MOV R11, RZ, RZ, -R18 ;  /* 0x000000ffff0b7224 */ /* 0x000fc800078e0a12 */
[----:B------:R-:W-:-:S05]  /*70b0*/  IMAD R7, R10, R11, R7 ;  /* 0x0000000b0a077224 */ /* 0x000fca00078e0207 */
        /* <DEDUP_REMOVED lines=22> */
[----:B------:R-:W-:Y:S02]  /*7220*/  IABS R11, R7 ;  /* 0x00000007000b7213 */ /* 0x000fe40000000000 */
[----:B------:R-:W-:-:S03]  /*7230*/  LOP3.LUT R14, R7, R12, RZ, 0x3c, !PT ;  /* 0x0000000c070e7212 */ /* 0x000fc600078e3cff */
[----:B------:R-:W-:Y:S01]  /*7240*/  IMAD.HI.U32 R28, R28, R11, RZ ;  /* 0x0000000b1c1c7227 */ /* 0x000fe200078e00ff */
[----:B------:R-:W-:-:S03]  /*7250*/  ISETP.GE.AND P2, PT, R14, RZ, PT ;  /* 0x000000ff0e00720c */ /* 0x000fc60003f46270 */
[----:B------:R-:W-:-:S04]  /*7260*/  IMAD.MOV R10, RZ, RZ, -R28 ;  /* 0x000000ffff0a7224 */ /* 0x000fc800078e0a1c */
[----:B------:R-:W-:Y:S01]  /*7270*/  IMAD R11, R20, R10, R11 ;  /* 0x0000000a140b7224 */ /* 0x000fe200078e020b */
[----:B------:R-:W-:-:S04]  /*7280*/  IADD3 R10, PT, PT, -R13, RZ, RZ ;  /* 0x000000ff0d0a7210 */ /* 0x000fc80007ffe1ff */
[----:B------:R-:W-:Y:S01]  /*7290*/  ISETP.GT.U32.AND P1, PT, R20, R11, PT ;  /* 0x0000000b1400720c */ /* 0x000fe20003f24070 */
[----:B------:R-:W-:-:S12]  /*72a0*/  IMAD R10, R9, R10, R16 ;  /* 0x0000000a090a7224 */ /* 0x000fd800078e0210 */
[----:B------:R-:W-:Y:S02]  /*72b0*/  @!P1 IMAD.IADD R11, R11, 0x1, -R20 ;  /* 0x000000010b0b9824 */ /* 0x000fe400078e0a14 */
[----:B------:R-:W-:-:S03]  /*72c0*/  @!P1 VIADD R28, R28, 0x1 ;  /* 0x000000011c1c9836 */ /* 0x000fc60000000000 */
[----:B------:R-:W-:Y:S01]  /*72d0*/  ISETP.GE.U32.AND P0, PT, R11, R20, PT ;  /* 0x000000140b00720c */ /* 0x000fe20003f06070 */
[----:B------:R-:W-:-:S04]  /*72e0*/  IMAD.MOV R11, RZ, RZ, -R19 ;  /* 0x000000ffff0b7224 */ /* 0x000fc800078e0a13 */
[----:B------:R-:W-:Y:S02]  /*72f0*/  IMAD R11, R0, R11, R13 ;  /* 0x0000000b000b7224 */ /* 0x000fe400078e020d */
[----:B------:R-:W-:Y:S02]  /*7300*/  IMAD R13, R10, UR15, RZ ;  /* 0x0000000f0a0d7c24 */ /* 0x000fe4000f8e02ff */
[----:B------:R-:W-:Y:S02]  /*7310*/  IMAD R11, R11, UR14, RZ ;  /* 0x0000000e0b0b7c24 */ /* 0x000fe4000f8e02ff */
[----:B------:R-:W-:Y:S01]  /*7320*/  IMAD R10, R25, UR13, RZ ;  /* 0x0000000d190a7c24 */ /* 0x000fe2000f8e02ff */
[----:B------:R-:W-:Y:S01]  /*7330*/  SHF.R.S32.HI R16, RZ, 0x1f, R13 ;  /* 0x0000001fff107819 */ /* 0x000fe2000001140d */
[----:B------:R-:W-:Y:S01]  /*7340*/  @P0 VIADD R28, R28, 0x1 ;  /* 0x000000011c1c0836 */ /* 0x000fe20000000000 */
[----:B------:R-:W-:Y:S02]  /*7350*/  SHF.R.S32.HI R14, RZ, 0x1f, R11 ;  /* 0x0000001fff0e7819 */ /* 0x000fe4000001140b */
[----:B------:R-:W-:-:S02]  /*7360*/  IADD3 R13, P0, P1, R10, R11, R13 ;  /* 0x0000000b0a0d7210 */ /* 0x000fc4000791e00d */
[----:B------:R-:W-:Y:S01]  /*7370*/  SHF.R.S32.HI R11, RZ, 0x1f, R10 ;  /* 0x0000001fff0b7819 */ /* 0x000fe2000001140a */
[----:B------:R-:W-:Y:S01]  /*7380*/  IMAD R10, R27, UR12, RZ ;  /* 0x0000000c1b0a7c24 */ /* 0x000fe2000f8e02ff */
[----:B------:R-:W-:Y:S02]  /*7390*/  @!P2 IADD3 R28, PT, PT, -R28, RZ, RZ ;  /* 0x000000ff1c1ca210 */ /* 0x000fe40007ffe1ff */
[----:B------:R-:W-:Y:S02]  /*73a0*/  IADD3.X R14, PT, PT, R11, R14, R16, P0, P1 ;  /* 0x0000000e0b0e7210 */ /* 0x000fe400007e2410 */
[----:B------:R-:W-:Y:S02]  /*73b0*/  SEL R24, R24, R28, !P4 ;  /* 0x0000001c18187207 */ /* 0x000fe40006000000 */
[----:B------:R-:W-:Y:S02]  /*73c0*/  IADD3 R11, P0, P1, R29, R13, R10 ;  /* 0x0000000d1d0b7210 */ /* 0x000fe4000791e00a */
[----:B------:R-:W-:Y:S01]  /*73d0*/  SHF.R.S32.HI R29, RZ, 0x1f, R29 ;  /* 0x0000001fff1d7819 */ /* 0x000fe2000001141d */
[----:B------:R-:W-:Y:S01]  /*73e0*/  IMAD.MOV R13, RZ, RZ, -R24 ;  /* 0x000000ffff0d7224 */ /* 0x000fe200078e0a18 */
[----:B------:R-:W-:-:S03]  /*73f0*/  SHF.R.S32.HI R10, RZ, 0x1f, R10 ;  /* 0x0000001fff0a7819 */ /* 0x000fc6000001140a */
[----:B------:R-:W-:Y:S01]  /*7400*/  IMAD R13, R12, R13, R7 ;  /* 0x0000000d0c0d7224 */ /* 0x000fe200078e0207 */
[----:B------:R-:W-:Y:S02]  /*7410*/  IADD3.X R14, PT, PT, R29, R14, R10, P0, P1 ;  /* 0x0000000e1d0e7210 */ /* 0x000fe400007e240a */
[----:B------:R-:W-:Y:S01]  /*7420*/  LEA R10, P0, R11, UR8, 0x1 ;  /* 0x000000080b0a7c11 */ /* 0x000fe2000f8008ff */
[----:B------:R-:W-:-:S03]  /*7430*/  IMAD.WIDE R2, R13, 0x2, R2 ;  /* 0x000000020d027825 */ /* 0x000fc600078e0202 */
[----:B------:R-:W-:Y:S01]  /*7440*/  LEA.HI.X R11, R11, UR9, R14, 0x1, P0 ;  /* 0x000000090b0b7c11 */ /* 0x000fe200080f0c0e */
[----:B--2---:R-:W-:-:S04]  /*7450*/  IMAD.U32 R6, R6, 0x10000, RZ ;  /* 0x0001000006067824 */ /* 0x004fc800078e00ff */
[----:B------:R-:W-:-:S05]  /*7460*/  FADD.FTZ R6, RZ, R6 ;  /* 0x00000006ff067221 */ /* 0x000fca0000010000 */
[----:B------:R-:W-:-:S04]  /*7470*/  F2FP.BF16.F32.PACK_AB R6, RZ, R6 ;  /* 0x00000006ff06723e */ /* 0x000fc800000010ff */
[----:B------:R-:W-:-:S05]  /*7480*/  PRMT R14, R6, 0x7610, R14 ;  /* 0x00007610060e7816 */ /* 0x000fca000000000e */
[----:B------:R0:W-:Y:S04]  /*7490*/  STG.E.U16 desc[UR10][R10.64], R14 ;  /* 0x0000000e0a007986 */ /* 0x0001e8000c10150a */
[----:B------:R1:W2:Y:S01]  /*74a0*/  LDG.E.U16 R2, desc[UR10][R2.64] ;  /* 0x0000000a02027981 */ /* 0x0002a2000c1e1500 */
[----:B------:R-:W-:Y:S01]  /*74b0*/  IMAD.MOV R12, RZ, RZ, -R21 ;  /* 0x000000ffff0c7224 */ /* 0x000fe200078e0a15 */
[----:B------:R-:W-:Y:S01]  /*74c0*/  IADD3 R7, PT, PT, -R7, RZ, RZ ;  /* 0x000000ff07077210 */ /* 0x000fe20007ffe1ff */
[--C-:B------:R-:W-:Y:S02]  /*74d0*/  IMAD.MOV R6, RZ, RZ, -R17.reuse ;  /* 0x000000ffff067224 */ /* 0x100fe400078e0a11 */
[----:B------:R-:W-:Y:S02]  /*74e0*/  IMAD R12, R0, R12, R17 ;  /* 0x0000000c000c7224 */ /* 0x000fe400078e0211 */
[----:B------:R-:W-:-:S02]  /*74f0*/  IMAD R6, R9, R6, R22 ;  /* 0x0000000609067224 */ /* 0x000fc400078e0216 */
[----:B------:R-:W-:Y:S02]  /*7500*/  IMAD R0, R8, R7, R21 ;  /* 0x0000000708007224 */ /* 0x000fe400078e0215 */
[----:B------:R-:W-:Y:S02]  /*7510*/  IMAD R6, R6, UR15, RZ ;  /* 0x0000000f06067c24 */ /* 0x000fe4000f8e02ff */
[----:B------:R-:W-:Y:S02]  /*7520*/  IMAD R7, R12, UR14, RZ ;  /* 0x0000000e0c077c24 */ /* 0x000fe4000f8e02ff */
[----:B------:R-:W-:Y:S01]  /*7530*/  IMAD R0, R0, UR13, RZ ;  /* 0x0000000d00007c24 */ /* 0x000fe2000f8e02ff */
[--C-:B------:R-:W-:Y:S01]  /*7540*/  SHF.R.S32.HI R8, RZ, 0x1f, R6.reuse ;  /* 0x0000001fff087819 */ /* 0x100fe20000011406 */
[----:B------:R-:W-:Y:S02]  /*7550*/  IMAD R24, R24, UR4, RZ ;  /* 0x0000000418187c24 */ /* 0x000fe4000f8e02ff */
[----:B------:R-:W-:Y:S01]  /*7560*/  IMAD R13, R13, UR12, RZ ;  /* 0x0000000c0d0d7c24 */ /* 0x000fe2000f8e02ff */
[----:B-1----:R-:W-:Y:S01]  /*7570*/  IADD3 R3, P0, P1, R0, R7, R6 ;  /* 0x0000000700037210 */ /* 0x002fe2000791e006 */
[----:B------:R-:W-:Y:S01]  /*7580*/  IMAD.X R15, RZ, RZ, R15, P3 ;  /* 0x000000ffff0f7224 */ /* 0x000fe200018e060f */
[----:B------:R-:W-:-:S02]  /*7590*/  SHF.R.S32.HI R7, RZ, 0x1f, R7 ;  /* 0x0000001fff077819 */ /* 0x000fc40000011407 */
[----:B------:R-:W-:-:S04]  /*75a0*/  SHF.R.S32.HI R0, RZ, 0x1f, R0 ;  /* 0x0000001fff007819 */ /* 0x000fc80000011400 */
[----:B------:R-:W-:Y:S02]  /*75b0*/  IADD3.X R7, PT, PT, R0, R7, R8, P0, P1 ;  /* 0x0000000700077210 */ /* 0x000fe400007e2408 */
[--C-:B------:R-:W-:Y:S02]  /*75c0*/  IADD3 R3, P0, P1, R24, R3, R13.reuse ;  /* 0x0000000318037210 */ /* 0x100fe4000791e00d */
[----:B------:R-:W-:Y:S02]  /*75d0*/  SHF.R.S32.HI R24, RZ, 0x1f, R24 ;  /* 0x0000001fff187819 */ /* 0x000fe40000011418 */
[----:B------:R-:W-:-:S04]  /*75e0*/  SHF.R.S32.HI R13, RZ, 0x1f, R13 ;  /* 0x0000001fff0d7819 */ /* 0x000fc8000001140d */
[----:B------:R-:W-:Y:S01]  /*75f0*/  IADD3.X R24, PT, PT, R24, R7, R13, P0, P1 ;  /* 0x0000000718187210 */ /* 0x000fe200007e240d */
[----:B--2---:R-:W-:-:S04]  /*7600*/  IMAD.U32 R2, R2, 0x10000, RZ ;  /* 0x0001000002027824 */ /* 0x004fc800078e00ff */
[----:B------:R-:W-:Y:S01]  /*7610*/  FADD.FTZ R0, RZ, R2 ;  /* 0x00000002ff007221 */ /* 0x000fe20000010000 */
[----:B------:R-:W-:-:S04]  /*7620*/  LEA R2, P0, R3, UR8, 0x1 ;  /* 0x0000000803027c11 */ /* 0x000fc8000f8008ff */
        /* <DEDUP_REMOVED lines=8> */
[----:B------:R-:W-:Y:S05]  /*76b0*/  BSYNC.RECONVERGENT B0 ;  /* 0x0000000000007941 */ /* 0x000fea0003800200 */
.L_x_561:
[----:B------:R-:W-:Y:S05]  /*76c0*/  EXIT ;  /* 0x000000000000794d */ /* 0x000fea0003800000 */
        .weak           $__internal_20_$__cuda_sm20_div_u64
        .type           $__internal_20_$__cuda_sm20_div_u64,@function
        .size           $__internal_20_$__cuda_sm20_div_u64,(.L_x_872 - $__internal_20_$__cuda_sm20_div_u64)
$__internal_20_$__cuda_sm20_div_u64:
[----:B------:R-:W-:Y:S01]  /*76d0*/  MOV R12, R6 ;  /* 0x00000006000c7202 */ /* 0x000fe20000000f00 */
[----:B------:R-:W-:-:S05]  /*76e0*/  IMAD.U32 R13, RZ, RZ, UR4 ;  /* 0x00000004ff0d7e24 */ /* 0x000fca000f8e00ff */
        /* <DEDUP_REMOVED lines=22> */
[----:B------:R-:W-:-:S03]  /*7850*/  IMAD.HI.U32 R10, R11, R17, RZ ;  /* 0x000000110b0a7227 */ /* 0x000fc600078e00ff */
        /* <DEDUP_REMOVED lines=24> */
[-C--:B------:R-:W-:Y:S02]  /*79e0*/  IADD3 R5, P1, PT, -R6, R17.reuse, RZ ;  /* 0x0000001106057210 */ /* 0x080fe40007f3e1ff */
[C---:B------:R-:W-:Y:S01]  /*79f0*/  ISETP.GE.U32.AND.EX P0, PT, R12.reuse, UR4, PT, P0 ;  /* 0x000000040c007c0c */ /* 0x040fe2000bf06100 */
[----:B------:R-:W-:Y:S01]  /*7a00*/  IMAD.X R10, RZ, RZ, R13, P2 ;  /* 0x000000ffff0a7224 */ /* 0x000fe200010e060d */
[----:B------:R-:W-:Y:S02]  /*7a10*/  IADD3.X R7, PT, PT, R12, ~UR4, RZ, P1, !PT ;  /* 0x800000040c077c10 */ /* 0x000fe40008ffe4ff */
[----:B------:R-:W-:-:S02]  /*7a20*/  SEL R5, R5, R17, P0 ;  /* 0x0000001105057207 */ /* 0x000fc40000000000 */
[----:B------:R-:W-:Y:S02]  /*7a30*/  SEL R8, R8, R11, P0 ;  /* 0x0000000b08087207 */ /* 0x000fe40000000000 */
[----:B------:R-:W-:Y:S02]  /*7a40*/  SEL R7, R7, R12, P0 ;  /* 0x0000000c07077207 */ /* 0x000fe40000000000 */
[----:B------:R-:W-:Y:S02]  /*7a50*/  SEL R10, R10, R13, P0 ;  /* 0x0000000d0a0a7207 */ /* 0x000fe40000000000 */
[----:B------:R-:W-:Y:S02]  /*7a60*/  ISETP.GE.U32.AND P0, PT, R5, R6, PT ;  /* 0x000000060500720c */ /* 0x000fe40003f06070 */
[----:B------:R-:W-:Y:S02]  /*7a70*/  IADD3 R5, P2, PT, R8, 0x1, RZ ;  /* 0x0000000108057810 */ /* 0x000fe40007f5e0ff */
[----:B------:R-:W-:-:S02]  /*7a80*/  ISETP.GE.U32.AND.EX P0, PT, R7, UR4, PT, P0 ;  /* 0x0000000407007c0c */ /* 0x000fc4000bf06100 */
[----:B------:R-:W-:Y:S01]  /*7a90*/  ISETP.NE.U32.AND P1, PT, R6, RZ, PT ;  /* 0x000000ff0600720c */ /* 0x000fe20003f25070 */
[----:B------:R-:W-:Y:S01]  /*7aa0*/  IMAD.X R7, RZ, RZ, R10, P2 ;  /* 0x000000ffff077224 */ /* 0x000fe200010e060a */
[----:B------:R-:W-:Y:S01]  /*7ab0*/  SEL R6, R5, R8, P0 ;  /* 0x0000000805067207 */ /* 0x000fe20000000000 */
[----:B------:R-:W-:Y:S01]  /*7ac0*/  IMAD.MOV.U32 R5, RZ, RZ, 0x0 ;  /* 0x00000000ff057424 */ /* 0x000fe200078e00ff */
[----:B------:R-:W-:Y:S02]  /*7ad0*/  ISETP.NE.AND.EX P1, PT, RZ, UR4, PT, P1 ;  /* 0x00000004ff007c0c */ /* 0x000fe4000bf25310 */
[----:B------:R-:W-:Y:S02]  /*7ae0*/  SEL R7, R7, R10, P0 ;  /* 0x0000000a07077207 */ /* 0x000fe40000000000 */
[----:B------:R-:W-:Y:S02]  /*7af0*/  SEL R6, R6, 0xffffffff, P1 ;  /* 0xffffffff06067807 */ /* 0x000fe40000800000 */
[----:B------:R-:W-:Y:S01]  /*7b00*/  SEL R7, R7, 0xffffffff, P1 ;  /* 0xffffffff07077807 */ /* 0x000fe20000800000 */
[----:B------:R-:W-:Y:S06]  /*7b10*/  RET.REL.NODEC R4 `(_ZN2at6native51_GLOBAL__N__11011a27_18_DepthwiseConv3d_cu_35e0c7b528conv_depthwise3d_cuda_kernelIN3c108BFloat16EfLin1ELin1ELin1ELin1ELin1ELin1EEEvNS_27GenericPackedTensorAccessorIKT_Lm5ENS_16DefaultPtrTraitsEiEENS5_IS6_Lm5ES8_iEES9_PS7_iiiiiiiii) ;  /* 0xffffff8404387950 */ /* 0x000fec0003c3ffff */
.L_x_563:
        /* <DEDUP_REMOVED lines=14> */
.L_x_872:


//--------------------- .text._ZN2at6native51_GLOBAL__N__11011a27_18_DepthwiseConv3d_cu_35e0c7b528conv_depthwise3d_cuda_kernelIN3c108BFloat16EfLin1ELin1ELin1ELi1ELi1ELi1EEEvNS_27GenericPackedTensorAccessorIKT_Lm5ENS_16DefaultPtrTraitsEiEENS5_IS6_Lm5ES8_iEES9_PS7_iiiiiiiii --------------------------
	.section	.text._ZN2at6native51_GLOBAL__N__11011a27_18_DepthwiseConv3d_cu_35e0c7b528conv_depthwise3d_cuda_kernelIN3c108BFloat16EfLin1ELin1ELin1ELi1ELi1ELi1EEEvNS_27GenericPackedTensorAccessorIKT_Lm5ENS_16DefaultPtrTraitsEiEENS5_IS6_Lm5ES8_iEES9_PS7_iiiiiiiii,"ax",@progbits
	.align	128
.text._ZN2at6native51_GLOBAL__N__11011a27_18_DepthwiseConv3d_cu_35e0c7b528conv_depthwise3d_cuda_kernelIN3c108BFloat16EfLin1ELin1ELin1ELi1ELi1ELi1EEEvNS_27GenericPackedTensorAccessorIKT_Lm5ENS_16DefaultPtrTraitsEiEENS5_IS6_Lm5ES8_iEES9_PS7_iiiiiiiii:
        .type           _ZN2at6native51_GLOBAL__N__11011a27_18_DepthwiseConv3d_cu_35e0c7b528conv_depthwise3d_cuda_kernelIN3c108BFloat16EfLin1ELin1ELin1ELi1ELi1ELi1EEEvNS_27GenericPackedTensorAccessorIKT_Lm5ENS_16DefaultPtrTraitsEiEENS5_IS6_Lm5ES8_iEES9_PS7_iiiiiiiii,@function
        .size           _ZN2at6native51_GLOBAL__N__11011a27_18_DepthwiseConv3d_cu_35e0c7b528conv_depthwise3d_cuda_kernelIN3c108BFloat16EfLin1ELin1ELin1ELi1ELi1ELi1EEEvNS_27GenericPackedTensorAccessorIKT_Lm5ENS_16DefaultPtrTraitsEiEENS5_IS6_Lm5ES8_iEES9_PS7_iiiiiiiii,(.L_x_874 - _ZN2at6native51_GLOBAL__N__11011a27_18_DepthwiseConv3d_cu_35e0c7b528conv_depthwise3d_cuda_kernelIN3c108BFloat16EfLin1ELin1ELin1ELi1ELi1ELi1EEEvNS_27GenericPackedTensorAccessorIKT_Lm5ENS_16DefaultPtrTraitsEiEENS5_IS6_Lm5ES8_iEES9_PS7_iiiiiiiii)
        .other          _ZN2at6native51_GLOBAL__N__11011a27_18_DepthwiseConv3d_cu_35e0c7b528conv_depthwise3d_cuda_kernelIN3c108BFloat16EfLin1ELin1ELin1ELi1ELi1ELi1EEEvNS_27GenericPackedTensorAccessorIKT_Lm5ENS_16DefaultPtrTraitsEiEENS5_IS6_Lm5ES8_iEES9_PS7_iiiiiiiii,@"STO_CUDA_ENTRY STV_DEFAULT"
_ZN2at6native51_GLOBAL__N__11011a27_18_DepthwiseConv3d_cu_35e0c7b528conv_depthwise3d_cuda_kernelIN3c108BFloat16EfLin1ELin1ELin1ELi1ELi1ELi1EEEvNS_27GenericPackedTensorAccessorIKT_Lm5ENS_16DefaultPtrTraitsEiEENS5_IS6_Lm5ES8_iEES9_PS7_iiiiiiiii:
        /* <DEDUP_REMOVED lines=28> */
[----:B-1----:R-:W-:Y:S02]  /*01c0*/  ULOP3.LUT UR6, UR7, 0x7, URZ, 0xc0, !UPT ;  /* 0x0000000707067892 */ /* 0x002fe4000f8ec0ff */
[----:B------:R-:W-:-:S02]  /*01d0*/  ULOP3.LUT UR10, UR7, 0x7ffffff8, URZ, 0xc0, !UPT ;  /* 0x7ffffff8070a7892 */ /* 0x000fc4000f8ec0ff */
[----:B------:R-:W-:Y:S01]  /*01e0*/  UIADD3 UR6, UPT, UPT, UR6, -0x1, URZ ;  /* 0xffffffff06067890 */ /* 0x000fe2000fffe0ff */
[----:B0-----:R-:W-:Y:S01]  /*01f0*/  IABS R5, R4 ;  /* 0x0000000400057213 */ /* 0x001fe20000000000 */
[----:B--2---:R-:W-:Y:S02]  /*0200*/  UIADD3 UR4, UPT, UPT, UR4, -UR7, URZ ;  /* 0x8000000704047290 */ /* 0x004fe4000fffe0ff */
[----:B------:R-:W-:Y:S01]  /*0210*/  ULOP3.LUT UR11, UR7, 0x3, URZ, 0xc0, !UPT ;  /* 0x00000003070b7892 */ /* 0x000fe2000f8ec0ff */
[----:B------:R-:W0:Y:S01]  /*0220*/  I2F.RP R0, R5 ;  /* 0x0000000500007306 */ /* 0x000e220000209400 */
[----:B------:R-:W-:Y:S02]  /*0230*/  ULOP3.LUT UP1, URZ, UR7, 0x7, URZ, 0xc0, !UPT ;  /* 0x0000000707ff7892 */ /* 0x000fe4000f82c0ff */
[----:B------:R-:W-:-:S05]  /*0240*/  UISETP.GE.U32.AND UP0, UPT, UR6, 0x3, UPT ;  /* 0x000000030600788c */ /* 0x000fca000bf06070 */
        /* <DEDUP_REMOVED lines=20> */
[----:B------:R-:W-:-:S07]  /*0390*/  @!P1 LOP3.LUT R0, RZ, R4, RZ, 0x33, !PT ;  /* 0x00000004ff009212 */ /* 0x000fce00078e33ff */
.L_x_574:
[----:B------:R-:W0:Y:S01]  /*03a0*/  LDC R7, c[0x0][0x3c8] ;  /* 0x0000f200ff077b82 */ /* 0x000e220000000800 */
[----:B------:R-:W-:Y:S01]  /*03b0*/  IABS R10, R8 ;  /* 0x00000008000a7213 */ /* 0x000fe20000000000 */
[----:B------:R-:W1:Y:S01]  /*03c0*/  LDCU UR12, c[0x0][0x3f8] ;  /* 0x00007f00ff0c77ac */ /* 0x000e620008000800 */
[----:B------:R-:W2:Y:S05]  /*03d0*/  LDCU.64 UR6, c[0x0][0x418] ;  /* 0x00008300ff0677ac */ /* 0x000eaa0008000a00 */
[----:B------:R-:W3:Y:S01]  /*03e0*/  LDC R11, c[0x0][0x3c4] ;  /* 0x0000f100ff0b7b82 */ /* 0x000ee20000000800 */
[----:B-1----:R-:W-:Y:S01]  /*03f0*/  UISETP.GE.AND UP2, UPT, UR12, 0x1, UPT ;  /* 0x000000010c00788c */ /* 0x002fe2000bf46270 */
[----:B0-----:R-:W-:-:S04]  /*0400*/  IABS R5, R7 ;  /* 0x0000000700057213 */ /* 0x001fc80000000000 */
[----:B------:R-:W0:Y:S08]  /*0410*/  I2F.RP R4, R5 ;  /* 0x0000000500047306 */ /* 0x000e300000209400 */
[----:B0-----:R-:W0:Y:S02]  /*0420*/  MUFU.RCP R4, R4 ;  /* 0x0000000400047308 */ /* 0x001e240000001000 */
[----:B0-----:R-:W-:-:S06]  /*0430*/  VIADD R2, R4, 0xffffffe ;  /* 0x0ffffffe04027836 */ /* 0x001fcc0000000000 */
[----:B------:R0:W1:Y:S02]  /*0440*/  F2I.FTZ.U32.TRUNC.NTZ R3, R2 ;  /* 0x0000000200037305 */ /* 0x000064000021f000 */
[----:B0-----:R-:W-:Y:S02]  /*0450*/  IMAD.MOV.U32 R2, RZ, RZ, RZ ;  /* 0x000000ffff027224 */ /* 0x001fe400078e00ff */
[----:B-1----:R-:W-:-:S04]  /*0460*/  IMAD.MOV R6, RZ, RZ, -R3 ;  /* 0x000000ffff067224 */ /* 0x002fc800078e0a03 */
[----:B------:R-:W-:Y:S01]  /*0470*/  IMAD R13, R6, R5, RZ ;  /* 0x00000005060d7224 */ /* 0x000fe200078e02ff */
[----:B---3--:R-:W-:-:S03]  /*0480*/  IABS R6, R11 ;  /* 0x0000000b00067213 */ /* 0x008fc60000000000 */
[----:B------:R-:W-:-:S04]  /*0490*/  IMAD.HI.U32 R4, R3, R13, R2 ;  /* 0x0000000d03047227 */ /* 0x000fc800078e0002 */
[----:B------:R-:W-:Y:S02]  /*04a0*/  IMAD.MOV.U32 R3, RZ, RZ, R6 ;  /* 0x000000ffff037224 */ /* 0x000fe400078e0006 */
[----:B------:R-:W-:Y:S02]  /*04b0*/  IMAD.HI.U32 R12, R4, R10, RZ ;  /* 0x0000000a040c7227 */ /* 0x000fe400078e00ff */
[----:B------:R-:W0:Y:S03]  /*04c0*/  I2F.RP R6, R3 ;  /* 0x0000000300067306 */ /* 0x000e260000209400 */
[----:B------:R-:W-:-:S05]  /*04d0*/  IADD3 R2, PT, PT, -R12, RZ, RZ ;  /* 0x000000ff0c027210 */ /* 0x000fca0007ffe1ff */
[C---:B------:R-:W-:Y:S02]  /*04e0*/  IMAD R2, R5.reuse, R2, R10 ;  /* 0x0000000205027224 */ /* 0x040fe400078e020a */
[----:B------:R-:W1:Y:S03]  /*04f0*/  LDC R10, c[0x0][0x3c0] ;  /* 0x0000f000ff0a7b82 */ /* 0x000e660000000800 */
[----:B------:R-:W-:Y:S01]  /*0500*/  ISETP.GT.U32.AND P1, PT, R5, R2, PT ;  /* 0x000000020500720c */ /* 0x000fe20003f24070 */
[----:B0-----:R-:W0:-:S12]  /*0510*/  MUFU.RCP R6, R6 ;  /* 0x0000000600067308 */ /* 0x001e180000001000 */
[----:B------:R-:W-:Y:S02]  /*0520*/  @!P1 IMAD.IADD R2, R2, 0x1, -R5 ;  /* 0x0000000102029824 */ /* 0x000fe400078e0a05 */
[----:B------:R-:W-:Y:S01]  /*0530*/  @!P1 VIADD R12, R12, 0x1 ;  /* 0x000000010c0c9836 */ /* 0x000fe20000000000 */
[----:B------:R-:W-:Y:S02]  /*0540*/  ISETP.NE.AND P1, PT, R7, RZ, PT ;  /* 0x000000ff0700720c */ /* 0x000fe40003f25270 */
[----:B------:R-:W-:Y:S01]  /*0550*/  ISETP.GE.U32.AND P0, PT, R2, R5, PT ;  /* 0x000000050200720c */ /* 0x000fe20003f06070 */
[----:B0-----:R-:W-:Y:S01]  /*0560*/  VIADD R4, R6, 0xffffffe ;  /* 0x0ffffffe06047836 */ /* 0x001fe20000000000 */
[----:B------:R-:W-:Y:S02]  /*0570*/  LOP3.LUT R2, R8, R7, RZ, 0x3c, !PT ;  /* 0x0000000708027212 */ /* 0x000fe400078e3cff */
[----:B-1----:R-:W-:Y:S01]  /*0580*/  IABS R14, R10 ;  /* 0x0000000a000e7213 */ /* 0x002fe20000000000 */
[----:B------:R0:W1:Y:S01]  /*0590*/  F2I.FTZ.U32.TRUNC.NTZ R5, R4 ;  /* 0x0000000400057305 */ /* 0x000062000021f000 */
[----:B------:R-:W-:-:S07]  /*05a0*/  ISETP.GE.AND P2, PT, R2, RZ, PT ;  /* 0x000000ff0200720c */ /* 0x000fce0003f46270 */
[----:B------:R-:W-:Y:S02]  /*05b0*/  @P0 VIADD R12, R12, 0x1 ;  /* 0x000000010c0c0836 */ /* 0x000fe40000000000 */
[----:B0-----:R-:W-:-:S04]  /*05c0*/  IMAD.MOV.U32 R4, RZ, RZ, RZ ;  /* 0x000000ffff047224 */ /* 0x001fc800078e00ff */
[----:B------:R-:W-:Y:S01]  /*05d0*/  @!P2 IMAD.MOV R12, RZ, RZ, -R12 ;  /* 0x000000ffff0ca224 */ /* 0x000fe200078e0a0c */
[----:B------:R-:W-:Y:S01]  /*05e0*/  @!P1 LOP3.LUT R12, RZ, R7, RZ, 0x33, !PT ;  /* 0x00000007ff0c9212 */ /* 0x000fe200078e33ff */
[----:B-1----:R-:W-:-:S03]  /*05f0*/  IMAD.MOV R2, RZ, RZ, -R5 ;  /* 0x000000ffff027224 */ /* 0x002fc600078e0a05 */
[----:B------:R-:W-:Y:S01]  /*0600*/  IABS R6, R12 ;  /* 0x0000000c00067213 */ /* 0x000fe20000000000 */
[----:B------:R-:W-:Y:S01]  /*0610*/  IMAD R13, R2, R3, RZ ;  /* 0x00000003020d7224 */ /* 0x000fe200078e02ff */
[----:B------:R-:W-:-:S03]  /*0620*/  MOV R2, R14 ;  /* 0x0000000e00027202 */ /* 0x000fc60000000f00 */
[----:B------:R-:W-:Y:S02]  /*0630*/  IMAD.HI.U32 R4, R5, R13, R4 ;  /* 0x0000000d05047227 */ /* 0x000fe400078e0004 */
[----:B------:R-:W0:Y:S02]  /*0640*/  LDC R13, c[0x0][0x3bc] ;  /* 0x0000ef00ff0d7b82 */ /* 0x000e240000000800 */
[----:B------:R-:W-:Y:S02]  /*0650*/  IMAD.MOV.U32 R5, RZ, RZ, R6 ;  /* 0x000000ffff057224 */ /* 0x000fe400078e0006 */
[----:B------:R-:W1:Y:S02]  /*0660*/  I2F.RP R6, R2 ;  /* 0x0000000200067306 */ /* 0x000e640000209400 */
        /* <DEDUP_REMOVED lines=9> */
[----:B------:R-:W-:Y:S01]  /*0700*/  ISETP.GE.U32.AND P0, PT, R4, R3, PT ;  /* 0x000000030400720c */ /* 0x000fe20003f06070 */
[----:B------:R-:W-:Y:S01]  /*0710*/  IMAD.MOV.U32 R4, RZ, RZ, RZ ;  /* 0x000000ffff047224 */ /* 0x000fe200078e00ff */
[----:B------:R-:W-:Y:S02]  /*0720*/  LOP3.LUT R3, R12, R11, RZ, 0x3c, !PT ;  /* 0x0000000b0c037212 */ /* 0x000fe400078e3cff */
[----:B0-----:R-:W-:Y:S01]  /*0730*/  IABS R6, R13 ;  /* 0x0000000d00067213 */ /* 0x001fe20000000000 */
[----:B------:R-:W0:Y:S01]  /*0740*/  F2I.FTZ.U32.TRUNC.NTZ R5, R5 ;  /* 0x0000000500057305 */ /* 0x000e22000021f000 */
[----:B------:R-:W-:-:S07]  /*0750*/  ISETP.GE.AND P2, PT, R3, RZ, PT ;  /* 0x000000ff0300720c */ /* 0x000fce0003f46270 */
[----:B------:R-:W-:-:S06]  /*0760*/  @P0 IADD3 R15, PT, PT, R15, 0x1, RZ ;  /* 0x000000010f0f0810 */ /* 0x000fcc0007ffe0ff */
[----:B------:R-:W-:Y:S01]  /*0770*/  @!P2 IMAD.MOV R15, RZ, RZ, -R15 ;  /* 0x000000ffff0fa224 */ /* 0x000fe200078e0a0f */
[----:B------:R-:W-:Y:S01]  /*0780*/  @!P1 LOP3.LUT R15, RZ, R11, RZ, 0x33, !PT ;  /* 0x0000000bff0f9212 */ /* 0x000fe200078e33ff */
[----:B0-----:R-:W-:-:S03]  /*0790*/  IMAD.MOV R3, RZ, RZ, -R5 ;  /* 0x000000ffff037224 */ /* 0x001fc600078e0a05 */
[----:B------:R-:W-:Y:S01]  /*07a0*/  IABS R14, R15 ;  /* 0x0000000f000e7213 */ /* 0x000fe20000000000 */
[----:B------:R-:W-:Y:S01]  /*07b0*/  IMAD R3, R3, R2, RZ ;  /* 0x0000000203037224 */ /* 0x000fe200078e02ff */
[----:B------:R-:W-:-:S03]  /*07c0*/  IADD3 R17, PT, PT, -R15, RZ, RZ ;  /* 0x000000ff0f117210 */ /* 0x000fc60007ffe1ff */
[----:B------:R-:W-:Y:S02]  /*07d0*/  IMAD.HI.U32 R4, R5, R3, R4 ;  /* 0x0000000305047227 */ /* 0x000fe400078e0004 */
[----:B------:R-:W0:Y:S02]  /*07e0*/  I2F.RP R5, R6 ;  /* 0x0000000600057306 */ /* 0x000e240000209400 */
[----:B------:R-:W-:Y:S02]  /*07f0*/  IMAD.MOV.U32 R3, RZ, RZ, R14 ;  /* 0x000000ffff037224 */ /* 0x000fe400078e000e */
[----:B------:R-:W-:Y:S02]  /*0800*/  IMAD R11, R11, R17, R12 ;  /* 0x000000110b0b7224 */ /* 0x000fe400078e020c */
        /* <DEDUP_REMOVED lines=9> */
[----:B------:R-:W-:Y:S02]  /*08a0*/  ISETP.GE.U32.AND P0, PT, R3, R2, PT ;  /* 0x000000020300720c */ /* 0x000fe40003f06070 */
[----:B------:R-:W-:Y:S01]  /*08b0*/  LOP3.LUT R2, R15, R10, RZ, 0x3c, !PT ;  /* 0x0000000a0f027212 */ /* 0x000fe200078e3cff */
[----:B------:R-:W0:Y:S03]  /*08c0*/  F2I.FTZ.U32.TRUNC.NTZ R3, R4 ;  /* 0x0000000400037305 */ /* 0x000e26000021f000 */
        /* <DEDUP_REMOVED lines=8> */
[----:B------:R-:W-:-:S04]  /*0950*/  IMAD.HI.U32 R2, R3, R5, R2 ;  /* 0x0000000503027227 */ /* 0x000fc800078e0002 */
[----:B------:R-:W-:Y:S02]  /*0960*/  IMAD.MOV.U32 R3, RZ, RZ, R4 ;  /* 0x000000ffff037224 */ /* 0x000fe400078e0004 */
[----:B------:R-:W0:Y:S01]  /*0970*/  LDC.64 R4, c[0x0][0x428] ;  /* 0x00010a00ff047b82 */ /* 0x000e220000000a00 */
[----:B------:R-:W-:Y:S02]  /*0980*/  IMAD.MOV R18, RZ, RZ, -R14 ;  /* 0x000000ffff127224 */ /* 0x000fe400078e0a0e */
[----:B------:R-:W-:-:S04]  /*0990*/  IMAD.HI.U32 R16, R2, R3, RZ ;  /* 0x0000000302107227 */ /* 0x000fc800078e00ff */
[----:B------:R-:W-:Y:S01]  /*09a0*/  IMAD R10, R10, R18, R15 ;  /* 0x000000120a0a7224 */ /* 0x000fe200078e020f */
[----:B------:R-:W-:Y:S01]  /*09b0*/  IADD3 R2, PT, PT, -R16, RZ, RZ ;  /* 0x000000ff10027210 */ /* 0x000fe20007ffe1ff */
[----:B------:R-:W-:-:S04]  /*09c0*/  IMAD.MOV.U32 R15, RZ, RZ, RZ ;  /* 0x000000ffff0f7224 */ /* 0x000fc800078e00ff */
        /* <DEDUP_REMOVED lines=9> */
[----:B------:R-:W-:-:S04]  /*0a60*/  @P0 VIADD R16, R16, 0x1 ;  /* 0x0000000110100836 */ /* 0x000fc80000000000 */
[----:B------:R-:W-:Y:S02]  /*0a70*/  IMAD.MOV.U32 R6, RZ, RZ, R16 ;  /* 0x000000ffff067224 */ /* 0x000fe400078e0010 */
[----:B------:R-:W-:Y:S02]  /*0a80*/  IMAD.MOV R16, RZ, RZ, -R12 ;  /* 0x000000ffff107224 */ /* 0x000fe400078e0a0c */
[----:B------:R-:W-:Y:S01]  /*0a90*/  @!P2 IMAD.MOV R6, RZ, RZ, -R6 ;  /* 0x000000ffff06a224 */ /* 0x000fe200078e0a06 */
[----:B------:R-:W-:Y:S01]  /*0aa0*/  @!P1 LOP3.LUT R6, RZ, R13, RZ, 0x33, !PT ;  /* 0x0000000dff069212 */ /* 0x000fe200078e33ff */
[----:B------:R-:W-:-:S04]  /*0ab0*/  IMAD R7, R7, R16, R8 ;  /* 0x0000001007077224 */ /* 0x000fc800078e0208 */
[----:B------:R-:W-:Y:S02]  /*0ac0*/  IMAD.MOV R19, RZ, RZ, -R6 ;  /* 0x000000ffff137224 */ /* 0x000fe400078e0a06 */
[----:B0-----:R-:W-:Y:S02]  /*0ad0*/  IMAD R12, R7, R2, -R5 ;  /* 0x00000002070c7224 */ /* 0x001fe400078e0a05 */
[----:B------:R-:W-:Y:S02]  /*0ae0*/  IMAD R13, R13, R19, R14 ;  /* 0x000000130d0d7224 */ /* 0x000fe400078e020e */
[----:B--2---:R-:W-:Y:S02]  /*0af0*/  IMAD R5, R10, UR6, -R3 ;  /* 0x000000060a057c24 */ /* 0x004fe4000f8e0a03 */
[----:B------:R-:W-:Y:S01]  /*0b00*/  IMAD R14, R11, UR7, -R4 ;  /* 0x000000070b0e7c24 */ /* 0x000fe2000f8e0a04 */
[----:B------:R-:W-:Y:S06]  /*0b10*/  BRA.U !UP2, `(.L_x_566) ;  /* 0x000000110a507547 */ /* 0x000fec000b800000 */
[-C--:B------:R-:W-:Y:S01]  /*0b20*/  IABS R15, R0.reuse ;  /* 0x00000000000f7213 */ /* 0x080fe20000000000 */
[----:B------:R-:W0:Y:S01]  /*0b30*/  LDCU.64 UR6, c[0x0][0x3a8] ;  /* 0x00007500ff0677ac */ /* 0x000e220008000a00 */
[----:B------:R-:W-:Y:S02]  /*0b40*/  IABS R18, R13 ;  /* 0x0000000d00127213 */ /* 0x000fe40000000000 */
[----:B------:R-:W1:Y:S01]  /*0b50*/  I2F.RP R4, R15 ;  /* 0x0000000f00047306 */ /* 0x000e620000209400 */
[----:B------:R-:W-:Y:S01]  /*0b60*/  IABS R19, R0 ;  /* 0x0000000000137213 */ /* 0x000fe20000000000 */
[----:B------:R-:W2:Y:S01]  /*0b70*/  LDCU UR12, c[0x0][0x3a4] ;  /* 0x00007480ff0c77ac */ /* 0x000ea20008000800 */
[----:B------:R-:W3:Y:S01]  /*0b80*/  LDCU UR13, c[0x0][0x39c] ;  /* 0x00007380ff0d77ac */ /* 0x000ee20008000800 */
[----:B------:R-:W4:Y:S01]  /*0b90*/  LDCU UR14, c[0x0][0x3a0] ;  /* 0x00007400ff0e77ac */ /* 0x000f220008000800 */
[----:B------:R-:W5:Y:S03]  /*0ba0*/  LDCU UR15, c[0x0][0x3fc] ;  /* 0x00007f80ff0f77ac */ /* 0x000f660008000800 */
[----:B-1----:R-:W1:Y:S01]  /*0bb0*/  MUFU.RCP R4, R4 ;  /* 0x0000000400047308 */ /* 0x002e620000001000 */
[----:B--2---:R-:W-:-:S02]  /*0bc0*/  IMAD R5, R5, UR12, RZ ;  /* 0x0000000c05057c24 */ /* 0x004fc4000f8e02ff */
[----:B-1----:R-:W-:Y:S02]  /*0bd0*/  VIADD R2, R4, 0xffffffe ;  /* 0x0ffffffe04027836 */ /* 0x002fe40000000000 */
[----:B------:R-:W-:-:S03]  /*0be0*/  IMAD.MOV R4, RZ, RZ, -R19 ;  /* 0x000000ffff047224 */ /* 0x000fc600078e0a13 */
[----:B------:R1:W2:Y:S02]  /*0bf0*/  F2I.FTZ.U32.TRUNC.NTZ R3, R2 ;  /* 0x0000000200037305 */ /* 0x0002a4000021f000 */
[----:B-1----:R-:W-:Y:S02]  /*0c00*/  HFMA2 R2, -RZ, RZ, 0, 0 ;  /* 0x00000000ff027431 */ /* 0x002fe400000001ff */
[----:B--2---:R-:W-:-:S04]  /*0c10*/  IMAD.MOV R16, RZ, RZ, -R3 ;  /* 0x000000ffff107224 */ /* 0x004fc800078e0a03 */
[----:B------:R-:W-:Y:S02]  /*0c20*/  IMAD R17, R16, R15, RZ ;  /* 0x0000000f10117224 */ /* 0x000fe400078e02ff */
[----:B------:R-:W-:Y:S02]  /*0c30*/  IMAD.MOV.U32 R16, RZ, RZ, R18 ;  /* 0x000000ffff107224 */ /* 0x000fe400078e0012 */
[----:B------:R-:W-:-:S04]  /*0c40*/  IMAD.HI.U32 R3, R3, R17, R2 ;  /* 0x0000001103037227 */ /* 0x000fc800078e0002 */
[----:B---3--:R-:W-:Y:S02]  /*0c50*/  IMAD R18, R6, UR13, RZ ;  /* 0x0000000d06127c24 */ /* 0x008fe4000f8e02ff */
[----:B------:R-:W-:-:S04]  /*0c60*/  IMAD.HI.U32 R3, R3, R16, RZ ;  /* 0x0000001003037227 */ /* 0x000fc800078e00ff */
[----:B------:R-:W-:Y:S02]  /*0c70*/  IMAD R2, R3, R4, R16 ;  /* 0x0000000403027224 */ /* 0x000fe400078e0210 */
[----:B0-----:R-:W-:-:S03]  /*0c80*/  IMAD R4, R12, UR7, RZ ;  /* 0x000000070c047c24 */ /* 0x001fc6000f8e02ff */
[----:B------:R-:W-:Y:S02]  /*0c90*/  ISETP.GT.U32.AND P1, PT, R15, R2, PT ;  /* 0x000000020f00720c */ /* 0x000fe40003f24070 */
[----:B------:R-:W-:-:S11]  /*0ca0*/  SHF.R.S32.HI R17, RZ, 0x1f, R4 ;  /* 0x0000001fff117819 */ /* 0x000fd60000011404 */
[----:B------:R-:W-:Y:S02]  /*0cb0*/  @!P1 IMAD.IADD R2, R2, 0x1, -R15 ;  /* 0x0000000102029824 */ /* 0x000fe400078e0a0f */
[----:B------:R-:W-:Y:S01]  /*0cc0*/  @!P1 VIADD R3, R3, 0x1 ;  /* 0x0000000103039836 */ /* 0x000fe20000000000 */
[----:B------:R-:W-:Y:S02]  /*0cd0*/  ISETP.NE.AND P1, PT, R0, RZ, PT ;  /* 0x000000ff0000720c */ /* 0x000fe40003f25270 */
[----:B------:R-:W-:Y:S01]  /*0ce0*/  ISETP.GE.U32.AND P0, PT, R2, R15, PT ;  /* 0x0000000f0200720c */ /* 0x000fe20003f06070 */
[----:B------:R-:W-:Y:S01]  /*0cf0*/  IMAD R15, R14, UR6, RZ ;  /* 0x000000060e0f7c24 */ /* 0x000fe2000f8e02ff */
[----:B------:R-:W-:Y:S01]  /*0d00*/  LOP3.LUT R2, R13, R0, RZ, 0x3c, !PT ;  /* 0x000000000d027212 */ /* 0x000fe200078e3cff */
[----:B------:R-:W0:Y:S03]  /*0d10*/  LDCU.64 UR6, c[0x0][0x380] ;  /* 0x00007000ff0677ac */ /* 0x000e260008000a00 */
[----:B------:R-:W-:-:S07]  /*0d20*/  ISETP.GE.AND P2, PT, R2, RZ, PT ;  /* 0x000000ff0200720c */ /* 0x000fce0003f46270 */
[----:B------:R-:W-:-:S04]  /*0d30*/  @P0 VIADD R3, R3, 0x1 ;  /* 0x0000000103030836 */ /* 0x000fc80000000000 */
[----:B------:R-:W-:Y:S02]  /*0d40*/  IMAD.MOV.U32 R16, RZ, RZ, R3 ;  /* 0x000000ffff107224 */ /* 0x000fe400078e0003 */
[----:B------:R-:W1:Y:S02]  /*0d50*/  LDC.64 R2, c[0x0][0x3e0] ;  /* 0x0000f800ff027b82 */ /* 0x000e640000000a00 */
[----:B------:R-:W-:Y:S01]  /*0d60*/  @!P2 IMAD.MOV R16, RZ, RZ, -R16 ;  /* 0x000000ffff10a224 */ /* 0x000fe200078e0a10 */
[----:B------:R-:W-:Y:S02]  /*0d70*/  @!P1 LOP3.LUT R16, RZ, R0, RZ, 0x33, !PT ;  /* 0x00000000ff109212 */ /* 0x000fe400078e33ff */
[----:B------:R-:W-:Y:S02]  /*0d80*/  IADD3 R19, P0, P1, R5, R15, R4 ;  /* 0x0000000f05137210 */ /* 0x000fe4000791e004 */
[----:B------:R-:W-:Y:S01]  /*0d90*/  SHF.R.S32.HI R4, RZ, 0x1f, R15 ;  /* 0x0000001fff047819 */ /* 0x000fe2000001140f */
[----:B----4-:R-:W-:Y:S01]  /*0da0*/  IMAD R16, R16, UR14, RZ ;  /* 0x0000000e10107c24 */ /* 0x010fe2000f8e02ff */
[----:B------:R-:W-:-:S04]  /*0db0*/  SHF.R.S32.HI R5, RZ, 0x1f, R5 ;  /* 0x0000001fff057819 */ /* 0x000fc80000011405 */
[----:B------:R-:W-:Y:S01]  /*0dc0*/  IADD3.X R15, PT, PT, R5, R4, R17, P0, P1 ;  /* 0x00000004050f7210 */ /* 0x000fe200007e2411 */
[----:B-----5:R-:W-:Y:S01]  /*0dd0*/  IMAD R5, R13, UR15, RZ ;  /* 0x0000000f0d057c24 */ /* 0x020fe2000f8e02ff */
[--C-:B------:R-:W-:Y:S02]  /*0de0*/  IADD3 R17, P0, P1, R16, R19, R18.reuse ;  /* 0x0000001310117210 */ /* 0x100fe4000791e012 */
[----:B------:R-:W-:Y:S02]  /*0df0*/  SHF.R.S32.HI R18, RZ, 0x1f, R18 ;  /* 0x0000001fff127819 */ /* 0x000fe40000011412 */
[----:B------:R-:W-:Y:S02]  /*0e00*/  SHF.R.S32.HI R16, RZ, 0x1f, R16 ;  /* 0x0000001fff107819 */ /* 0x000fe40000011410 */
[----:B0-----:R-:W-:Y:S02]  /*0e10*/  LEA R4, P2, R17, UR6, 0x1 ;  /* 0x0000000611047c11 */ /* 0x001fe4000f8408ff */
[----:B------:R-:W-:Y:S01]  /*0e20*/  IADD3.X R16, PT, PT, R16, R15, R18, P0, P1 ;  /* 0x0000000f10107210 */ /* 0x000fe200007e2412 */
[----:B-1----:R-:W-:Y:S01]  /*0e30*/  IMAD.WIDE R2, R5, 0x2, R2 ;  /* 0x0000000205027825 */ /* 0x002fe200078e0202 */
[----:B------:R-:W-:-:S02]  /*0e40*/  MOV R15, RZ ;  /* 0x000000ff000f7202 */ /* 0x000fc40000000f00 */
[----:B------:R-:W-:Y:S01]  /*0e50*/  LEA.HI.X R5, R17, UR7, R16, 0x1, P2 ;  /* 0x0000000711057c11 */ /* 0x000fe200090f0c10 */
[----:B------:R-:W-:-:S07]  /*0e60*/  IMAD.MOV.U32 R16, RZ, RZ, RZ ;  /* 0x000000ffff107224 */ /* 0x000fce00078e00ff */
.L_x_573:
[----:B------:R-:W0:Y:S01]  /*0e70*/  LDC R17, c[0x0][0x418] ;  /* 0x00010600ff117b82 */ /* 0x000e220000000800 */
[----:B------:R-:W0:Y:S01]  /*0e80*/  LDCU UR7, c[0x0][0x424] ;  /* 0x00008480ff0777ac */ /* 0x000e220008000800 */
[----:B------:R-:W-:Y:S01]  /*0e90*/  IMAD.MOV.U32 R19, RZ, RZ, RZ ;  /* 0x000000ffff137224 */ /* 0x000fe200078e00ff */
[----:B------:R-:W1:Y:S01]  /*0ea0*/  LDCU UR6, c[0x0][0x3f0] ;  /* 0x00007e00ff0677ac */ /* 0x000e620008000800 */
[----:B0-----:R-:W-:-:S04]  /*0eb0*/  IMAD R17, R10, R17, -UR7 ;  /* 0x800000070a117e24 */ /* 0x001fc8000f8e0211 */
[----:B------:R-:W-:Y:S02]  /*0ec0*/  IMAD.IADD R17, R17, 0x1, R16 ;  /* 0x0000000111117824 */ /* 0x000fe400078e0210 */
[----:B------:R-:W-:-:S05]  /*0ed0*/  VIADD R16, R16, 0x1 ;  /* 0x0000000110107836 */ /* 0x000fca0000000000 */
[----:B-1----:R-:W-:-:S13]  /*0ee0*/  ISETP.NE.AND P4, PT, R16, UR6, PT ;  /* 0x0000000610007c0c */ /* 0x002fda000bf85270 */
.L_x_572:
[----:B------:R-:W0:Y:S01]  /*0ef0*/  LDCU UR6, c[0x0][0x3f8] ;  /* 0x00007f00ff0677ac */ /* 0x000e220008000800 */
[----:B------:R-:W-:Y:S02]  /*0f00*/  IMAD.IADD R18, R14, 0x1, R19 ;  /* 0x000000010e127824 */ /* 0x000fe400078e0213 */
[----:B------:R-:W-:Y:S02]  /*0f10*/  HFMA2 R21, -RZ, RZ, 0, 0 ;  /* 0x00000000ff157431 */ /* 0x000fe400000001ff */
[----:B------:R-:W-:Y:S01]  /*0f20*/  VIADD R19, R19, 0x1 ;  /* 0x0000000113137836 */ /* 0x000fe20000000000 */
[----:B------:R-:W1:Y:S01]  /*0f30*/  LDCU UR7, c[0x0][0x3f4] ;  /* 0x00007e80ff0777ac */ /* 0x000e620008000800 */
[----:B------:R-:W-:-:S04]  /*0f40*/  LOP3.LUT R20, R17, R18, RZ, 0xfc, !PT ;  /* 0x0000001211147212 */ /* 0x000fc800078efcff */
[----:B------:R-:W-:Y:S01]  /*0f50*/  ISETP.GT.AND P0, PT, R20, -0x1, PT ;  /* 0xffffffff1400780c */ /* 0x000fe20003f04270 */
[----:B0-----:R-:W-:Y:S01]  /*0f60*/  UISETP.GE.U32.AND UP2, UPT, UR6, 0x8, UPT ;  /* 0x000000080600788c */ /* 0x001fe2000bf46070 */
[----:B-1----:R-:W-:-:S08]  /*0f70*/  ISETP.NE.AND P5, PT, R19, UR7, PT ;  /* 0x0000000713007c0c */ /* 0x002fd0000bfa5270 */
[----:B------:R-:W-:Y:S05]  /*0f80*/  BRA.U !UP2, `(.L_x_567) ;  /* 0x000000050a707547 */ /* 0x000fea000b800000 */
[----:B------:R-:W-:-:S07]  /*0f90*/  IMAD.MOV.U32 R21, RZ, RZ, RZ ;  /* 0x000000ffff157224 */ /* 0x000fce00078e00ff */
.L_x_568:
[----:B------:R-:W0:Y:S01]  /*0fa0*/  LDCU.64 UR6, c[0x0][0x390] ;  /* 0x00007200ff0677ac */ /* 0x000e220008000a00 */
[----:B------:R-:W-:Y:S01]  /*0fb0*/  IMAD.IADD R20, R12, 0x1, R21 ;  /* 0x000000010c147824 */ /* 0x000fe200078e0215 */
[----:B------:R-:W2:Y:S01]  /*0fc0*/  LDG.E.U16 R24, desc[UR8][R2.64] ;  /* 0x0000000802187981 */ /* 0x000ea2000c1e1500 */
[----:B------:R-:W1:Y:S03]  /*0fd0*/  LDCU UR12, c[0x0][0x398] ;  /* 0x00007300ff0c77ac */ /* 0x000e660008000800 */
[----:B------:R-:W-:Y:S01]  /*0fe0*/  ISETP.LT.OR P1, PT, R20, RZ, !P0 ;  /* 0x000000ff1400720c */ /* 0x000fe20004721670 */
[----:B------:R-:W3:Y:S04]  /*0ff0*/  LDG.E.U16 R23, desc[UR8][R2.64+0x2] ;  /* 0x0000020802177981 */ /* 0x000ee8000c1e1500 */
[----:B------:R-:W4:Y:S01]  /*1000*/  LDG.E.U16 R27, desc[UR8][R2.64+0x6] ;  /* 0x00000608021b7981 */ /* 0x000f22000c1e1500 */
[----:B0-----:R-:W-:-:S04]  /*1010*/  ISETP.GE.OR P1, PT, R17, UR6, P1 ;  /* 0x0000000611007c0c */ /* 0x001fc80008f26670 */
[----:B------:R-:W-:-:S04]  /*1020*/  ISETP.GE.OR P1, PT, R18, UR7, P1 ;  /* 0x0000000712007c0c */ /* 0x000fc80008f26670 */
[----:B-1----:R-:W-:-:S13]  /*1030*/  ISETP.GE.OR P1, PT, R20, UR12, P1 ;  /* 0x0000000c14007c0c */ /* 0x002fda0008f26670 */
[----:B------:R-:W5:Y:S01]  /*1040*/  @!P1 LDG.E.U16 R25, desc[UR8][R4.64] ;  /* 0x0000000804199981 */ /* 0x000f62000c1e1500 */
[----:B------:R-:W-:-:S05]  /*1050*/  VIADD R22, R20, 0x1 ;  /* 0x0000000114167836 */ /* 0x000fca0000000000 */
[----:B------:R-:W-:-:S04]  /*1060*/  ISETP.LT.OR P2, PT, R22, RZ, !P0 ;  /* 0x000000ff1600720c */ /* 0x000fc80004741670 */
[----:B------:R-:W-:-:S04]  /*1070*/  ISETP.GE.OR P2, PT, R17, UR6, P2 ;  /* 0x0000000611007c0c */ /* 0x000fc80009746670 */
[----:B------:R-:W-:-:S04]  /*1080*/  ISETP.GE.OR P2, PT, R18, UR7, P2 ;  /* 0x0000000712007c0c */ /* 0x000fc80009746670 */
[----:B------:R-:W-:-:S13]  /*1090*/  ISETP.GE.OR P3, PT, R22, UR12, P2 ;  /* 0x0000000c16007c0c */ /* 0x000fda0009766670 */
[----:B------:R-:W4:Y:S01]  /*10a0*/  @!P3 LDG.E.U16 R22, desc[UR8][R4.64+0x2] ;  /* 0x000002080416b981 */ /* 0x000f22000c1e1500 */
[----:B------:R-:W-:-:S05]  /*10b0*/  VIADD R26, R20, 0x2 ;  /* 0x00000002141a7836 */ /* 0x000fca0000000000 */
[----:B------:R-:W-:-:S04]  /*10c0*/  ISETP.LT.OR P2, PT, R26, RZ, !P0 ;  /* 0x000000ff1a00720c */ /* 0x000fc80004741670 */
[----:B------:R-:W-:-:S04]  /*10d0*/  ISETP.GE.OR P2, PT, R17, UR6, P2 ;  /* 0x0000000611007c0c */ /* 0x000fc80009746670 */
[----:B------:R-:W-:-:S04]  /*10e0*/  ISETP.GE.OR P2, PT, R18, UR7, P2 ;  /* 0x0000000712007c0c */ /* 0x000fc80009746670 */
[----:B------:R-:W-:Y:S01]  /*10f0*/  ISETP.GE.OR P2, PT, R26, UR12, P2 ;  /* 0x0000000c1a007c0c */ /* 0x000fe20009746670 */
[----:B--2---:R-:W-:Y:S02]  /*1100*/  IMAD.U32 R26, R24, 0x10000, RZ ;  /* 0x00010000181a7824 */ /* 0x004fe400078e00ff */
[----:B-----5:R-:W-:Y:S02]  /*1110*/  @!P1 IMAD.U32 R24, R25, 0x10000, RZ ;  /* 0x0001000019189824 */ /* 0x020fe400078e00ff */
[----:B------:R-:W2:Y:S02]  /*1120*/  LDG.E.U16 R25, desc[UR8][R2.64+0x4] ;  /* 0x0000040802197981 */ /* 0x000ea4000c1e1500 */
[----:B------:R-:W-:-:S06]  /*1130*/  @!P1 FFMA.FTZ R15, R26, R24, R15 ;  /* 0x000000181a0f9223 */ /* 0x000fcc000001000f */
[----:B------:R-:W5:Y:S01]  /*1140*/  @!P2 LDG.E.U16 R24, desc[UR8][R4.64+0x4] ;  /* 0x000004080418a981 */ /* 0x000f62000c1e1500 */
[----:B------:R-:W-:-:S04]  /*1150*/  IADD3 R26, PT, PT, R20, 0x3, RZ ;  /* 0x00000003141a7810 */ /* 0x000fc80007ffe0ff */
[----:B------:R-:W-:-:S04]  /*1160*/  ISETP.LT.OR P1, PT, R26, RZ, !P0 ;  /* 0x000000ff1a00720c */ /* 0x000fc80004721670 */
[----:B------:R-:W-:-:S04]  /*1170*/  ISETP.GE.OR P1, PT, R17, UR6, P1 ;  /* 0x0000000611007c0c */ /* 0x000fc80008f26670 */
[----:B------:R-:W-:-:S04]  /*1180*/  ISETP.GE.OR P1, PT, R18, UR7, P1 ;  /* 0x0000000712007c0c */ /* 0x000fc80008f26670 */
[----:B------:R-:W-:Y:S01]  /*1190*/  ISETP.GE.OR P6, PT, R26, UR12, P1 ;  /* 0x0000000c1a007c0c */ /* 0x000fe20008fc6670 */
[----:B---3--:R-:W-:Y:S02]  /*11a0*/  IMAD.U32 R26, R23, 0x10000, RZ ;  /* 0x00010000171a7824 */ /* 0x008fe400078e00ff */
[----:B----4-:R-:W-:-:S04]  /*11b0*/  @!P3 IMAD.U32 R22, R22, 0x10000, RZ ;  /* 0x000100001616b824 */ /* 0x010fc800078e00ff */
[----:B------:R-:W-:-:S06]  /*11c0*/  @!P3 FFMA.FTZ R15, R26, R22, R15 ;  /* 0x000000161a0fb223 */ /* 0x000fcc000001000f */
[----:B------:R-:W3:Y:S01]  /*11d0*/  @!P6 LDG.E.U16 R26, desc[UR8][R4.64+0x6] ;  /* 0x00000608041ae981 */ /* 0x000ee2000c1e1500 */
[----:B------:R-:W-:-:S05]  /*11e0*/  VIADD R22, R20, 0x4 ;  /* 0x0000000414167836 */ /* 0x000fca0000000000 */
[----:B------:R-:W-:-:S04]  /*11f0*/  ISETP.LT.OR P1, PT, R22, RZ, !P0 ;  /* 0x000000ff1600720c */ /* 0x000fc80004721670 */
[----:B------:R-:W-:-:S04]  /*1200*/  ISETP.GE.OR P1, PT, R17, UR6, P1 ;  /* 0x0000000611007c0c */ /* 0x000fc80008f26670 */
[----:B------:R-:W-:-:S04]  /*1210*/  ISETP.GE.OR P1, PT, R18, UR7, P1 ;  /* 0x0000000712007c0c */ /* 0x000fc80008f26670 */
[----:B------:R-:W-:-:S13]  /*1220*/  ISETP.GE.OR P1, PT, R22, UR12, P1 ;  /* 0x0000000c16007c0c */ /* 0x000fda0008f26670 */
[----:B------:R-:W4:Y:S01]  /*1230*/  @!P1 LDG.E.U16 R23, desc[UR8][R4.64+0x8] ;  /* 0x0000080804179981 */ /* 0x000f22000c1e1500 */
[----:B--2---:R-:W-:Y:S02]  /*1240*/  IMAD.U32 R22, R25, 0x10000, RZ ;  /* 0x0001000019167824 */ /* 0x004fe400078e00ff */
[----:B-----5:R-:W-:-:S04]  /*1250*/  @!P2 IMAD.U32 R24, R24, 0x10000, RZ ;  /* 0x000100001818a824 */ /* 0x020fc800078e00ff */
[----:B------:R-:W-:Y:S02]  /*1260*/  @!P2 FFMA.FTZ R15, R22, R24, R15 ;  /* 0x00000018160fa223 */ /* 0x000fe4000001000f */
[----:B------:R-:W2:Y:S01]  /*1270*/  LDG.E.U16 R22, desc[UR8][R2.64+0x8] ;  /* 0x0000080802167981 */ /* 0x000ea2000c1e1500 */
[----:B------:R-:W-:Y:S02]  /*1280*/  IMAD.U32 R24, R27, 0x10000, RZ ;  /* 0x000100001b187824 */ /* 0x000fe400078e00ff */
[----:B------:R-:W-:-:S05]  /*1290*/  VIADD R25, R20, 0x6 ;  /* 0x0000000614197836 */ /* 0x000fca0000000000 */
[----:B------:R-:W-:Y:S02]  /*12a0*/  ISETP.LT.OR P3, PT, R25, RZ, !P0 ;  /* 0x000000ff1900720c */ /* 0x000fe40004761670 */
[----:B---3--:R-:W-:-:S05]  /*12b0*/  @!P6 SHF.L.U32 R26, R26, 0x10, RZ ;  /* 0x000000101a1ae819 */ /* 0x008fca00000006ff */
[----:B------:R-:W-:Y:S01]  /*12c0*/  @!P6 FFMA.FTZ R15, R24, R26, R15 ;  /* 0x0000001a180fe223 */ /* 0x000fe2000001000f */
[----:B------:R-:W-:-:S05]  /*12d0*/  VIADD R24, R20, 0x5 ;  /* 0x0000000514187836 */ /* 0x000fca0000000000 */
[----:B------:R-:W-:-:S04]  /*12e0*/  ISETP.LT.OR P2, PT, R24, RZ, !P0 ;  /* 0x000000ff1800720c */ /* 0x000fc80004741670 */
[C---:B------:R-:W-:Y:S02]  /*12f0*/  ISETP.GE.OR P2, PT, R17.reuse, UR6, P2 ;  /* 0x0000000611007c0c */ /* 0x040fe40009746670 */
[----:B------:R-:W-:Y:S02]  /*1300*/  ISETP.GE.OR P6, PT, R17, UR6, P3 ;  /* 0x0000000611007c0c */ /* 0x000fe40009fc6670 */
[----:B------:R-:W-:Y:S01]  /*1310*/  ISETP.GE.OR P2, PT, R18, UR7, P2 ;  /* 0x0000000712007c0c */ /* 0x000fe20009746670 */
[----:B------:R-:W-:Y:S01]  /*1320*/  VIADD R26, R20, 0x7 ;  /* 0x00000007141a7836 */ /* 0x000fe20000000000 */
[----:B------:R-:W-:Y:S01]  /*1330*/  ISETP.GE.OR P6, PT, R18, UR7, P6 ;  /* 0x0000000712007c0c */ /* 0x000fe2000b7c6670 */
[----:B------:R-:W3:Y:S01]  /*1340*/  LDG.E.U16 R20, desc[UR8][R2.64+0xa] ;  /* 0x00000a0802147981 */ /* 0x000ee2000c1e1500 */
[----:B------:R-:W-:Y:S02]  /*1350*/  ISETP.GE.OR P2, PT, R24, UR12, P2 ;  /* 0x0000000c18007c0c */ /* 0x000fe40009746670 */
[----:B------:R-:W-:-:S02]  /*1360*/  ISETP.LT.OR P3, PT, R26, RZ, !P0 ;  /* 0x000000ff1a00720c */ /* 0x000fc40004761670 */
[----:B------:R-:W-:Y:S02]  /*1370*/  ISETP.GE.OR P6, PT, R25, UR12, P6 ;  /* 0x0000000c19007c0c */ /* 0x000fe4000b7c6670 */
[----:B------:R-:W-:Y:S01]  /*1380*/  ISETP.GE.OR P3, PT, R17, UR6, P3 ;  /* 0x0000000611007c0c */ /* 0x000fe20009f66670 */
[----:B------:R-:W5:Y:S03]  /*1390*/  LDG.E.U16 R25, desc[UR8][R2.64+0xc] ;  /* 0x00000c0802197981 */ /* 0x000f66000c1e1500 */
[----:B------:R-:W-:-:S03]  /*13a0*/  ISETP.GE.OR P3, PT, R18, UR7, P3 ;  /* 0x0000000712007c0c */ /* 0x000fc60009f66670 */
[----:B------:R-:W5:Y:S01]  /*13b0*/  @!P2 LDG.E.U16 R24, desc[UR8][R4.64+0xa] ;  /* 0x00000a080418a981 */ /* 0x000f62000c1e1500 */
[----:B------:R-:W-:-:S03]  /*13c0*/  ISETP.GE.OR P3, PT, R26, UR12, P3 ;  /* 0x0000000c1a007c0c */ /* 0x000fc60009f66670 */
[----:B------:R-:W5:Y:S01]  /*13d0*/  @!P6 LDG.E.U16 R26, desc[UR8][R4.64+0xc] ;  /* 0x00000c08041ae981 */ /* 0x000f62000c1e1500 */
[----:B--2---:R-:W-:Y:S02]  /*13e0*/  IMAD.U32 R28, R22, 0x10000, RZ ;  /* 0x00010000161c7824 */ /* 0x004fe400078e00ff */
[----:B----4-:R-:W-:-:S07]  /*13f0*/  @!P1 IMAD.U32 R22, R23, 0x10000, RZ ;  /* 0x0001000017169824 */ /* 0x010fce00078e00ff */
[----:B------:R0:W2:Y:S01]  /*1400*/  @!P3 LDG.E.U16 R23, desc[UR8][R4.64+0xe] ;  /* 0x00000e080417b981 */ /* 0x0000a2000c1e1500 */
[----:B------:R-:W-:-:S03]  /*1410*/  @!P1 FFMA.FTZ R15, R28, R22, R15 ;  /* 0x000000161c0f9223 */ /* 0x000fc6000001000f */
[----:B------:R1:W4:Y:S01]  /*1420*/  LDG.E.U16 R22, desc[UR8][R2.64+0xe] ;  /* 0x00000e0802167981 */ /* 0x000322000c1e1500 */
[----:B------:R-:W-:Y:S02]  /*1430*/  VIADD R21, R21, 0x8 ;  /* 0x0000000815157836 */ /* 0x000fe40000000000 */
[----:B---3--:R-:W-:Y:S01]  /*1440*/  IMAD.U32 R20, R20, 0x10000, RZ ;  /* 0x0001000014147824 */ /* 0x008fe200078e00ff */
[----:B-----5:R-:W-:Y:S01]  /*1450*/  @!P2 SHF.L.U32 R24, R24, 0x10, RZ ;  /* 0x000000101818a819 */ /* 0x020fe200000006ff */
[----:B------:R-:W-:-:S04]  /*1460*/  @!P6 IMAD.U32 R26, R26, 0x10000, RZ ;  /* 0x000100001a1ae824 */ /* 0x000fc800078e00ff */
[----:B------:R-:W-:Y:S01]  /*1470*/  @!P2 FFMA.FTZ R15, R20, R24, R15 ;  /* 0x00000018140fa223 */ /* 0x000fe2000001000f */
[----:B------:R-:W-:-:S04]  /*1480*/  IMAD.U32 R20, R25, 0x10000, RZ ;  /* 0x0001000019147824 */ /* 0x000fc800078e00ff */
[----:B------:R-:W-:Y:S01]  /*1490*/  @!P6 FFMA.FTZ R15, R20, R26, R15 ;  /* 0x0000001a140fe223 */ /* 0x000fe2000001000f */
[----:B------:R-:W-:Y:S02]  /*14a0*/  ISETP.NE.AND P6, PT, R21, UR10, PT ;  /* 0x0000000a15007c0c */ /* 0x000fe4000bfc5270 */
[----:B------:R-:W-:Y:S02]  /*14b0*/  IADD3 R20, P1, PT, R2, 0x10, RZ ;  /* 0x0000001002147810 */ /* 0x000fe40007f3e0ff */
[----:B0-----:R-:W-:-:S03]  /*14c0*/  IADD3 R4, P2, PT, R4, 0x10, RZ ;  /* 0x0000001004047810 */ /* 0x001fc60007f5e0ff */
[----:B-1----:R-:W-:Y:S01]  /*14d0*/  IMAD.X R3, RZ, RZ, R3, P1 ;  /* 0x000000ffff037224 */ /* 0x002fe200008e0603 */
[----:B------:R-:W-:Y:S01]  /*14e0*/  IADD3.X R5, PT, PT, RZ, R5, RZ, P2, !PT ;  /* 0x00000005ff057210 */ /* 0x000fe200017fe4ff */
[----:B--2---:R-:W-:Y:S02]  /*14f0*/  @!P3 IMAD.U32 R2, R23, 0x10000, RZ ;  /* 0x000100001702b824 */ /* 0x004fe400078e00ff */
[----:B----4-:R-:W-:-:S04]  /*1500*/  IMAD.U32 R22, R22, 0x10000, RZ ;  /* 0x0001000016167824 */ /* 0x010fc800078e00ff */
[----:B------:R-:W-:Y:S01]  /*1510*/  @!P3 FFMA.FTZ R15, R22, R2, R15 ;  /* 0x00000002160fb223 */ /* 0x000fe2000001000f */
[----:B------:R-:W-:Y:S01]  /*1520*/  IMAD.MOV.U32 R2, RZ, RZ, R20 ;  /* 0x000000ffff027224 */ /* 0x000fe200078e0014 */
[----:B------:R-:W-:Y:S06]  /*1530*/  @P6 BRA `(.L_x_568) ;  /* 0xfffffff800986947 */ /* 0x000fec000383ffff */
[----:B------:R-:W-:-:S07]  /*1540*/  IMAD.U32 R21, RZ, RZ, UR10 ;  /* 0x0000000aff157e24 */ /* 0x000fce000f8e00ff */
.L_x_567:
[----:B------:R-:W-:Y:S05]  /*1550*/  BRA.U !UP1, `(.L_x_569) ;  /* 0x0000000509987547 */ /* 0x000fea000b800000 */
[----:B------:R-:W-:Y:S01]  /*1560*/  UISETP.NE.AND UP2, UPT, UR11, URZ, UPT ;  /* 0x000000ff0b00728c */ /* 0x000fe2000bf45270 */
[----:B------:R-:W-:Y:S10]  /*1570*/  BRA.U !UP0, `(.L_x_570) ;  /* 0x0000000108c07547 */ /* 0x000ff4000b800000 */
[----:B------:R-:W0:Y:S01]  /*1580*/  LDCU.64 UR6, c[0x0][0x390] ;  /* 0x00007200ff0677ac */ /* 0x000e220008000a00 */
[----:B------:R-:W-:Y:S01]  /*1590*/  IMAD.IADD R25, R12, 0x1, R21 ;  /* 0x000000010c197824 */ /* 0x000fe200078e0215 */
[----:B------:R-:W2:Y:S01]  /*15a0*/  LDG.E.U16 R22, desc[UR8][R2.64] ;  /* 0x0000000802167981 */ /* 0x000ea2000c1e1500 */
[----:B------:R-:W1:Y:S03]  /*15b0*/  LDCU UR12, c[0x0][0x398] ;  /* 0x00007300ff0c77ac */ /* 0x000e660008000800 */
[----:B------:R-:W-:-:S04]  /*15c0*/  ISETP.LT.OR P1, PT, R25, RZ, !P0 ;  /* 0x000000ff1900720c */ /* 0x000fc80004721670 */
[----:B0-----:R-:W-:-:S04]  /*15d0*/  ISETP.GE.OR P1, PT, R17, UR6, P1 ;  /* 0x0000000611007c0c */ /* 0x001fc80008f26670 */
[----:B------:R-:W-:-:S04]  /*15e0*/  ISETP.GE.OR P1, PT, R18, UR7, P1 ;  /* 0x0000000712007c0c */ /* 0x000fc80008f26670 */
[----:B-1----:R-:W-:-:S13]  /*15f0*/  ISETP.GE.OR P1, PT, R25, UR12, P1 ;  /* 0x0000000c19007c0c */ /* 0x002fda0008f26670 */
[----:B------:R-:W3:Y:S01]  /*1600*/  @!P1 LDG.E.U16 R23, desc[UR8][R4.64] ;  /* 0x0000000804179981 */ /* 0x000ee2000c1e1500 */
[C---:B------:R-:W-:Y:S02]  /*1610*/  VIADD R20, R25.reuse, 0x1 ;  /* 0x0000000119147836 */ /* 0x040fe40000000000 */
[----:B------:R-:W-:-:S03]  /*1620*/  VIADD R24, R25, 0x2 ;  /* 0x0000000219187836 */ /* 0x000fc60000000000 */
[----:B------:R-:W-:Y:S01]  /*1630*/  ISETP.LT.OR P2, PT, R20, RZ, !P0 ;  /* 0x000000ff1400720c */ /* 0x000fe20004741670 */
[----:B------:R-:W-:Y:S01]  /*1640*/  VIADD R25, R25, 0x3 ;  /* 0x0000000319197836 */ /* 0x000fe20000000000 */
[----:B------:R-:W-:Y:S02]  /*1650*/  ISETP.LT.OR P3, PT, R24, RZ, !P0 ;  /* 0x000000ff1800720c */ /* 0x000fe40004761670 */
[C---:B------:R-:W-:Y:S02]  /*1660*/  ISETP.GE.OR P2, PT, R17.reuse, UR6, P2 ;  /* 0x0000000611007c0c */ /* 0x040fe40009746670 */
[----:B------:R-:W-:Y:S02]  /*1670*/  ISETP.GE.OR P6, PT, R17, UR6, P3 ;  /* 0x0000000611007c0c */ /* 0x000fe40009fc6670 */
[----:B------:R-:W-:Y:S02]  /*1680*/  ISETP.GE.OR P2, PT, R18, UR7, P2 ;  /* 0x0000000712007c0c */ /* 0x000fe40009746670 */
[----:B------:R-:W-:-:S02]  /*1690*/  ISETP.LT.OR P3, PT, R25, RZ, !P0 ;  /* 0x000000ff1900720c */ /* 0x000fc40004761670 */
[----:B------:R-:W-:Y:S02]  /*16a0*/  ISETP.GE.OR P2, PT, R20, UR12, P2 ;  /* 0x0000000c14007c0c */ /* 0x000fe40009746670 */
[----:B------:R-:W-:Y:S01]  /*16b0*/  ISETP.GE.OR P6, PT, R18, UR7, P6 ;  /* 0x0000000712007c0c */ /* 0x000fe2000b7c6670 */
[----:B------:R-:W4:Y:S01]  /*16c0*/  LDG.E.U16 R20, desc[UR8][R2.64+0x2] ;  /* 0x0000020802147981 */ /* 0x000f22000c1e1500 */
[----:B------:R-:W-:Y:S02]  /*16d0*/  ISETP.GE.OR P3, PT, R17, UR6, P3 ;  /* 0x0000000611007c0c */ /* 0x000fe40009f66670 */
[----:B------:R-:W-:Y:S02]  /*16e0*/  ISETP.GE.OR P6, PT, R24, UR12, P6 ;  /* 0x0000000c18007c0c */ /* 0x000fe4000b7c6670 */
[----:B------:R-:W-:-:S04]  /*16f0*/  ISETP.GE.OR P3, PT, R18, UR7, P3 ;  /* 0x0000000712007c0c */ /* 0x000fc80009f66670 */
[----:B------:R-:W-:Y:S01]  /*1700*/  ISETP.GE.OR P3, PT, R25, UR12, P3 ;  /* 0x0000000c19007c0c */ /* 0x000fe20009f66670 */
[----:B------:R-:W5:Y:S04]  /*1710*/  @!P2 LDG.E.U16 R24, desc[UR8][R4.64+0x2] ;  /* 0x000002080418a981 */ /* 0x000f68000c1e1500 */
[----:B------:R-:W5:Y:S01]  /*1720*/  LDG.E.U16 R25, desc[UR8][R2.64+0x4] ;  /* 0x0000040802197981 */ /* 0x000f62000c1e1500 */
[----:B--2---:R-:W-:Y:S01]  /*1730*/  SHF.L.U32 R26, R22, 0x10, RZ ;  /* 0x00000010161a7819 */ /* 0x004fe200000006ff */
[----:B---3--:R-:W-:Y:S02]  /*1740*/  @!P1 IMAD.U32 R22, R23, 0x10000, RZ ;  /* 0x0001000017169824 */ /* 0x008fe400078e00ff */
[----:B------:R0:W2:Y:S02]  /*1750*/  LDG.E.U16 R23, desc[UR8][R2.64+0x6] ;  /* 0x0000060802177981 */ /* 0x0000a4000c1e1500 */
[----:B------:R-:W-:-:S02]  /*1760*/  @!P1 FFMA.FTZ R15, R26, R22, R15 ;  /* 0x000000161a0f9223 */ /* 0x000fc4000001000f */
[----:B------:R-:W3:Y:S04]  /*1770*/  @!P6 LDG.E.U16 R26, desc[UR8][R4.64+0x4] ;  /* 0x00000408041ae981 */ /* 0x000ee8000c1e1500 */
[----:B------:R-:W2:Y:S01]  /*1780*/  @!P3 LDG.E.U16 R22, desc[UR8][R4.64+0x6] ;  /* 0x000006080416b981 */ /* 0x000ea2000c1e1500 */
[----:B----4-:R-:W-:Y:S02]  /*1790*/  IMAD.U32 R20, R20, 0x10000, RZ ;  /* 0x0001000014147824 */ /* 0x010fe400078e00ff */
[----:B-----5:R-:W-:-:S04]  /*17a0*/  @!P2 IMAD.U32 R24, R24, 0x10000, RZ ;  /* 0x000100001818a824 */ /* 0x020fc800078e00ff */
[----:B------:R-:W-:Y:S01]  /*17b0*/  @!P2 FFMA.FTZ R15, R20, R24, R15 ;  /* 0x00000018140fa223 */ /* 0x000fe2000001000f */
[----:B------:R-:W-:Y:S01]  /*17c0*/  IMAD.U32 R20, R25, 0x10000, RZ ;  /* 0x0001000019147824 */ /* 0x000fe200078e00ff */
[----:B0-----:R-:W-:Y:S01]  /*17d0*/  IADD3 R2, P1, PT, R2, 0x8, RZ ;  /* 0x0000000802027810 */ /* 0x001fe20007f3e0ff */
[----:B------:R-:W-:-:S04]  /*17e0*/  VIADD R21, R21, 0x4 ;  /* 0x0000000415157836 */ /* 0x000fc80000000000 */
[----:B------:R-:W-:Y:S02]  /*17f0*/  IMAD.X R3, RZ, RZ, R3, P1 ;  /* 0x000000ffff037224 */ /* 0x000fe400008e0603 */
[----:B---3--:R-:W-:Y:S02]  /*1800*/  @!P6 IMAD.U32 R26, R26, 0x10000, RZ ;  /* 0x000100001a1ae824 */ /* 0x008fe400078e00ff */
[----:B--2---:R-:W-:Y:S02]  /*1810*/  IMAD.U32 R24, R23, 0x10000, RZ ;  /* 0x0001000017187824 */ /* 0x004fe400078e00ff */
[----:B------:R-:W-:Y:S01]  /*1820*/  @!P6 FFMA.FTZ R15, R20, R26, R15 ;  /* 0x0000001a140fe223 */ /* 0x000fe2000001000f */
[----:B------:R-:W-:Y:S02]  /*1830*/  IADD3 R20, P2, PT, R4, 0x8, RZ ;  /* 0x0000000804147810 */ /* 0x000fe40007f5e0ff */
[----:B------:R-:W-:-:S03]  /*1840*/  @!P3 SHF.L.U32 R22, R22, 0x10, RZ ;  /* 0x000000101616b819 */ /* 0x000fc600000006ff */
[----:B------:R-:W-:Y:S02]  /*1850*/  IMAD.X R5, RZ, RZ, R5, P2 ;  /* 0x000000ffff057224 */ /* 0x000fe400010e0605 */
[----:B------:R-:W-:Y:S01]  /*1860*/  @!P3 FFMA.FTZ R15, R24, R22, R15 ;  /* 0x00000016180fb223 */ /* 0x000fe2000001000f */
[----:B------:R-:W-:-:S07]  /*1870*/  IMAD.MOV.U32 R4, RZ, RZ, R20 ;  /* 0x000000ffff047224 */ /* 0x000fce00078e0014 */
.L_x_570:
[----:B------:R-:W-:Y:S05]  /*1880*/  BRA.U !UP2, `(.L_x_569) ;  /* 0x000000010acc7547 */ /* 0x000fea000b800000 */
[----:B------:R-:W0:Y:S01]  /*1890*/  LDCU UR6, c[0x0][0x3f8] ;  /* 0x00007f00ff0677ac */ /* 0x000e220008000800 */
[----:B------:R-:W-:Y:S02]  /*18a0*/  UISETP.NE.AND UP2, UPT, UR11, 0x1, UPT ;  /* 0x000000010b00788c */ /* 0x000fe4000bf45270 */
[----:B0-----:R-:W-:-:S07]  /*18b0*/  ULOP3.LUT UP3, URZ, UR6, 0x1, URZ, 0xc0, !UPT ;  /* 0x0000000106ff7892 */ /* 0x001fce000f86c0ff */
[----:B------:R-:W-:Y:S05]  /*18c0*/  BRA.U !UP2, `(.L_x_571) ;  /* 0x000000010a787547 */ /* 0x000fea000b800000 */
[----:B------:R-:W0:Y:S01]  /*18d0*/  LDCU.64 UR6, c[0x0][0x390] ;  /* 0x00007200ff0677ac */ /* 0x000e220008000a00 */
[----:B------:R-:W-:Y:S01]  /*18e0*/  IMAD.IADD R22, R12, 0x1, R21 ;  /* 0x000000010c167824 */ /* 0x000fe200078e0215 */
[----:B------:R-:W2:Y:S01]  /*18f0*/  LDG.E.U16 R23, desc[UR8][R2.64+0x2] ;  /* 0x0000020802177981 */ /* 0x000ea2000c1e1500 */
[----:B------:R-:W1:Y:S02]  /*1900*/  LDCU UR12, c[0x0][0x398] ;  /* 0x00007300ff0c77ac */ /* 0x000e640008000800 */
[C---:B------:R-:W-:Y:S01]  /*1910*/  VIADD R20, R22.reuse, 0x1 ;  /* 0x0000000116147836 */ /* 0x040fe20000000000 */
[----:B------:R-:W-:-:S04]  /*1920*/  ISETP.LT.OR P1, PT, R22, RZ, !P0 ;  /* 0x000000ff1600720c */ /* 0x000fc80004721670 */
[----:B------:R-:W-:Y:S02]  /*1930*/  ISETP.LT.OR P2, PT, R20, RZ, !P0 ;  /* 0x000000ff1400720c */ /* 0x000fe40004741670 */
[C---:B0-----:R-:W-:Y:S02]  /*1940*/  ISETP.GE.OR P1, PT, R17.reuse, UR6, P1 ;  /* 0x0000000611007c0c */ /* 0x041fe40008f26670 */
[----:B------:R-:W-:Y:S02]  /*1950*/  ISETP.GE.OR P2, PT, R17, UR6, P2 ;  /* 0x0000000611007c0c */ /* 0x000fe40009746670 */
[C---:B------:R-:W-:Y:S02]  /*1960*/  ISETP.GE.OR P1, PT, R18.reuse, UR7, P1 ;  /* 0x0000000712007c0c */ /* 0x040fe40008f26670 */
[----:B------:R-:W-:Y:S02]  /*1970*/  ISETP.GE.OR P2, PT, R18, UR7, P2 ;  /* 0x0000000712007c0c */ /* 0x000fe40009746670 */
[----:B-1----:R-:W-:-:S02]  /*1980*/  ISETP.GE.OR P1, PT, R22, UR12, P1 ;  /* 0x0000000c16007c0c */ /* 0x002fc40008f26670 */
[----:B------:R-:W-:Y:S02]  /*1990*/  ISETP.GE.OR P2, PT, R20, UR12, P2 ;  /* 0x0000000c14007c0c */ /* 0x000fe40009746670 */
[----:B------:R-:W3:Y:S09]  /*19a0*/  LDG.E.U16 R20, desc[UR8][R2.64] ;  /* 0x0000000802147981 */ /* 0x000ef2000c1e1500 */
[----:B------:R-:W4:Y:S04]  /*19b0*/  @!P1 LDG.E.U16 R22, desc[UR8][R4.64] ;  /* 0x0000000804169981 */ /* 0x000f28000c1e1500 */
[----:B------:R-:W5:Y:S01]  /*19c0*/  @!P2 LDG.E.U16 R25, desc[UR8][R4.64+0x2] ;  /* 0x000002080419a981 */ /* 0x000f62000c1e1500 */
[----:B------:R-:W-:-:S02]  /*19d0*/  VIADD R21, R21, 0x2 ;  /* 0x0000000215157836 */ /* 0x000fc40000000000 */
[----:B--2---:R-:W-:Y:S01]  /*19e0*/  IMAD.U32 R24, R23, 0x10000, RZ ;  /* 0x0001000017187824 */ /* 0x004fe200078e00ff */
[----:B---3--:R-:W-:Y:S01]  /*19f0*/  SHF.L.U32 R20, R20, 0x10, RZ ;  /* 0x0000001014147819 */ /* 0x008fe200000006ff */
[----:B----4-:R-:W-:-:S04]  /*1a00*/  @!P1 IMAD.U32 R22, R22, 0x10000, RZ ;  /* 0x0001000016169824 */ /* 0x010fc800078e00ff */
[----:B------:R-:W-:Y:S01]  /*1a10*/  @!P1 FFMA.FTZ R15, R22, R20, R15 ;  /* 0x00000014160f9223 */ /* 0x000fe2000001000f */
[----:B------:R-:W-:Y:S01]  /*1a20*/  IADD3 R20, P3, PT, R4, 0x4, RZ ;  /* 0x0000000404147810 */ /* 0x000fe20007f7e0ff */
[----:B-----5:R-:W-:Y:S01]  /*1a30*/  @!P2 IMAD.U32 R26, R25, 0x10000, RZ ;  /* 0x00010000191aa824 */ /* 0x020fe200078e00ff */
[----:B------:R-:W-:-:S03]  /*1a40*/  IADD3 R22, P1, PT, R2, 0x4, RZ ;  /* 0x0000000402167810 */ /* 0x000fc60007f3e0ff */
[----:B------:R-:W-:Y:S02]  /*1a50*/  IMAD.X R23, RZ, RZ, R5, P3 ;  /* 0x000000ffff177224 */ /* 0x000fe400018e0605 */
[----:B------:R-:W-:Y:S01]  /*1a60*/  @!P2 FFMA.FTZ R15, R26, R24, R15 ;  /* 0x000000181a0fa223 */ /* 0x000fe2000001000f */
[----:B------:R-:W-:Y:S01]  /*1a70*/  IMAD.X R3, RZ, RZ, R3, P1 ;  /* 0x000000ffff037224 */ /* 0x000fe200008e0603 */
[----:B------:R-:W-:Y:S01]  /*1a80*/  MOV R2, R22 ;  /* 0x0000001600027202 */ /* 0x000fe20000000f00 */
[----:B------:R-:W-:Y:S02]  /*1a90*/  IMAD.MOV.U32 R4, RZ, RZ, R20 ;  /* 0x000000ffff047224 */ /* 0x000fe400078e0014 */
[----:B------:R-:W-:-:S07]  /*1aa0*/  IMAD.MOV.U32 R5, RZ, RZ, R23 ;  /* 0x000000ffff057224 */ /* 0x000fce00078e0017 */
.L_x_571:
[----:B------:R-:W-:Y:S05]  /*1ab0*/  BRA.U !UP3, `(.L_x_569) ;  /* 0x000000010b407547 */ /* 0x000fea000b800000 */
[----:B------:R-:W0:Y:S01]  /*1ac0*/  LDCU.64 UR6, c[0x0][0x390] ;  /* 0x00007200ff0677ac */ /* 0x000e220008000a00 */
[----:B------:R-:W-:Y:S01]  /*1ad0*/  IMAD.IADD R21, R12, 0x1, R21 ;  /* 0x000000010c157824 */ /* 0x000fe200078e0215 */
[----:B------:R-:W1:Y:S04]  /*1ae0*/  LDCU UR12, c[0x0][0x398] ;  /* 0x00007300ff0c77ac */ /* 0x000e680008000800 */
[----:B------:R-:W-:-:S04]  /*1af0*/  ISETP.LT.OR P0, PT, R21, RZ, !P0 ;  /* 0x000000ff1500720c */ /* 0x000fc80004701670 */
[----:B0-----:R-:W-:-:S04]  /*1b00*/  ISETP.GE.OR P0, PT, R17, UR6, P0 ;  /* 0x0000000611007c0c */ /* 0x001fc80008706670 */
[----:B------:R-:W-:Y:S02]  /*1b10*/  ISETP.GE.OR P0, PT, R18, UR7, P0 ;  /* 0x0000000712007c0c */ /* 0x000fe40008706670 */
[----:B------:R0:W2:Y:S02]  /*1b20*/  LDG.E.U16 R18, desc[UR8][R2.64] ;  /* 0x0000000802127981 */ /* 0x0000a4000c1e1500 */
[----:B-1----:R-:W-:-:S13]  /*1b30*/  ISETP.GE.OR P0, PT, R21, UR12, P0 ;  /* 0x0000000c15007c0c */ /* 0x002fda0008706670 */
[----:B------:R1:W3:Y:S01]  /*1b40*/  @!P0 LDG.E.U16 R20, desc[UR8][R4.64] ;  /* 0x0000000804148981 */ /* 0x0002e2000c1e1500 */
[----:B0-----:R-:W-:-:S04]  /*1b50*/  IADD3 R2, P2, PT, R2, 0x2, RZ ;  /* 0x0000000202027810 */ /* 0x001fc80007f5e0ff */
[----:B------:R-:W-:Y:S02]  /*1b60*/  IADD3.X R3, PT, PT, RZ, R3, RZ, P2, !PT ;  /* 0x00000003ff037210 */ /* 0x000fe400017fe4ff */
[----:B-1----:R-:W-:-:S05]  /*1b70*/  IADD3 R4, P1, PT, R4, 0x2, RZ ;  /* 0x0000000204047810 */ /* 0x002fca0007f3e0ff */
[----:B------:R-:W-:Y:S02]  /*1b80*/  IMAD.X R5, RZ, RZ, R5, P1 ;  /* 0x000000ffff057224 */ /* 0x000fe400008e0605 */
[----:B--2---:R-:W-:Y:S02]  /*1b90*/  IMAD.U32 R18, R18, 0x10000, RZ ;  /* 0x0001000012127824 */ /* 0x004fe400078e00ff */
[----:B---3--:R-:W-:-:S04]  /*1ba0*/  @!P0 IMAD.U32 R20, R20, 0x10000, RZ ;  /* 0x0001000014148824 */ /* 0x008fc800078e00ff */
[----:B------:R-:W-:-:S07]  /*1bb0*/  @!P0 FFMA.FTZ R15, R20, R18, R15 ;  /* 0x00000012140f8223 */ /* 0x000fce000001000f */
.L_x_569:
[----:B------:R-:W-:-:S04]  /*1bc0*/  IMAD.U32 R21, RZ, RZ, UR4 ;  /* 0x00000004ff157e24 */ /* 0x000fc8000f8e00ff */
[----:B------:R-:W-:Y:S01]  /*1bd0*/  IMAD.WIDE R4, R21, 0x2, R4 ;  /* 0x0000000215047825 */ /* 0x000fe200078e0204 */
[----:B------:R-:W-:Y:S06]  /*1be0*/  @P5 BRA `(.L_x_572) ;  /* 0xfffffff000c05947 */ /* 0x000fec000383ffff */
[----:B------:R-:W0:Y:S01]  /*1bf0*/  LDCU UR6, c[0x0][0x3f4] ;  /* 0x00007e80ff0677ac */ /* 0x000e220008000800 */
[----:B------:R-:W1:Y:S01]  /*1c00*/  LDC R17, c[0x0][0x398] ;  /* 0x0000e600ff117b82 */ /* 0x000e620000000800 */
[----:B------:R-:W0:Y:S02]  /*1c10*/  LDCU UR7, c[0x0][0x394] ;  /* 0x00007280ff0777ac */ /* 0x000e240008000800 */
[----:B0-----:R-:W-:-:S06]  /*1c20*/  UIADD3 UR6, UPT, UPT, -UR6, UR7, URZ ;  /* 0x0000000706067290 */ /* 0x001fcc000fffe1ff */
[----:B-1----:R-:W-:-:S04]  /*1c30*/  IMAD R17, R17, UR6, RZ ;  /* 0x0000000611117c24 */ /* 0x002fc8000f8e02ff */
[----:B------:R-:W-:Y:S01]  /*1c40*/  IMAD.WIDE R4, R17, 0x2, R4 ;  /* 0x0000000211047825 */ /* 0x000fe200078e0204 */
[----:B------:R-:W-:Y:S06]  /*1c50*/  @P4 BRA `(.L_x_573) ;  /* 0xfffffff000844947 */ /* 0x000fec000383ffff */
.L_x_566:
[----:B------:R-:W0:Y:S01]  /*1c60*/  LDCU.64 UR6, c[0x0][0x410] ;  /* 0x00008200ff0677ac */ /* 0x000e220008000a00 */
[----:B------:R-:W1:Y:S01]  /*1c70*/  LDCU.128 UR12, c[0x0][0x3d0] ;  /* 0x00007a00ff0c77ac */ /* 0x000e620008000c00 */
[----:B0-----:R-:W-:Y:S01]  /*1c80*/  ISETP.NE.U32.AND P0, PT, RZ, UR6, PT ;  /* 0x00000006ff007c0c */ /* 0x001fe2000bf05070 */
[----:B------:R-:W0:Y:S03]  /*1c90*/  LDCU UR6, c[0x0][0x3b8] ;  /* 0x00007700ff0677ac */ /* 0x000e260008000800 */
[----:B------:R-:W-:Y:S01]  /*1ca0*/  ISETP.NE.AND.EX P0, PT, RZ, UR7, PT, P0 ;  /* 0x00000007ff007c0c */ /* 0x000fe2000bf05300 */
[----:B------:R-:W2:-:S12]  /*1cb0*/  LDCU UR7, c[0x0][0x3cc] ;  /* 0x00007980ff0777ac */ /* 0x000e980008000800 */
[----:B------:R-:W3:Y:S02]  /*1cc0*/  @P0 LDC.64 R2, c[0x0][0x410] ;  /* 0x00010400ff020b82 */ /* 0x000ee40000000a00 */
[----:B---3--:R-:W-:-:S06]  /*1cd0*/  @P0 IMAD.WIDE R2, R13, 0x2, R2 ;  /* 0x000000020d020825 */ /* 0x008fcc00078e0202 */
[----:B------:R3:W4:Y:S01]  /*1ce0*/  @P0 LDG.E.U16 R2, desc[UR8][R2.64] ;  /* 0x0000000802020981 */ /* 0x000722000c1e1500 */
[----:B-1----:R-:W-:Y:S02]  /*1cf0*/  IMAD R11, R11, UR14, RZ ;  /* 0x0000000e0b0b7c24 */ /* 0x002fe4000f8e02ff */
[----:B------:R-:W-:Y:S01]  /*1d00*/  IMAD R7, R7, UR15, RZ ;  /* 0x0000000f07077c24 */ /* 0x000fe2000f8e02ff */
[----:B------:R-:W1:Y:S01]  /*1d10*/  LDCU.64 UR14, c[0x0][0x3b0] ;  /* 0x00007600ff0e77ac */ /* 0x000e620008000a00 */
[----:B------:R-:W-:Y:S02]  /*1d20*/  IMAD R10, R10, UR13, RZ ;  /* 0x0000000d0a0a7c24 */ /* 0x000fe4000f8e02ff */
[----:B--2---:R-:W-:Y:S01]  /*1d30*/  IMAD R6, R6, UR7, RZ ;  /* 0x0000000706067c24 */ /* 0x004fe2000f8e02ff */
[----:B------:R-:W0:Y:S01]  /*1d40*/  LDCU UR7, c[0x0][0x3cc] ;  /* 0x00007980ff0777ac */ /* 0x000e220008000800 */
[----:B------:R-:W-:Y:S01]  /*1d50*/  IMAD R13, R13, UR12, RZ ;  /* 0x0000000c0d0d7c24 */ /* 0x000fe2000f8e02ff */
[----:B------:R-:W-:-:S02]  /*1d60*/  SHF.R.S32.HI R4, RZ, 0x1f, R10 ;  /* 0x0000001fff047819 */ /* 0x000fc4000001140a */
[----:B------:R-:W-:Y:S02]  /*1d70*/  IADD3 R10, P1, P2, R10, R11, R7 ;  /* 0x0000000b0a0a7210 */ /* 0x000fe40007a3e007 */
[----:B------:R-:W-:Y:S02]  /*1d80*/  SHF.R.S32.HI R11, RZ, 0x1f, R11 ;  /* 0x0000001fff0b7819 */ /* 0x000fe4000001140b */
[----:B------:R-:W-:-:S04]  /*1d90*/  SHF.R.S32.HI R7, RZ, 0x1f, R7 ;  /* 0x0000001fff077819 */ /* 0x000fc80000011407 */
[----:B------:R-:W-:Y:S02]  /*1da0*/  IADD3.X R4, PT, PT, R4, R11, R7, P1, P2 ;  /* 0x0000000b04047210 */ /* 0x000fe40000fe4407 */
[--C-:B---3--:R-:W-:Y:S02]  /*1db0*/  IADD3 R3, P1, P2, R6, R10, R13.reuse ;  /* 0x0000000a06037210 */ /* 0x108fe40007a3e00d */
[----:B------:R-:W-:Y:S02]  /*1dc0*/  SHF.R.S32.HI R6, RZ, 0x1f, R6 ;  /* 0x0000001fff067819 */ /* 0x000fe40000011406 */
[----:B------:R-:W-:Y:S01]  /*1dd0*/  SHF.R.S32.HI R13, RZ, 0x1f, R13 ;  /* 0x0000001fff0d7819 */ /* 0x000fe2000001140d */
[----:B0-----:R-:W-:-:S03]  /*1de0*/  UIMAD UR6, UR6, UR7, URZ ;  /* 0x00000007060672a4 */ /* 0x001fc6000f8e02ff */
[----:B------:R-:W-:Y:S01]  /*1df0*/  IADD3.X R6, PT, PT, R6, R4, R13, P1, P2 ;  /* 0x0000000406067210 */ /* 0x000fe20000fe440d */
[----:B------:R-:W-:Y:S01]  /*1e00*/  USHF.R.S32.HI UR7, URZ, 0x1f, UR6 ;  /* 0x0000001fff077899 */ /* 0x000fe20008011406 */
[----:B----4-:R-:W-:-:S04]  /*1e10*/  @P0 IMAD.U32 R2, R2, 0x10000, RZ ;  /* 0x0001000002020824 */ /* 0x010fc800078e00ff */
[----:B------:R-:W-:Y:S01]  /*1e20*/  @P0 FADD.FTZ R15, R2, R15 ;  /* 0x0000000f020f0221 */ /* 0x000fe20000010000 */
[----:B-1----:R-:W-:-:S04]  /*1e30*/  LEA R2, P0, R3, UR14, 0x1 ;  /* 0x0000000e03027c11 */ /* 0x002fc8000f8008ff */
        /* <DEDUP_REMOVED lines=9> */
.L_x_565:
        /* <DEDUP_REMOVED lines=24> */
[----:B0-----:R-:W-:Y:S02]  /*2050*/  HFMA2 R4, -RZ, RZ, 0, 0 ;  /* 0x00000000ff047431 */ /* 0x001fe400000001ff */
[----:B-1----:R-:W-:-:S04]  /*2060*/  IMAD R7, R7, R5, RZ ;  /* 0x0000000507077224 */ /* 0x002fc800078e02ff */
        /* <DEDUP_REMOVED lines=12> */
.L_x_576:
[----:B------:R-:W-:Y:S01]  /*2130*/  IMAD.U32 R13, RZ, RZ, UR5 ;  /* 0x00000005ff0d7e24 */ /* 0x000fe2000f8e00ff */
[----:B------:R-:W-:-:S07]  /*2140*/  MOV R10, 0x2160 ;  /* 0x00002160000a7802 */ /* 0x000fce0000000f00 */
[----:B------:R-:W-:Y:S05]  /*2150*/  CALL.REL.NOINC `($__internal_21_$__cuda_sm20_div_u64) ;  /* 0x0000005400007944 */ /* 0x000fea0003c00000 */
.L_x_577:
[----:B------:R-:W-:Y:S05]  /*2160*/  BSYNC.RECONVERGENT B0 ;  /* 0x0000000000007941 */ /* 0x000fea0003800200 */
.L_x_575:
        /* <DEDUP_REMOVED lines=11> */
[----:B------:R-:W1:Y:S01]  /*2220*/  LDCU.64 UR10, c[0x0][0x410] ;  /* 0x00008200ff0a77ac */ /* 0x000e620008000a00 */
[----:B------:R-:W2:Y:S05]  /*2230*/  LDCU UR12, c[0x0][0x3dc] ;  /* 0x00007b80ff0c77ac */ /* 0x000eaa0008000800 */
[----:B------:R-:W3:Y:S01]  /*2240*/  LDC R13, c[0x0][0x3c4] ;  /* 0x0000f100ff0d7b82 */ /* 0x000ee20000000800 */
[----:B------:R-:W4:Y:S01]  /*2250*/  LDCU UR7, c[0x0][0x3d0] ;  /* 0x00007a00ff0777ac */ /* 0x000f220008000800 */
[----:B------:R-:W5:Y:S06]  /*2260*/  LDCU UR4, c[0x0][0x3cc] ;  /* 0x00007980ff0477ac */ /* 0x000f6c0008000800 */
[----:B------:R-:W1:Y:S01]  /*2270*/  LDC R17, c[0x0][0x3c0] ;  /* 0x0000f000ff117b82 */ /* 0x000e620000000800 */
[----:B0-----:R-:W-:-:S07]  /*2280*/  IABS R7, R11 ;  /* 0x0000000b00077213 */ /* 0x001fce0000000000 */
[----:B------:R-:W0:Y:S01]  /*2290*/  LDC R14, c[0x0][0x3bc] ;  /* 0x0000ef00ff0e7b82 */ /* 0x000e220000000800 */
[----:B------:R-:W2:Y:S01]  /*22a0*/  I2F.RP R3, R7 ;  /* 0x0000000700037306 */ /* 0x000ea20000209400 */
[----:B---3--:R-:W-:Y:S02]  /*22b0*/  IABS R12, R13 ;  /* 0x0000000d000c7213 */ /* 0x008fe40000000000 */
[----:B------:R-:W-:-:S05]  /*22c0*/  ISETP.NE.AND P4, PT, R13, RZ, PT ;  /* 0x000000ff0d00720c */ /* 0x000fca0003f85270 */
[----:B--2---:R-:W2:Y:S02]  /*22d0*/  MUFU.RCP R3, R3 ;  /* 0x0000000300037308 */ /* 0x004ea40000001000 */
[----:B--2---:R-:W-:-:S06]  /*22e0*/  VIADD R4, R3, 0xffffffe ;  /* 0x0ffffffe03047836 */ /* 0x004fcc0000000000 */
[----:B------:R2:W3:Y:S02]  /*22f0*/  F2I.FTZ.U32.TRUNC.NTZ R5, R4 ;  /* 0x0000000400057305 */ /* 0x0004e4000021f000 */
[----:B--2---:R-:W-:Y:S02]  /*2300*/  IMAD.MOV.U32 R4, RZ, RZ, RZ ;  /* 0x000000ffff047224 */ /* 0x004fe400078e00ff */
[----:B---3--:R-:W-:-:S04]  /*2310*/  IMAD.MOV R6, RZ, RZ, -R5 ;  /* 0x000000ffff067224 */ /* 0x008fc800078e0a05 */
[----:B------:R-:W-:Y:S02]  /*2320*/  IMAD R9, R6, R7, RZ ;  /* 0x0000000706097224 */ /* 0x000fe400078e02ff */
[----:B------:R-:W-:Y:S02]  /*2330*/  IMAD.MOV.U32 R6, RZ, RZ, R10 ;  /* 0x000000ffff067224 */ /* 0x000fe400078e000a */
[----:B------:R-:W-:-:S04]  /*2340*/  IMAD.HI.U32 R3, R5, R9, R4 ;  /* 0x0000000905037227 */ /* 0x000fc800078e0004 */
[----:B------:R-:W-:Y:S02]  /*2350*/  IMAD.MOV.U32 R9, RZ, RZ, R12 ;  /* 0x000000ffff097224 */ /* 0x000fe400078e000c */
[----:B------:R-:W-:Y:S02]  /*2360*/  IMAD.HI.U32 R4, R3, R6, RZ ;  /* 0x0000000603047227 */ /* 0x000fe400078e00ff */
[----:B------:R-:W2:Y:S02]  /*2370*/  I2F.RP R10, R9 ;  /* 0x00000009000a7306 */ /* 0x000ea40000209400 */
[----:B------:R-:W-:-:S04]  /*2380*/  IMAD.MOV R5, RZ, RZ, -R4 ;  /* 0x000000ffff057224 */ /* 0x000fc800078e0a04 */
[----:B------:R-:W-:-:S05]  /*2390*/  IMAD R6, R7, R5, R6 ;  /* 0x0000000507067224 */ /* 0x000fca00078e0206 */
[----:B------:R-:W-:Y:S01]  /*23a0*/  ISETP.GT.U32.AND P2, PT, R7, R6, PT ;  /* 0x000000060700720c */ /* 0x000fe20003f44070 */
[----:B--2---:R-:W2:-:S12]  /*23b0*/  MUFU.RCP R10, R10 ;  /* 0x0000000a000a7308 */ /* 0x004e980000001000 */
[-C--:B------:R-:W-:Y:S01]  /*23c0*/  @!P2 IADD3 R6, PT, PT, R6, -R7.reuse, RZ ;  /* 0x800000070606a210 */ /* 0x080fe20007ffe0ff */
[----:B------:R-:W-:Y:S01]  /*23d0*/  @!P2 VIADD R4, R4, 0x1 ;  /* 0x000000010404a836 */ /* 0x000fe20000000000 */
[----:B------:R-:W-:Y:S02]  /*23e0*/  ISETP.NE.AND P2, PT, R11, RZ, PT ;  /* 0x000000ff0b00720c */ /* 0x000fe40003f45270 */
[----:B------:R-:W-:Y:S02]  /*23f0*/  ISETP.GE.U32.AND P1, PT, R6, R7, PT ;  /* 0x000000070600720c */ /* 0x000fe40003f26070 */
[----:B------:R-:W-:Y:S01]  /*2400*/  LOP3.LUT R6, R8, R11, RZ, 0x3c, !PT ;  /* 0x0000000b08067212 */ /* 0x000fe200078e3cff */
[----:B--2---:R-:W-:-:S03]  /*2410*/  VIADD R5, R10, 0xffffffe ;  /* 0x0ffffffe0a057836 */ /* 0x004fc60000000000 */
[----:B------:R-:W-:Y:S02]  /*2420*/  ISETP.GE.AND P3, PT, R6, RZ, PT ;  /* 0x000000ff0600720c */ /* 0x000fe40003f66270 */
[----:B------:R-:W-:Y:S01]  /*2430*/  LOP3.LUT R6, RZ, R11, RZ, 0x33, !PT ;  /* 0x0000000bff067212 */ /* 0x000fe200078e33ff */
[----:B------:R-:W2:Y:S01]  /*2440*/  F2I.FTZ.U32.TRUNC.NTZ R5, R5 ;  /* 0x0000000500057305 */ /* 0x000ea2000021f000 */
[----:B-1----:R-:W-:-:S03]  /*2450*/  IABS R11, R17 ;  /* 0x00000011000b7213 */ /* 0x002fc60000000000 */
[----:B------:R-:W-:-:S04]  /*2460*/  @P1 VIADD R4, R4, 0x1 ;  /* 0x0000000104041836 */ /* 0x000fc80000000000 */
[----:B------:R-:W1:Y:S02]  /*2470*/  I2F.RP R18, R11 ;  /* 0x0000000b00127306 */ /* 0x000e640000209400 */
[----:B------:R-:W-:-:S05]  /*2480*/  @!P3 IMAD.MOV R4, RZ, RZ, -R4 ;  /* 0x000000ffff04b224 */ /* 0x000fca00078e0a04 */
[----:B------:R-:W-:Y:S01]  /*2490*/  SEL R10, R6, R4, !P2 ;  /* 0x00000004060a7207 */ /* 0x000fe20005000000 */
[--C-:B--2---:R-:W-:Y:S02]  /*24a0*/  IMAD.MOV R12, RZ, RZ, -R5.reuse ;  /* 0x000000ffff0c7224 */ /* 0x104fe400078e0a05 */
[----:B------:R-:W-:Y:S01]  /*24b0*/  IMAD.MOV.U32 R4, RZ, RZ, RZ ;  /* 0x000000ffff047224 */ /* 0x000fe200078e00ff */
[----:B------:R-:W-:Y:S01]  /*24c0*/  IABS R16, R10 ;  /* 0x0000000a00107213 */ /* 0x000fe20000000000 */
[----:B------:R-:W-:Y:S01]  /*24d0*/  IMAD R15, R12, R9, RZ ;  /* 0x000000090c0f7224 */ /* 0x000fe200078e02ff */
[-C--:B------:R-:W-:Y:S02]  /*24e0*/  LOP3.LUT R12, R10, R13.reuse, RZ, 0x3c, !PT ;  /* 0x0000000d0a0c7212 */ /* 0x080fe400078e3cff */
[----:B------:R-:W-:Y:S01]  /*24f0*/  LOP3.LUT R13, RZ, R13, RZ, 0x33, !PT ;  /* 0x0000000dff0d7212 */ /* 0x000fe200078e33ff */
[----:B------:R-:W-:Y:S01]  /*2500*/  IMAD.HI.U32 R15, R5, R15, R4 ;  /* 0x0000000f050f7227 */ /* 0x000fe200078e0004 */
[----:B-1----:R-:W1:Y:S01]  /*2510*/  MUFU.RCP R18, R18 ;  /* 0x0000001200127308 */ /* 0x002e620000001000 */
[----:B------:R-:W-:-:S04]  /*2520*/  ISETP.GE.AND P5, PT, R12, RZ, PT ;  /* 0x000000ff0c00720c */ /* 0x000fc80003fa6270 */
[----:B------:R-:W-:Y:S01]  /*2530*/  IMAD.HI.U32 R4, R15, R16, RZ ;  /* 0x000000100f047227 */ /* 0x000fe200078e00ff */
[----:B0-----:R-:W-:-:S04]  /*2540*/  IABS R15, R14 ;  /* 0x0000000e000f7213 */ /* 0x001fc80000000000 */
[----:B------:R-:W-:Y:S01]  /*2550*/  IADD3 R5, PT, PT, -R4, RZ, RZ ;  /* 0x000000ff04057210 */ /* 0x000fe20007ffe1ff */
[----:B------:R-:W0:Y:S04]  /*2560*/  I2F.RP R20, R15 ;  /* 0x0000000f00147306 */ /* 0x000e280000209400 */
[----:B------:R-:W-:Y:S02]  /*2570*/  IMAD R16, R9, R5, R16 ;  /* 0x0000000509107224 */ /* 0x000fe400078e0210 */
[----:B-1----:R-:W-:-:S03]  /*2580*/  VIADD R5, R18, 0xffffffe ;  /* 0x0ffffffe12057836 */ /* 0x002fc60000000000 */
[----:B------:R-:W-:-:S03]  /*2590*/  ISETP.GT.U32.AND P3, PT, R9, R16, PT ;  /* 0x000000100900720c */ /* 0x000fc60003f64070 */
[----:B------:R-:W1:Y:S08]  /*25a0*/  F2I.FTZ.U32.TRUNC.NTZ R5, R5 ;  /* 0x0000000500057305 */ /* 0x000e70000021f000 */
[----:B0-----:R-:W0:Y:S02]  /*25b0*/  MUFU.RCP R20, R20 ;  /* 0x0000001400147308 */ /* 0x001e240000001000 */
[----:B------:R-:W-:-:S02]  /*25c0*/  @!P3 IMAD.IADD R16, R16, 0x1, -R9 ;  /* 0x000000011010b824 */ /* 0x000fc400078e0a09 */
[----:B------:R-:W-:-:S03]  /*25d0*/  @!P3 VIADD R4, R4, 0x1 ;  /* 0x000000010404b836 */ /* 0x000fc60000000000 */
[----:B------:R-:W-:Y:S01]  /*25e0*/  ISETP.GE.U32.AND P1, PT, R16, R9, PT ;  /* 0x000000091000720c */ /* 0x000fe20003f26070 */
[----:B-1----:R-:W-:-:S04]  /*25f0*/  IMAD.MOV R18, RZ, RZ, -R5 ;  /* 0x000000ffff127224 */ /* 0x002fc800078e0a05 */
[----:B------:R-:W-:-:S08]  /*2600*/  IMAD R19, R18, R11, RZ ;  /* 0x0000000b12137224 */ /* 0x000fd000078e02ff */
[----:B------:R-:W-:-:S04]  /*2610*/  @P1 VIADD R4, R4, 0x1 ;  /* 0x0000000104041836 */ /* 0x000fc80000000000 */
[----:B------:R-:W-:-:S05]  /*2620*/  @!P5 IMAD.MOV R4, RZ, RZ, -R4 ;  /* 0x000000ffff04d224 */ /* 0x000fca00078e0a04 */
[----:B------:R-:W-:Y:S02]  /*2630*/  SEL R12, R13, R4, !P4 ;  /* 0x000000040d0c7207 */ /* 0x000fe40006000000 */
[----:B------:R-:W-:Y:S02]  /*2640*/  MOV R4, RZ ;  /* 0x000000ff00047202 */ /* 0x000fe40000000f00 */
[----:B------:R-:W-:-:S03]  /*2650*/  IABS R18, R12 ;  /* 0x0000000c00127213 */ /* 0x000fc60000000000 */
[----:B------:R-:W-:-:S06]  /*2660*/  IMAD.HI.U32 R19, R5, R19, R4 ;  /* 0x0000001305137227 */ /* 0x000fcc00078e0004 */
[----:B------:R-:W-:Y:S01]  /*2670*/  IMAD.HI.U32 R4, R19, R18, RZ ;  /* 0x0000001213047227 */ /* 0x000fe200078e00ff */
[----:B------:R-:W-:-:S03]  /*2680*/  LOP3.LUT R19, R12, R17, RZ, 0x3c, !PT ;  /* 0x000000110c137212 */ /* 0x000fc600078e3cff */
[----:B------:R-:W-:Y:S01]  /*2690*/  IMAD.MOV R5, RZ, RZ, -R4 ;  /* 0x000000ffff057224 */ /* 0x000fe200078e0a04 */
[----:B------:R-:W-:-:S03]  /*26a0*/  ISETP.GE.AND P5, PT, R19, RZ, PT ;  /* 0x000000ff1300720c */ /* 0x000fc60003fa6270 */
[----:B------:R-:W-:Y:S02]  /*26b0*/  IMAD R18, R11, R5, R18 ;  /* 0x000000050b127224 */ /* 0x000fe400078e0212 */
[----:B0-----:R-:W-:-:S03]  /*26c0*/  VIADD R5, R20, 0xffffffe ;  /* 0x0ffffffe14057836 */ /* 0x001fc60000000000 */
[----:B------:R-:W-:-:S03]  /*26d0*/  ISETP.GT.U32.AND P3, PT, R11, R18, PT ;  /* 0x000000120b00720c */ /* 0x000fc60003f64070 */
[----:B------:R-:W0:Y:S10]  /*26e0*/  F2I.FTZ.U32.TRUNC.NTZ R5, R5 ;  /* 0x0000000500057305 */ /* 0x000e34000021f000 */
[----:B------:R-:W-:-:S02]  /*26f0*/  @!P3 IMAD.IADD R18, R18, 0x1, -R11 ;  /* 0x000000011212b824 */ /* 0x000fc400078e0a0b */
[----:B------:R-:W-:Y:S01]  /*2700*/  @!P3 VIADD R4, R4, 0x1 ;  /* 0x000000010404b836 */ /* 0x000fe20000000000 */
[----:B------:R-:W-:Y:S02]  /*2710*/  ISETP.NE.AND P3, PT, R17, RZ, PT ;  /* 0x000000ff1100720c */ /* 0x000fe40003f65270 */
[----:B------:R-:W-:Y:S01]  /*2720*/  ISETP.GE.U32.AND P1, PT, R18, R11, PT ;  /* 0x0000000b1200720c */ /* 0x000fe20003f26070 */
[----:B0-----:R-:W-:Y:S01]  /*2730*/  IMAD.MOV R20, RZ, RZ, -R5 ;  /* 0x000000ffff147224 */ /* 0x001fe200078e0a05 */
[----:B------:R-:W-:-:S03]  /*2740*/  LOP3.LUT R17, RZ, R17, RZ, 0x33, !PT ;  /* 0x00000011ff117212 */ /* 0x000fc600078e33ff */
[----:B------:R-:W-:-:S08]  /*2750*/  IMAD R21, R20, R15, RZ ;  /* 0x0000000f14157224 */ /* 0x000fd000078e02ff */
[----:B------:R-:W-:Y:S01]  /*2760*/  @P1 VIADD R4, R4, 0x1 ;  /* 0x0000000104041836 */ /* 0x000fe20000000000 */
[----:B------:R-:W-:Y:S01]  /*2770*/  ISETP.NE.U32.AND P1, PT, RZ, UR10, PT ;  /* 0x0000000aff007c0c */ /* 0x000fe2000bf25070 */
[----:B------:R-:W0:Y:S03]  /*2780*/  LDCU UR10, c[0x0][0x3d4] ;  /* 0x00007a80ff0a77ac */ /* 0x000e260008000800 */
[----:B------:R-:W-:Y:S02]  /*2790*/  @!P5 IADD3 R4, PT, PT, -R4, RZ, RZ ;  /* 0x000000ff0404d210 */ /* 0x000fe40007ffe1ff */
[----:B------:R-:W-:Y:S01]  /*27a0*/  ISETP.NE.AND.EX P1, PT, RZ, UR11, PT, P1 ;  /* 0x0000000bff007c0c */ /* 0x000fe2000bf25310 */
[----:B------:R-:W1:Y:S01]  /*27b0*/  LDCU UR11, c[0x0][0x3d8] ;  /* 0x00007b00ff0b77ac */ /* 0x000e620008000800 */
[----:B------:R-:W-:Y:S01]  /*27c0*/  SEL R19, R17, R4, !P3 ;  /* 0x0000000411137207 */ /* 0x000fe20005800000 */
[----:B------:R-:W-:-:S03]  /*27d0*/  IMAD.MOV.U32 R4, RZ, RZ, RZ ;  /* 0x000000ffff047224 */ /* 0x000fc600078e00ff */
[----:B------:R-:W-:Y:S01]  /*27e0*/  IABS R22, R19 ;  /* 0x0000001300167213 */ /* 0x000fe20000000000 */
[----:B------:R-:W-:-:S06]  /*27f0*/  IMAD.HI.U32 R21, R5, R21, R4 ;  /* 0x0000001505157227 */ /* 0x000fcc00078e0004 */
[----:B------:R-:W-:-:S04]  /*2800*/  IMAD.HI.U32 R20, R21, R22, RZ ;  /* 0x0000001615147227 */ /* 0x000fc800078e00ff */
[----:B------:R-:W-:-:S04]  /*2810*/  IMAD.MOV R4, RZ, RZ, -R20 ;  /* 0x000000ffff047224 */ /* 0x000fc800078e0a14 */
[C---:B------:R-:W-:Y:S02]  /*2820*/  IMAD R22, R15.reuse, R4, R22 ;  /* 0x000000040f167224 */ /* 0x040fe400078e0216 */
[----:B------:R-:W2:Y:S03]  /*2830*/  @P1 LDC.64 R4, c[0x0][0x410] ;  /* 0x00010400ff041b82 */ /* 0x000ea60000000a00 */
[----:B------:R-:W-:-:S13]  /*2840*/  ISETP.GT.U32.AND P5, PT, R15, R22, PT ;  /* 0x000000160f00720c */ /* 0x000fda0003fa4070 */
[----:B------:R-:W-:-:S04]  /*2850*/  @!P5 IMAD.IADD R22, R22, 0x1, -R15 ;  /* 0x000000011616d824 */ /* 0x000fc800078e0a0f */
[----:B------:R-:W-:Y:S01]  /*2860*/  IMAD.IADD R21, R22, 0x1, -R15 ;  /* 0x0000000116157824 */ /* 0x000fe200078e0a0f */
[----:B------:R-:W-:-:S04]  /*2870*/  ISETP.GT.U32.AND P6, PT, R15, R22, PT ;  /* 0x000000160f00720c */ /* 0x000fc80003fc4070 */
[----:B------:R-:W-:Y:S02]  /*2880*/  SEL R24, R21, R22, !P6 ;  /* 0x0000001615187207 */ /* 0x000fe40007000000 */
[----:B------:R-:W-:Y:S02]  /*2890*/  ISETP.GE.AND P6, PT, R19, RZ, PT ;  /* 0x000000ff1300720c */ /* 0x000fe40003fc6270 */
[----:B------:R-:W-:-:S11]  /*28a0*/  LOP3.LUT R21, RZ, R14, RZ, 0x33, !PT ;  /* 0x0000000eff157212 */ /* 0x000fd600078e33ff */
[----:B------:R-:W-:Y:S01]  /*28b0*/  @!P6 IMAD.MOV R24, RZ, RZ, -R24 ;  /* 0x000000ffff18e224 */ /* 0x000fe200078e0a18 */
[----:B------:R-:W-:-:S04]  /*28c0*/  ISETP.NE.AND P6, PT, R14, RZ, PT ;  /* 0x000000ff0e00720c */ /* 0x000fc80003fc5270 */
[----:B------:R-:W-:-:S05]  /*28d0*/  SEL R23, R21, R24, !P6 ;  /* 0x0000001815177207 */ /* 0x000fca0007000000 */
[----:B--2---:R-:W-:-:S06]  /*28e0*/  @P1 IMAD.WIDE R4, R23, 0x2, R4 ;  /* 0x0000000217041825 */ /* 0x004fcc00078e0204 */
[----:B------:R2:W3:Y:S01]  /*28f0*/  @P1 LDG.E.U16 R4, desc[UR8][R4.64] ;  /* 0x0000000804041981 */ /* 0x0004e2000c1e1500 */
[----:B------:R-:W-:Y:S01]  /*2900*/  @!P5 VIADD R20, R20, 0x1 ;  /* 0x000000011414d836 */ /* 0x000fe20000000000 */
[----:B------:R-:W-:Y:S01]  /*2910*/  ISETP.GE.U32.AND P5, PT, R22, R15, PT ;  /* 0x0000000f1600720c */ /* 0x000fe20003fa6070 */
[----:B----4-:R-:W-:Y:S01]  /*2920*/  IMAD R23, R23, UR7, RZ ;  /* 0x0000000717177c24 */ /* 0x010fe2000f8e02ff */
[----:B------:R-:W-:-:S11]  /*2930*/  LOP3.LUT R14, R19, R14, RZ, 0x3c, !PT ;  /* 0x0000000e130e7212 */ /* 0x000fd600078e3cff */
[----:B------:R-:W-:Y:S02]  /*2940*/  @P5 IADD3 R20, PT, PT, R20, 0x1, RZ ;  /* 0x0000000114145810 */ /* 0x000fe40007ffe0ff */
[----:B------:R-:W-:Y:S01]  /*2950*/  ISETP.GT.U32.AND P5, PT, R11, R18, PT ;  /* 0x000000120b00720c */ /* 0x000fe20003fa4070 */
[----:B------:R-:W-:-:S05]  /*2960*/  IMAD.IADD R11, R18, 0x1, -R11 ;  /* 0x00000001120b7824 */ /* 0x000fca00078e0a0b */
[----:B------:R-:W-:Y:S02]  /*2970*/  SEL R18, R11, R18, !P5 ;  /* 0x000000120b127207 */ /* 0x000fe40006800000 */
[----:B------:R-:W-:Y:S02]  /*2980*/  ISETP.GE.AND P5, PT, R12, RZ, PT ;  /* 0x000000ff0c00720c */ /* 0x000fe40003fa6270 */
[----:B------:R-:W-:-:S05]  /*2990*/  IABS R12, R8 ;  /* 0x00000008000c7213 */ /* 0x000fca0000000000 */
[----:B------:R-:W-:-:S04]  /*29a0*/  IMAD.HI.U32 R3, R3, R12, RZ ;  /* 0x0000000c03037227 */ /* 0x000fc800078e00ff */
[----:B------:R-:W-:Y:S02]  /*29b0*/  IMAD.MOV R3, RZ, RZ, -R3 ;  /* 0x000000ffff037224 */ /* 0x000fe400078e0a03 */
[----:B------:R-:W-:Y:S01]  /*29c0*/  @!P5 IMAD.MOV R18, RZ, RZ, -R18 ;  /* 0x000000ffff12d224 */ /* 0x000fe200078e0a12 */
[----:B------:R-:W-:Y:S01]  /*29d0*/  ISETP.GT.U32.AND P5, PT, R9, R16, PT ;  /* 0x000000100900720c */ /* 0x000fe20003fa4070 */
[----:B------:R-:W-:-:S03]  /*29e0*/  IMAD.IADD R9, R16, 0x1, -R9 ;  /* 0x0000000110097824 */ /* 0x000fc600078e0a09 */
[----:B------:R-:W-:Y:S02]  /*29f0*/  SEL R17, R17, R18, !P3 ;  /* 0x0000001211117207 */ /* 0x000fe40005800000 */
[----:B------:R-:W-:Y:S02]  /*2a00*/  SEL R16, R9, R16, !P5 ;  /* 0x0000001009107207 */ /* 0x000fe40006800000 */
[----:B------:R-:W-:Y:S01]  /*2a10*/  ISETP.GE.AND P5, PT, R10, RZ, PT ;  /* 0x000000ff0a00720c */ /* 0x000fe20003fa6270 */
[----:B------:R-:W-:Y:S02]  /*2a20*/  IMAD R10, R7, R3, R12 ;  /* 0x00000003070a7224 */ /* 0x000fe400078e020c */
[----:B0-----:R-:W-:Y:S02]  /*2a30*/  IMAD R17, R17, UR10, RZ ;  /* 0x0000000a11117c24 */ /* 0x001fe4000f8e02ff */
[----:B------:R-:W-:-:S08]  /*2a40*/  IMAD.MOV.U32 R3, RZ, RZ, RZ ;  /* 0x000000ffff037224 */ /* 0x000fd000078e00ff */
[----:B------:R-:W-:Y:S01]  /*2a50*/  @!P5 IMAD.MOV R16, RZ, RZ, -R16 ;  /* 0x000000ffff10d224 */ /* 0x000fe200078e0a10 */
[----:B------:R-:W-:-:S04]  /*2a60*/  ISETP.GT.U32.AND P5, PT, R7, R10, PT ;  /* 0x0000000a0700720c */ /* 0x000fc80003fa4070 */
[----:B------:R-:W-:-:S05]  /*2a70*/  SEL R13, R13, R16, !P4 ;  /* 0x000000100d0d7207 */ /* 0x000fca0006000000 */
[----:B-1----:R-:W-:Y:S01]  /*2a80*/  IMAD R13, R13, UR11, RZ ;  /* 0x0000000b0d0d7c24 */ /* 0x002fe2000f8e02ff */
[----:B------:R-:W0:Y:S03]  /*2a90*/  LDCU.64 UR10, c[0x0][0x3b0] ;  /* 0x00007600ff0a77ac */ /* 0x000e260008000a00 */
[----:B------:R-:W-:-:S05]  /*2aa0*/  @!P5 IMAD.IADD R10, R10, 0x1, -R7 ;  /* 0x000000010a0ad824 */ /* 0x000fca00078e0a07 */
[----:B------:R-:W-:-:S13]  /*2ab0*/  ISETP.GT.U32.AND P5, PT, R7, R10, PT ;  /* 0x0000000a0700720c */ /* 0x000fda0003fa4070 */
[----:B------:R-:W-:Y:S02]  /*2ac0*/  @!P5 IADD3 R10, PT, PT, R10, -R7, RZ ;  /* 0x800000070a0ad210 */ /* 0x000fe40007ffe0ff */
[----:B------:R-:W-:Y:S02]  /*2ad0*/  ISETP.GE.AND P5, PT, R8, RZ, PT ;  /* 0x000000ff0800720c */ /* 0x000fe40003fa6270 */
[----:B------:R-:W-:Y:S02]  /*2ae0*/  SHF.R.S32.HI R7, RZ, 0x1f, R13 ;  /* 0x0000001fff077819 */ /* 0x000fe4000001140d */
[----:B------:R-:W-:-:S09]  /*2af0*/  SHF.R.S32.HI R8, RZ, 0x1f, R17 ;  /* 0x0000001fff087819 */ /* 0x000fd20000011411 */
[----:B------:R-:W-:Y:S01]  /*2b00*/  @!P5 IMAD.MOV R10, RZ, RZ, -R10 ;  /* 0x000000ffff0ad224 */ /* 0x000fe200078e0a0a */
[----:B------:R-:W-:-:S04]  /*2b10*/  ISETP.GE.AND P5, PT, R14, RZ, PT ;  /* 0x000000ff0e00720c */ /* 0x000fc80003fa6270 */
[----:B------:R-:W-:-:S05]  /*2b20*/  SEL R6, R6, R10, !P2 ;  /* 0x0000000a06067207 */ /* 0x000fca0005000000 */
[----:B------:R-:W-:-:S04]  /*2b30*/  IMAD R6, R6, UR12, RZ ;  /* 0x0000000c06067c24 */ /* 0x000fc8000f8e02ff */
[----:B------:R-:W-:Y:S01]  /*2b40*/  @!P5 IMAD.MOV R20, RZ, RZ, -R20 ;  /* 0x000000ffff14d224 */ /* 0x000fe200078e0a14 */
[--C-:B--2---:R-:W-:Y:S02]  /*2b50*/  SHF.R.S32.HI R5, RZ, 0x1f, R6.reuse ;  /* 0x0000001fff057819 */ /* 0x104fe40000011406 */
[----:B------:R-:W-:Y:S02]  /*2b60*/  IADD3 R6, P2, P3, R17, R13, R6 ;  /* 0x0000000d11067210 */ /* 0x000fe40007b5e006 */
[----:B------:R-:W-:Y:S02]  /*2b70*/  SEL R20, R21, R20, !P6 ;  /* 0x0000001415147207 */ /* 0x000fe40007000000 */
[----:B------:R-:W-:Y:S01]  /*2b80*/  IADD3.X R7, PT, PT, R8, R7, R5, P2, P3 ;  /* 0x0000000708077210 */ /* 0x000fe200017e6405 */
[----:B------:R-:W-:Y:S02]  /*2b90*/  IMAD.MOV.U32 R8, RZ, RZ, R0 ;  /* 0x000000ffff087224 */ /* 0x000fe400078e0000 */
[----:B-----5:R-:W-:-:S05]  /*2ba0*/  IMAD R9, R20, UR4, RZ ;  /* 0x0000000414097c24 */ /* 0x020fca000f8e02ff */
[--C-:B------:R-:W-:Y:S02]  /*2bb0*/  IADD3 R5, P2, P3, R9, R6, R23.reuse ;  /* 0x0000000609057210 */ /* 0x100fe40007b5e017 */
[----:B------:R-:W-:Y:S02]  /*2bc0*/  SHF.R.S32.HI R23, RZ, 0x1f, R23 ;  /* 0x0000001fff177819 */ /* 0x000fe40000011417 */
[----:B------:R-:W-:Y:S01]  /*2bd0*/  SHF.R.S32.HI R6, RZ, 0x1f, R9 ;  /* 0x0000001fff067819 */ /* 0x000fe20000011409 */
[----:B------:R-:W-:-:S03]  /*2be0*/  IMAD.MOV.U32 R9, RZ, RZ, R2 ;  /* 0x000000ffff097224 */ /* 0x000fc600078e0002 */
[----:B------:R-:W-:Y:S01]  /*2bf0*/  IADD3.X R6, PT, PT, R6, R7, R23, P2, P3 ;  /* 0x0000000706067210 */ /* 0x000fe200017e6417 */
[----:B---3--:R-:W-:-:S04]  /*2c00*/  @P1 IMAD.U32 R4, R4, 0x10000, RZ ;  /* 0x0001000004041824 */ /* 0x008fc800078e00ff */
[----:B------:R-:W-:Y:S01]  /*2c10*/  @P1 FADD.FTZ R3, RZ, R4 ;  /* 0x00000004ff031221 */ /* 0x000fe20000010000 */
[----:B0-----:R-:W-:-:S04]  /*2c20*/  LEA R4, P1, R5, UR10, 0x1 ;  /* 0x0000000a05047c11 */ /* 0x001fc8000f8208ff */
[----:B------:R-:W-:Y:S02]  /*2c30*/  F2FP.BF16.F32.PACK_AB R3, RZ, R3 ;  /* 0x00000003ff03723e */ /* 0x000fe400000010ff */
[----:B------:R-:W-:-:S05]  /*2c40*/  LEA.HI.X R5, R5, UR11, R6, 0x1, P1 ;  /* 0x0000000b05057c11 */ /* 0x000fca00088f0c06 */
[----:B------:R0:W-:Y:S02]  /*2c50*/  STG.E.U16 desc[UR8][R4.64], R3 ;  /* 0x0000000304007986 */ /* 0x0001e4000c101508 */
.L_x_579:
[----:B------:R-:W-:Y:S05]  /*2c60*/  BSYNC.RECONVERGENT B0 ;  /* 0x0000000000007941 */ /* 0x000fea0003800200 */
.L_x_578:
        /* <DEDUP_REMOVED lines=12> */
[----:B0-----:R-:W0:Y:S01]  /*2d30*/  I2F.RP R4, R0 ;  /* 0x0000000000047306 */ /* 0x001e220000209400 */
[----:B------:R-:W1:Y:S03]  /*2d40*/  LDCU UR12, c[0x0][0x3d4] ;  /* 0x00007a80ff0c77ac */ /* 0x000e660008000800 */
[----:B------:R-:W-:Y:S01]  /*2d50*/  PLOP3.LUT P1, PT, PT, PT, UP0, 0x80, 0x8 ;  /* 0x000000000008781c */ /* 0x000fe20003f2f008 */
[----:B------:R-:W1:Y:S01]  /*2d60*/  LDCU UR13, c[0x0][0x3d8] ;  /* 0x00007b00ff0d77ac */ /* 0x000e620008000800 */
[----:B------:R-:W1:Y:S01]  /*2d70*/  LDCU UR14, c[0x0][0x3dc] ;  /* 0x00007b80ff0e77ac */ /* 0x000e620008000800 */
[----:B------:R-:W1:Y:S01]  /*2d80*/  LDCU.64 UR16, c[0x0][0x3b0] ;  /* 0x00007600ff1077ac */ /* 0x000e620008000a00 */
[----:B0-----:R-:W0:Y:S01]  /*2d90*/  MUFU.RCP R4, R4 ;  /* 0x0000000400047308 */ /* 0x001e220000001000 */
[----:B------:R-:W1:Y:S01]  /*2da0*/  LDCU.64 UR10, c[0x0][0x410] ;  /* 0x00008200ff0a77ac */ /* 0x000e620008000a00 */
[----:B0-----:R-:W-:-:S06]  /*2db0*/  IADD3 R2, PT, PT, R4, 0xffffffe, RZ ;  /* 0x0ffffffe04027810 */ /* 0x001fcc0007ffe0ff */
[----:B------:R0:W5:Y:S02]  /*2dc0*/  F2I.FTZ.U32.TRUNC.NTZ R3, R2 ;  /* 0x0000000200037305 */ /* 0x000164000021f000 */
[----:B0-----:R-:W-:Y:S02]  /*2dd0*/  IMAD.MOV.U32 R2, RZ, RZ, RZ ;  /* 0x000000ffff027224 */ /* 0x001fe400078e00ff */
[----:B-----5:R-:W-:-:S04]  /*2de0*/  IMAD.MOV R17, RZ, RZ, -R3 ;  /* 0x000000ffff117224 */ /* 0x020fc800078e0a03 */
[----:B------:R-:W-:-:S04]  /*2df0*/  IMAD R17, R17, R0, RZ ;  /* 0x0000000011117224 */ /* 0x000fc800078e02ff */
[----:B-1234-:R-:W-:-:S07]  /*2e00*/  IMAD.HI.U32 R17, R3, R17, R2 ;  /* 0x0000001103117227 */ /* 0x01efce00078e0002 */
.L_x_581:
        /* <DEDUP_REMOVED lines=8> */
[----:B------:R-:W3:Y:S01]  /*2e90*/  I2F.RP R4, R15 ;  /* 0x0000000f00047306 */ /* 0x000ee20000209400 */
[----:B-1----:R-:W-:-:S06]  /*2ea0*/  IABS R14, R5 ;  /* 0x00000005000e7213 */ /* 0x002fcc0000000000 */
[----:B------:R-:W1:Y:S01]  /*2eb0*/  LDC R13, c[0x0][0x3bc] ;  /* 0x0000ef00ff0d7b82 */ /* 0x000e620000000800 */
[----:B------:R-:W-:Y:S01]  /*2ec0*/  LOP3.LUT R12, RZ, R5, RZ, 0x33, !PT ;  /* 0x00000005ff0c7212 */ /* 0x000fe200078e33ff */
[----:B------:R-:W4:Y:S01]  /*2ed0*/  I2F.RP R25, R14 ;  /* 0x0000000e00197306 */ /* 0x000f220000209400 */
[----:B------:R-:W-:Y:S01]  /*2ee0*/  IMAD R17, R14, R17, R3 ;  /* 0x000000110e117224 */ /* 0x000fe200078e0203 */
[----:B--2---:R-:W-:-:S04]  /*2ef0*/  IABS R7, R10 ;  /* 0x0000000a00077213 */ /* 0x004fc80000000000 */
[----:B------:R-:W-:Y:S02]  /*2f00*/  ISETP.GT.U32.AND P2, PT, R0, R17, PT ;  /* 0x000000110000720c */ /* 0x000fe40003f44070 */
[----:B---3--:R-:W2:Y:S01]  /*2f10*/  MUFU.RCP R4, R4 ;  /* 0x0000000400047308 */ /* 0x008ea20000001000 */
[----:B0-----:R-:W-:-:S07]  /*2f20*/  IABS R6, R6 ;  /* 0x0000000600067213 */ /* 0x001fce0000000000 */
[----:B----4-:R-:W-:Y:S03]  /*2f30*/  MUFU.RCP R25, R25 ;  /* 0x0000001900197308 */ /* 0x010fe60000001000 */
[----:B------:R-:W-:Y:S02]  /*2f40*/  @!P2 IMAD.IADD R17, R17, 0x1, -R14 ;  /* 0x000000011111a824 */ /* 0x000fe400078e0a0e */
[----:B------:R-:W-:Y:S01]  /*2f50*/  @!P2 VIADD R2, R2, 0x1 ;  /* 0x000000010202a836 */ /* 0x000fe20000000000 */
[----:B------:R-:W-:Y:S02]  /*2f60*/  ISETP.NE.AND P2, PT, R5, RZ, PT ;  /* 0x000000ff0500720c */ /* 0x000fe40003f45270 */
[----:B------:R-:W-:Y:S01]  /*2f70*/  ISETP.GE.U32.AND P0, PT, R17, R0, PT ;  /* 0x000000001100720c */ /* 0x000fe20003f06070 */
[----:B--2---:R-:W-:Y:S01]  /*2f80*/  VIADD R22, R4, 0xffffffe ;  /* 0x0ffffffe04167836 */ /* 0x004fe20000000000 */
[----:B------:R-:W-:Y:S01]  /*2f90*/  LOP3.LUT R0, R8, R5, RZ, 0x3c, !PT ;  /* 0x0000000508007212 */ /* 0x000fe200078e3cff */
[----:B------:R-:W-:Y:S03]  /*2fa0*/  I2F.RP R6, R6 ;  /* 0x0000000600067306 */ /* 0x000fe60000209400 */
[----:B------:R-:W-:-:S05]  /*2fb0*/  ISETP.GE.AND P3, PT, R0, RZ, PT ;  /* 0x000000ff0000720c */ /* 0x000fca0003f66270 */
[----:B------:R0:W2:Y:S02]  /*2fc0*/  F2I.FTZ.U32.TRUNC.NTZ R23, R22 ;  /* 0x0000001600177305 */ /* 0x0000a4000021f000 */
[----:B------:R-:W-:-:S06]  /*2fd0*/  @P0 IADD3 R2, PT, PT, R2, 0x1, RZ ;  /* 0x0000000102020810 */ /* 0x000fcc0007ffe0ff */
[----:B------:R-:W-:Y:S01]  /*2fe0*/  @!P3 IMAD.MOV R2, RZ, RZ, -R2 ;  /* 0x000000ffff02b224 */ /* 0x000fe200078e0a02 */
[----:B------:R-:W3:Y:S01]  /*2ff0*/  I2F.RP R5, R7 ;  /* 0x0000000700057306 */ /* 0x000ee20000209400 */
[----:B0-----:R-:W-:-:S03]  /*3000*/  IMAD.MOV.U32 R22, RZ, RZ, RZ ;  /* 0x000000ffff167224 */ /* 0x001fc600078e00ff */
[----:B------:R-:W-:Y:S01]  /*3010*/  SEL R0, R12, R2, !P2 ;  /* 0x000000020c007207 */ /* 0x000fe20005000000 */
[----:B--2---:R-:W-:-:S03]  /*3020*/  IMAD.MOV R4, RZ, RZ, -R23 ;  /* 0x000000ffff047224 */ /* 0x004fc600078e0a17 */
[----:B------:R-:W-:Y:S01]  /*3030*/  IABS R2, R0 ;  /* 0x0000000000027213 */ /* 0x000fe20000000000 */
[----:B------:R-:W-:Y:S01]  /*3040*/  IMAD R3, R4, R15, RZ ;  /* 0x0000000f04037224 */ /* 0x000fe200078e02ff */
[----:B------:R-:W-:-:S03]  /*3050*/  ISETP.GE.AND P6, PT, R0, RZ, PT ;  /* 0x000000ff0000720c */ /* 0x000fc60003fc6270 */
[----:B------:R-:W-:Y:S01]  /*3060*/  IMAD.HI.U32 R22, R23, R3, R22 ;  /* 0x0000000317167227 */ /* 0x000fe200078e0016 */
[----:B---3--:R-:W0:Y:S05]  /*3070*/  MUFU.RCP R5, R5 ;  /* 0x0000000500057308 */ /* 0x008e2a0000001000 */
[----:B------:R-:W-:-:S04]  /*3080*/  IMAD.HI.U32 R3, R22, R2, RZ ;  /* 0x0000000216037227 */ /* 0x000fc800078e00ff */
[----:B------:R-:W-:-:S04]  /*3090*/  IMAD.MOV R4, RZ, RZ, -R3 ;  /* 0x000000ffff047224 */ /* 0x000fc800078e0a03 */
[----:B------:R-:W-:Y:S01]  /*30a0*/  IMAD R2, R15, R4, R2 ;  /* 0x000000040f027224 */ /* 0x000fe200078e0202 */
[----:B------:R-:W-:Y:S01]  /*30b0*/  LOP3.LUT R4, R0, R11, RZ, 0x3c, !PT ;  /* 0x0000000b00047212 */ /* 0x000fe200078e3cff */
[----:B0-----:R-:W-:-:S03]  /*30c0*/  VIADD R20, R5, 0xffffffe ;  /* 0x0ffffffe05147836 */ /* 0x001fc60000000000 */
[----:B------:R-:W-:Y:S02]  /*30d0*/  ISETP.GT.U32.AND P3, PT, R15, R2, PT ;  /* 0x000000020f00720c */ /* 0x000fe40003f64070 */
[----:B------:R-:W-:Y:S01]  /*30e0*/  ISETP.GE.AND P4, PT, R4, RZ, PT ;  /* 0x000000ff0400720c */ /* 0x000fe20003f86270 */
[----:B------:R0:W2:Y:S02]  /*30f0*/  F2I.FTZ.U32.TRUNC.NTZ R21, R20 ;  /* 0x0000001400157305 */ /* 0x0000a4000021f000 */
[----:B0-----:R-:W-:-:S08]  /*3100*/  IMAD.MOV.U32 R20, RZ, RZ, RZ ;  /* 0x000000ffff147224 */ /* 0x001fd000078e00ff */
[----:B------:R-:W-:Y:S01]  /*3110*/  @!P3 IADD3 R3, PT, PT, R3, 0x1, RZ ;  /* 0x000000010303b810 */ /* 0x000fe20007ffe0ff */
[----:B------:R-:W-:Y:S02]  /*3120*/  @!P3 IMAD.IADD R2, R2, 0x1, -R15 ;  /* 0x000000010202b824 */ /* 0x000fe400078e0a0f */
[----:B--2---:R-:W-:-:S03]  /*3130*/  IMAD.MOV R4, RZ, RZ, -R21 ;  /* 0x000000ffff047224 */ /* 0x004fc600078e0a15 */
[----:B------:R-:W-:-:S13]  /*3140*/  ISETP.GE.U32.AND P0, PT, R2, R15, PT ;  /* 0x0000000f0200720c */ /* 0x000fda0003f06070 */
[----:B------:R-:W-:Y:S01]  /*3150*/  @P0 VIADD R3, R3, 0x1 ;  /* 0x0000000103030836 */ /* 0x000fe20000000000 */
[----:B------:R-:W-:Y:S02]  /*3160*/  ISETP.NE.AND P0, PT, R11, RZ, PT ;  /* 0x000000ff0b00720c */ /* 0x000fe40003f05270 */
[----:B------:R-:W-:Y:S01]  /*3170*/  LOP3.LUT R11, RZ, R11, RZ, 0x33, !PT ;  /* 0x0000000bff0b7212 */ /* 0x000fe200078e33ff */
[----:B------:R-:W-:-:S05]  /*3180*/  @!P4 IMAD.MOV R3, RZ, RZ, -R3 ;  /* 0x000000ffff03c224 */ /* 0x000fca00078e0a03 */
[----:B------:R-:W-:Y:S01]  /*3190*/  SEL R19, R11, R3, !P0 ;  /* 0x000000030b137207 */ /* 0x000fe20004000000 */
[----:B------:R-:W-:-:S03]  /*31a0*/  IMAD R3, R4, R7, RZ ;  /* 0x0000000704037224 */ /* 0x000fc600078e02ff */
[----:B------:R-:W-:Y:S01]  /*31b0*/  IABS R18, R19 ;  /* 0x0000001300127213 */ /* 0x000fe20000000000 */
[----:B------:R-:W-:-:S06]  /*31c0*/  IMAD.HI.U32 R20, R21, R3, R20 ;  /* 0x0000000315147227 */ /* 0x000fcc00078e0014 */
[----:B------:R-:W-:-:S04]  /*31d0*/  IMAD.HI.U32 R3, R20, R18, RZ ;  /* 0x0000001214037227 */ /* 0x000fc800078e00ff */
[----:B------:R-:W-:-:S04]  /*31e0*/  IMAD.MOV R4, RZ, RZ, -R3 ;  /* 0x000000ffff047224 */ /* 0x000fc800078e0a03 */
[C---:B------:R-:W-:Y:S02]  /*31f0*/  IMAD R18, R7.reuse, R4, R18 ;  /* 0x0000000407127224 */ /* 0x040fe400078e0212 */
[----:B------:R1:W0:Y:S03]  /*3200*/  MUFU.RCP R4, R6 ;  /* 0x0000000600047308 */ /* 0x0002260000001000 */
[----:B------:R-:W-:Y:S02]  /*3210*/  ISETP.GT.U32.AND P4, PT, R7, R18, PT ;  /* 0x000000120700720c */ /* 0x000fe40003f84070 */
[----:B-1----:R-:W-:-:S11]  /*3220*/  IABS R6, R13 ;  /* 0x0000000d00067213 */ /* 0x002fd60000000000 */
[----:B------:R-:W-:Y:S01]  /*3230*/  @!P4 IMAD.IADD R18, R18, 0x1, -R7 ;  /* 0x000000011212c824 */ /* 0x000fe200078e0a07 */
[----:B0-----:R-:W-:Y:S01]  /*3240*/  IADD3 R5, PT, PT, R4, 0xffffffe, RZ ;  /* 0x0ffffffe04057810 */ /* 0x001fe20007ffe0ff */
[----:B------:R-:W-:Y:S01]  /*3250*/  @!P4 VIADD R3, R3, 0x1 ;  /* 0x000000010303c836 */ /* 0x000fe20000000000 */
[----:B------:R-:W-:Y:S02]  /*3260*/  LOP3.LUT R4, R19, R10, RZ, 0x3c, !PT ;  /* 0x0000000a13047212 */ /* 0x000fe400078e3cff */
[----:B------:R-:W-:Y:S02]  /*3270*/  ISETP.GE.U32.AND P3, PT, R18, R7, PT ;  /* 0x000000071200720c */ /* 0x000fe40003f66070 */
[----:B------:R-:W-:Y:S01]  /*3280*/  ISETP.GE.AND P5, PT, R4, RZ, PT ;  /* 0x000000ff0400720c */ /* 0x000fe20003fa6270 */
[----:B------:R-:W0:Y:S01]  /*3290*/  F2I.FTZ.U32.TRUNC.NTZ R5, R5 ;  /* 0x0000000500057305 */ /* 0x000e22000021f000 */
[----:B------:R-:W-:Y:S01]  /*32a0*/  IMAD.MOV.U32 R4, RZ, RZ, RZ ;  /* 0x000000ffff047224 */ /* 0x000fe200078e00ff */
[----:B------:R-:W-:-:S02]  /*32b0*/  ISETP.GT.U32.AND P4, PT, R15, R2, PT ;  /* 0x000000020f00720c */ /* 0x000fc40003f84070 */
[----:B------:R-:W-:-:S06]  /*32c0*/  IADD3 R23, PT, PT, R18, -R7, RZ ;  /* 0x8000000712177210 */ /* 0x000fcc0007ffe0ff */
[----:B------:R-:W-:Y:S01]  /*32d0*/  @P3 VIADD R3, R3, 0x1 ;  /* 0x0000000103033836 */ /* 0x000fe20000000000 */
[----:B------:R-:W-:Y:S02]  /*32e0*/  ISETP.NE.AND P3, PT, R10, RZ, PT ;  /* 0x000000ff0a00720c */ /* 0x000fe40003f65270 */
[----:B------:R-:W-:Y:S01]  /*32f0*/  LOP3.LUT R10, RZ, R10, RZ, 0x33, !PT ;  /* 0x0000000aff0a7212 */ /* 0x000fe200078e33ff */
[----:B------:R-:W-:Y:S02]  /*3300*/  @!P5 IMAD.MOV R3, RZ, RZ, -R3 ;  /* 0x000000ffff03d224 */ /* 0x000fe400078e0a03 */
[----:B0-----:R-:W-:-:S03]  /*3310*/  IMAD.MOV R21, RZ, RZ, -R5 ;  /* 0x000000ffff157224 */ /* 0x001fc600078e0a05 */
[----:B------:R-:W-:Y:S01]  /*3320*/  SEL R24, R10, R3, !P3 ;  /* 0x000000030a187207 */ /* 0x000fe20005800000 */
[----:B------:R-:W-:Y:S02]  /*3330*/  IMAD R3, R21, R6, RZ ;  /* 0x0000000615037224 */ /* 0x000fe400078e02ff */
[----:B------:R-:W-:Y:S01]  /*3340*/  IMAD.IADD R21, R2, 0x1, -R15 ;  /* 0x0000000102157824 */ /* 0x000fe200078e0a0f */
[----:B------:R-:W-:Y:S01]  /*3350*/  IABS R16, R24 ;  /* 0x0000001800107213 */ /* 0x000fe20000000000 */
[----:B------:R-:W-:-:S03]  /*3360*/  IMAD.HI.U32 R4, R5, R3, R4 ;  /* 0x0000000305047227 */ /* 0x000fc600078e0004 */
[----:B------:R-:W-:Y:S01]  /*3370*/  SEL R26, R21, R2, !P4 ;  /* 0x00000002151a7207 */ /* 0x000fe20006000000 */
[----:B------:R-:W-:Y:S01]  /*3380*/  IMAD.MOV.U32 R3, RZ, RZ, R16 ;  /* 0x000000ffff037224 */ /* 0x000fe200078e0010 */
[C---:B------:R-:W-:Y:S02]  /*3390*/  ISETP.GE.AND P4, PT, R24.reuse, RZ, PT ;  /* 0x000000ff1800720c */ /* 0x040fe40003f86270 */
[----:B------:R-:W-:Y:S01]  /*33a0*/  LOP3.LUT R24, R24, R13, RZ, 0x3c, !PT ;  /* 0x0000000d18187212 */ /* 0x000fe200078e3cff */
[----:B------:R-:W-:-:S04]  /*33b0*/  IMAD.HI.U32 R5, R4, R3, RZ ;  /* 0x0000000304057227 */ /* 0x000fc800078e00ff */
[----:B------:R-:W-:Y:S01]  /*33c0*/  @!P6 IMAD.MOV R26, RZ, RZ, -R26 ;  /* 0x000000ffff1ae224 */ /* 0x000fe200078e0a1a */
[----:B------:R-:W-:-:S05]  /*33d0*/  IADD3 R16, PT, PT, -R5, RZ, RZ ;  /* 0x000000ff05107210 */ /* 0x000fca0007ffe1ff */
[----:B------:R-:W-:Y:S01]  /*33e0*/  IMAD R3, R6, R16, R3 ;  /* 0x0000001006037224 */ /* 0x000fe200078e0203 */
[----:B------:R-:W-:-:S04]  /*33f0*/  LOP3.LUT R16, RZ, R13, RZ, 0x33, !PT ;  /* 0x0000000dff107212 */ /* 0x000fc800078e33ff */
[----:B------:R-:W-:-:S13]  /*3400*/  ISETP.GT.U32.AND P5, PT, R6, R3, PT ;  /* 0x000000030600720c */ /* 0x000fda0003fa4070 */
[--C-:B------:R-:W-:Y:S02]  /*3410*/  @!P5 IMAD.IADD R3, R3, 0x1, -R6.reuse ;  /* 0x000000010303d824 */ /* 0x100fe400078e0a06 */
[----:B------:R-:W-:Y:S01]  /*3420*/  @!P5 VIADD R5, R5, 0x1 ;  /* 0x000000010505d836 */ /* 0x000fe20000000000 */
[-C--:B------:R-:W-:Y:S01]  /*3430*/  ISETP.GT.U32.AND P5, PT, R7, R18.reuse, PT ;  /* 0x000000120700720c */ /* 0x080fe20003fa4070 */
[----:B------:R-:W-:Y:S01]  /*3440*/  IMAD.IADD R0, R3, 0x1, -R6 ;  /* 0x0000000103007824 */ /* 0x000fe200078e0a06 */
[-C--:B------:R-:W-:Y:S02]  /*3450*/  ISETP.GT.U32.AND P6, PT, R6, R3.reuse, PT ;  /* 0x000000030600720c */ /* 0x080fe40003fc4070 */
[----:B------:R-:W-:Y:S02]  /*3460*/  SEL R23, R23, R18, !P5 ;  /* 0x0000001217177207 */ /* 0x000fe40006800000 */
[----:B------:R-:W-:Y:S01]  /*3470*/  SEL R21, R0, R3, !P6 ;  /* 0x0000000300157207 */ /* 0x000fe20007000000 */
[----:B------:R-:W-:Y:S01]  /*3480*/  IMAD.MOV.U32 R0, RZ, RZ, R14 ;  /* 0x000000ffff007224 */ /* 0x000fe200078e000e */
[----:B------:R-:W-:-:S02]  /*3490*/  ISETP.GE.U32.AND P6, PT, R3, R6, PT ;  /* 0x000000060300720c */ /* 0x000fc40003fc6070 */
[----:B------:R-:W0:Y:S01]  /*34a0*/  @P1 LDC.64 R2, c[0x0][0x410] ;  /* 0x00010400ff021b82 */ /* 0x000e220000000a00 */
[----:B------:R-:W-:Y:S01]  /*34b0*/  @!P4 IMAD.MOV R21, RZ, RZ, -R21 ;  /* 0x000000ffff15c224 */ /* 0x000fe200078e0a15 */
[----:B------:R-:W-:Y:S02]  /*34c0*/  ISETP.GE.AND P4, PT, R19, RZ, PT ;  /* 0x000000ff1300720c */ /* 0x000fe40003f86270 */
[----:B------:R-:W-:-:S07]  /*34d0*/  ISETP.GE.AND P5, PT, R8, RZ, PT ;  /* 0x000000ff0800720c */ /* 0x000fce0003fa6270 */
[----:B------:R-:W-:Y:S01]  /*34e0*/  @P6 VIADD R5, R5, 0x1 ;  /* 0x0000000105056836 */ /* 0x000fe20000000000 */
[----:B------:R-:W-:-:S03]  /*34f0*/  ISETP.NE.AND P6, PT, R13, RZ, PT ;  /* 0x000000ff0d00720c */ /* 0x000fc60003fc5270 */
[----:B------:R-:W-:Y:S01]  /*3500*/  @!P4 IMAD.MOV R23, RZ, RZ, -R23 ;  /* 0x000000ffff17c224 */ /* 0x000fe200078e0a17 */
[----:B------:R-:W-:Y:S02]  /*3510*/  SEL R21, R16, R21, !P6 ;  /* 0x0000001510157207 */ /* 0x000fe40007000000 */
[----:B------:R-:W-:-:S03]  /*3520*/  ISETP.GT.U32.AND P4, PT, R0, R17, PT ;  /* 0x000000110000720c */ /* 0x000fc60003f84070 */
[----:B0-----:R-:W-:-:S04]  /*3530*/  @P1 IMAD.WIDE R18, R21, 0x2, R2 ;  /* 0x0000000215121825 */ /* 0x001fc800078e0202 */
[----:B------:R-:W-:Y:S01]  /*3540*/  IMAD.IADD R2, R17, 0x1, -R14 ;  /* 0x0000000111027824 */ /* 0x000fe200078e0a0e */
[----:B------:R0:W2:Y:S04]  /*3550*/  @P1 LDG.E.U16 R27, desc[UR8][R18.64] ;  /* 0x00000008121b1981 */ /* 0x0000a8000c1e1500 */
[----:B------:R-:W-:Y:S02]  /*3560*/  SEL R17, R2, R17, !P4 ;  /* 0x0000001102117207 */ /* 0x000fe40006000000 */
[----:B------:R-:W-:-:S03]  /*3570*/  ISETP.GE.AND P4, PT, R24, RZ, PT ;  /* 0x000000ff1800720c */ /* 0x000fc60003f86270 */
[----:B------:R-:W-:Y:S02]  /*3580*/  @!P5 IMAD.MOV R17, RZ, RZ, -R17 ;  /* 0x000000ffff11d224 */ /* 0x000fe400078e0a11 */
[----:B------:R-:W-:Y:S01]  /*3590*/  VIADD R25, R25, 0xffffffe ;  /* 0x0ffffffe19197836 */ /* 0x000fe20000000000 */
[----:B------:R-:W-:Y:S02]  /*35a0*/  SEL R26, R11, R26, !P0 ;  /* 0x0000001a0b1a7207 */ /* 0x000fe40004000000 */
[----:B------:R-:W-:Y:S02]  /*35b0*/  SEL R17, R12, R17, !P2 ;  /* 0x000000110c117207 */ /* 0x000fe40005000000 */
[----:B------:R-:W-:Y:S01]  /*35c0*/  SEL R23, R10, R23, !P3 ;  /* 0x000000170a177207 */ /* 0x000fe20005800000 */
[----:B------:R-:W1:Y:S02]  /*35d0*/  F2I.FTZ.U32.TRUNC.NTZ R3, R25 ;  /* 0x0000001900037305 */ /* 0x000e64000021f000 */
[----:B------:R-:W-:Y:S01]  /*35e0*/  @!P4 IADD3 R5, PT, PT, -R5, RZ, RZ ;  /* 0x000000ff0505c210 */ /* 0x000fe20007ffe1ff */
[----:B------:R-:W-:-:S02]  /*35f0*/  IMAD R24, R17, UR14, RZ ;  /* 0x0000000e11187c24 */ /* 0x000fc4000f8e02ff */
[----:B------:R-:W-:Y:S01]  /*3600*/  IMAD R26, R26, UR13, RZ ;  /* 0x0000000d1a1a7c24 */ /* 0x000fe2000f8e02ff */
[----:B------:R-:W-:Y:S01]  /*3610*/  SEL R17, R16, R5, !P6 ;  /* 0x0000000510117207 */ /* 0x000fe20007000000 */
[----:B------:R-:W-:Y:S01]  /*3620*/  IMAD R23, R23, UR12, RZ ;  /* 0x0000000c17177c24 */ /* 0x000fe2000f8e02ff */
[--C-:B------:R-:W-:Y:S01]  /*3630*/  SHF.R.S32.HI R2, RZ, 0x1f, R24.reuse ;  /* 0x0000001fff027819 */ /* 0x100fe20000011418 */
[----:B------:R-:W-:Y:S02]  /*3640*/  IMAD R21, R21, UR7, RZ ;  /* 0x0000000715157c24 */ /* 0x000fe4000f8e02ff */
[----:B0-----:R-:W-:Y:S01]  /*3650*/  IMAD R18, R17, UR4, RZ ;  /* 0x0000000411127c24 */ /* 0x001fe2000f8e02ff */
[----:B------:R-:W-:Y:S02]  /*3660*/  IADD3 R5, P4, P5, R23, R26, R24 ;  /* 0x0000001a17057210 */ /* 0x000fe40007d9e018 */
[----:B------:R-:W-:Y:S02]  /*3670*/  SHF.R.S32.HI R26, RZ, 0x1f, R26 ;  /* 0x0000001fff1a7819 */ /* 0x000fe4000001141a */
[----:B------:R-:W-:Y:S01]  /*3680*/  SHF.R.S32.HI R23, RZ, 0x1f, R23 ;  /* 0x0000001fff177819 */ /* 0x000fe20000011417 */
[----:B-1----:R-:W-:Y:S01]  /*3690*/  IMAD.MOV R19, RZ, RZ, -R3 ;  /* 0x000000ffff137224 */ /* 0x002fe200078e0a03 */
[----:B------:R-:W-:-:S02]  /*36a0*/  SHF.R.S32.HI R17, RZ, 0x1f, R18 ;  /* 0x0000001fff117819 */ /* 0x000fc40000011412 */
[----:B------:R-:W-:Y:S02]  /*36b0*/  IADD3.X R2, PT, PT, R23, R26, R2, P4, P5 ;  /* 0x0000001a17027210 */ /* 0x000fe400027ea402 */
[--C-:B------:R-:W-:Y:S02]  /*36c0*/  IADD3 R5, P4, P5, R18, R5, R21.reuse ;  /* 0x0000000512057210 */ /* 0x100fe40007d9e015 */
        /* <DEDUP_REMOVED lines=14> */
[----:B------:R-:W-:-:S11]  /*37b0*/  LOP3.LUT R3, R8, UR18, RZ, 0x3c, !PT ;  /* 0x0000001208037c12 */ /* 0x000fd6000f8e3cff */
        /* <DEDUP_REMOVED lines=34> */
[----:B------:R-:W-:Y:S01]  /*39e0*/  ISETP.GT.U32.AND P5, PT, R6, R25, PT ;  /* 0x000000190600720c */ /* 0x000fe20003fa4070 */
[----:B------:R-:W-:Y:S02]  /*39f0*/  IMAD.MOV.U32 R4, RZ, RZ, RZ ;  /* 0x000000ffff047224 */ /* 0x000fe400078e00ff */
[----:B--2---:R-:W-:-:S10]  /*3a00*/  @P1 IMAD.U32 R27, R27, 0x10000, RZ ;  /* 0x000100001b1b1824 */ /* 0x004fd400078e00ff */
[----:B------:R-:W-:Y:S01]  /*3a10*/  @!P5 IADD3 R25, PT, PT, R25, -R6, RZ ;  /* 0x800000061919d210 */ /* 0x000fe20007ffe0ff */
[----:B------:R-:W-:Y:S01]  /*3a20*/  @P1 FADD.FTZ R4, RZ, R27 ;  /* 0x0000001bff041221 */ /* 0x000fe20000010000 */
[----:B------:R-:W-:-:S04]  /*3a30*/  LEA R2, P1, R5, UR16, 0x1 ;  /* 0x0000001005027c11 */ /* 0x000fc8000f8208ff */
[----:B------:R-:W-:Y:S01]  /*3a40*/  LEA.HI.X R3, R5, UR17, R26, 0x1, P1 ;  /* 0x0000001105037c11 */ /* 0x000fe200088f0c1a */
[----:B------:R-:W-:Y:S01]  /*3a50*/  IMAD.IADD R26, R25, 0x1, -R6 ;  /* 0x00000001191a7824 */ /* 0x000fe200078e0a06 */
[----:B------:R-:W-:-:S04]  /*3a60*/  ISETP.GT.U32.AND P1, PT, R6, R25, PT ;  /* 0x000000190600720c */ /* 0x000fc80003f24070 */
[----:B------:R-:W-:Y:S02]  /*3a70*/  SEL R27, R26, R25, !P1 ;  /* 0x000000191a1b7207 */ /* 0x000fe40004800000 */
[----:B------:R-:W-:Y:S01]  /*3a80*/  ISETP.GE.AND P1, PT, R20, RZ, PT ;  /* 0x000000ff1400720c */ /* 0x000fe20003f26270 */
[----:B------:R-:W-:-:S04]  /*3a90*/  UISETP.NE.U32.AND UP0, UPT, UR10, URZ, UPT ;  /* 0x000000ff0a00728c */ /* 0x000fc8000bf05070 */
[----:B------:R-:W-:Y:S01]  /*3aa0*/  UISETP.NE.AND.EX UP0, UPT, UR11, URZ, UPT, UP0 ;  /* 0x000000ff0b00728c */ /* 0x000fe2000bf05300 */
[----:B------:R-:W-:-:S07]  /*3ab0*/  F2FP.BF16.F32.PACK_AB R4, RZ, R4 ;  /* 0x00000004ff04723e */ /* 0x000fce00000010ff */
[----:B------:R-:W-:Y:S01]  /*3ac0*/  @!P1 IMAD.MOV R27, RZ, RZ, -R27 ;  /* 0x000000ffff1b9224 */ /* 0x000fe200078e0a1b */
[----:B------:R-:W-:Y:S02]  /*3ad0*/  PLOP3.LUT P1, PT, PT, PT, UP0, 0x80, 0x8 ;  /* 0x000000000008781c */ /* 0x000fe40003f2f008 */
[----:B------:R-:W-:-:S05]  /*3ae0*/  PRMT R5, R4, 0x7610, R5 ;  /* 0x0000761004057816 */ /* 0x000fca0000000005 */
[----:B------:R0:W-:Y:S06]  /*3af0*/  STG.E.U16 desc[UR8][R2.64], R5 ;  /* 0x0000000502007986 */ /* 0x0001ec000c101508 */
[----:B0-----:R-:W0:Y:S01]  /*3b00*/  @P1 LDC.64 R4, c[0x0][0x410] ;  /* 0x00010400ff041b82 */ /* 0x001e220000000a00 */
[----:B------:R-:W-:-:S05]  /*3b10*/  SEL R27, R16, R27, !P6 ;  /* 0x0000001b101b7207 */ /* 0x000fca0007000000 */
[----:B0-----:R-:W-:-:S06]  /*3b20*/  @P1 IMAD.WIDE R4, R27, 0x2, R4 ;  /* 0x000000021b041825 */ /* 0x001fcc00078e0204 */
[----:B------:R0:W2:Y:S01]  /*3b30*/  @P1 LDG.E.U16 R4, desc[UR8][R4.64] ;  /* 0x0000000804041981 */ /* 0x0000a2000c1e1500 */
[----:B------:R-:W-:Y:S01]  /*3b40*/  @!P5 VIADD R23, R23, 0x1 ;  /* 0x000000011717d836 */ /* 0x000fe20000000000 */
[----:B------:R-:W-:-:S13]  /*3b50*/  ISETP.GE.U32.AND P5, PT, R25, R6, PT ;  /* 0x000000061900720c */ /* 0x000fda0003fa6070 */
[----:B------:R-:W-:Y:S01]  /*3b60*/  @P5 VIADD R23, R23, 0x1 ;  /* 0x0000000117175836 */ /* 0x000fe20000000000 */
[----:B------:R-:W-:Y:S01]  /*3b70*/  ISETP.GT.U32.AND P5, PT, R7, R24, PT ;  /* 0x000000180700720c */ /* 0x000fe20003fa4070 */
[----:B------:R-:W-:-:S05]  /*3b80*/  IMAD.IADD R7, R24, 0x1, -R7 ;  /* 0x0000000118077824 */ /* 0x000fca00078e0a07 */
[----:B------:R-:W-:Y:S02]  /*3b90*/  SEL R7, R7, R24, !P5 ;  /* 0x0000001807077207 */ /* 0x000fe40006800000 */
[----:B------:R-:W-:-:S13]  /*3ba0*/  ISETP.GE.AND P5, PT, R18, RZ, PT ;  /* 0x000000ff1200720c */ /* 0x000fda0003fa6270 */
[----:B------:R-:W-:Y:S01]  /*3bb0*/  @!P5 IMAD.MOV R7, RZ, RZ, -R7 ;  /* 0x000000ffff07d224 */ /* 0x000fe200078e0a07 */
[----:B------:R-:W-:Y:S02]  /*3bc0*/  ISETP.GT.U32.AND P5, PT, R15, R22, PT ;  /* 0x000000160f00720c */ /* 0x000fe40003fa4070 */
[----:B------:R-:W-:-:S04]  /*3bd0*/  IADD3 R15, PT, PT, R22, -R15, RZ ;  /* 0x8000000f160f7210 */ /* 0x000fc80007ffe0ff */
[----:B------:R-:W-:Y:S02]  /*3be0*/  SEL R22, R15, R22, !P5 ;  /* 0x000000160f167207 */ /* 0x000fe40006800000 */
[----:B------:R-:W-:Y:S01]  /*3bf0*/  ISETP.GE.AND P5, PT, R19, RZ, PT ;  /* 0x000000ff1300720c */ /* 0x000fe20003fa6270 */
[----:B------:R-:W-:-:S12]  /*3c00*/  IMAD.IADD R2, R21, 0x1, -R14 ;  /* 0x0000000115027824 */ /* 0x000fd800078e0a0e */
        /* <DEDUP_REMOVED lines=14> */
[----:B------:R-:W-:Y:S01]  /*3cf0*/  SEL R16, R16, R23, !P6 ;  /* 0x0000001710107207 */ /* 0x000fe20007000000 */
[----:B------:R-:W-:Y:S01]  /*3d00*/  IMAD R27, R27, UR7, RZ ;  /* 0x000000071b1b7c24 */ /* 0x000fe2000f8e02ff */
[--C-:B0-----:R-:W-:Y:S02]  /*3d10*/  IADD3 R5, P0, P2, R7, R11, R12.reuse ;  /* 0x0000000b07057210 */ /* 0x101fe40007a1e00c */
[----:B------:R-:W-:Y:S01]  /*3d20*/  SHF.R.S32.HI R2, RZ, 0x1f, R12 ;  /* 0x0000001fff027819 */ /* 0x000fe2000001140c */
[----:B------:R-:W-:Y:S01]  /*3d30*/  IMAD R16, R16, UR4, RZ ;  /* 0x0000000410107c24 */ /* 0x000fe2000f8e02ff */
[----:B------:R-:W-:Y:S02]  /*3d40*/  SHF.R.S32.HI R11, RZ, 0x1f, R11 ;  /* 0x0000001fff0b7819 */ /* 0x000fe4000001140b */
[----:B------:R-:W-:-:S04]  /*3d50*/  SHF.R.S32.HI R7, RZ, 0x1f, R7 ;  /* 0x0000001fff077819 */ /* 0x000fc80000011407 */
[----:B------:R-:W-:Y:S02]  /*3d60*/  IADD3.X R2, PT, PT, R7, R11, R2, P0, P2 ;  /* 0x0000000b07027210 */ /* 0x000fe400007e4402 */
[--C-:B------:R-:W-:Y:S02]  /*3d70*/  IADD3 R5, P0, P2, R16, R5, R27.reuse ;  /* 0x0000000510057210 */ /* 0x100fe40007a1e01b */
[----:B------:R-:W-:Y:S02]  /*3d80*/  SHF.R.S32.HI R27, RZ, 0x1f, R27 ;  /* 0x0000001fff1b7819 */ /* 0x000fe4000001141b */
[----:B------:R-:W-:Y:S01]  /*3d90*/  SHF.R.S32.HI R7, RZ, 0x1f, R16 ;  /* 0x0000001fff077819 */ /* 0x000fe20000011410 */
[----:B------:R-:W-:Y:S01]  /*3da0*/  IMAD.MOV.U32 R3, RZ, RZ, RZ ;  /* 0x000000ffff037224 */ /* 0x000fe200078e00ff */
[----:B------:R-:W-:Y:S01]  /*3db0*/  IADD3.X R9, PT, PT, RZ, R9, RZ, P4, !PT ;  /* 0x00000009ff097210 */ /* 0x000fe200027fe4ff */
[----:B------:R-:W-:Y:S01]  /*3dc0*/  USHF.R.S32.HI UR20, URZ, 0x1f, UR6 ;  /* 0x0000001fff147899 */ /* 0x000fe20008011406 */
[----:B--2---:R-:W-:-:S04]  /*3dd0*/  @P1 IMAD.U32 R4, R4, 0x10000, RZ ;  /* 0x0001000004041824 */ /* 0x004fc800078e00ff */
[----:B------:R-:W-:Y:S01]  /*3de0*/  @P1 FADD.FTZ R3, RZ, R4 ;  /* 0x00000004ff031221 */ /* 0x000fe20000010000 */
[----:B------:R-:W-:Y:S02]  /*3df0*/  IADD3.X R4, PT, PT, R7, R2, R27, P0, P2 ;  /* 0x0000000207047210 */ /* 0x000fe400007e441b */
[C---:B------:R-:W-:Y:S02]  /*3e00*/  LEA R2, P0, R5.reuse, UR16, 0x1 ;  /* 0x0000001005027c11 */ /* 0x040fe4000f8008ff */
[----:B------:R-:W-:Y:S02]  /*3e10*/  F2FP.BF16.F32.PACK_AB R6, RZ, R3 ;  /* 0x00000003ff06723e */ /* 0x000fe400000010ff */
[----:B------:R-:W-:Y:S02]  /*3e20*/  LEA.HI.X R3, R5, UR17, R4, 0x1, P0 ;  /* 0x0000001105037c11 */ /* 0x000fe400080f0c04 */
[----:B------:R-:W-:-:S03]  /*3e30*/  IADD3 R8, P0, PT, R8, UR5, RZ ;  /* 0x0000000508087c10 */ /* 0x000fc6000ff1e0ff */
[----:B------:R0:W-:Y:S02]  /*3e40*/  STG.E.U16 desc[UR8][R2.64], R6 ;  /* 0x0000000602007986 */ /* 0x0001e4000c101508 */
[----:B------:R-:W-:Y:S01]  /*3e50*/  IMAD.X R9, RZ, RZ, R9, P0 ;  /* 0x000000ffff097224 */ /* 0x000fe200000e0609 */
[----:B------:R-:W-:-:S04]  /*3e60*/  ISETP.GE.U32.AND P0, PT, R8, UR6, PT ;  /* 0x0000000608007c0c */ /* 0x000fc8000bf06070 */
[----:B------:R-:W-:-:S13]  /*3e70*/  ISETP.GE.AND.EX P0, PT, R9, UR20, PT, P0 ;  /* 0x0000001409007c0c */ /* 0x000fda000bf06300 */
[----:B0-----:R-:W-:Y:S05]  /*3e80*/  @!P0 BRA `(.L_x_581) ;  /* 0xffffffec00e08947 */ /* 0x001fea000383ffff */
[----:B------:R-:W-:Y:S05]  /*3e90*/  BSYNC.RECONVERGENT B0 ;  /* 0x0000000000007941 */ /* 0x000fea0003800200 */
.L_x_580:
[----:B------:R-:W-:Y:S05]  /*3ea0*/  EXIT ;  /* 0x000000000000794d */ /* 0x000fea0003800000 */
.L_x_564:
[----:B------:R-:W0:Y:S02]  /*3eb0*/  LDCU.64 UR6, c[0x0][0x410] ;  /* 0x00008200ff0677ac */ /* 0x000e240008000a00 */
[----:B0-----:R-:W-:-:S04]  /*3ec0*/  UISETP.NE.U32.AND UP0, UPT, UR6, URZ, UPT ;  /* 0x000000ff0600728c */ /* 0x001fc8000bf05070 */
[----:B------:R-:W-:-:S09]  /*3ed0*/  UISETP.NE.AND.EX UP0, UPT, UR7, URZ, UPT, UP0 ;  /* 0x000000ff0700728c */ /* 0x000fd2000bf05300 */
[----:B------:R-:W-:Y:S05]  /*3ee0*/  BRA.U UP0, `(.L_x_582) ;  /* 0x0000001900ac7547 */ /* 0x000fea000b800000 */
        /* <DEDUP_REMOVED lines=20> */
[----:B------:R-:W-:Y:S01]  /*4030*/  ISETP.NE.U32.AND P2, PT, RZ, UR5, PT ;  /* 0x00000005ff007c0c */ /* 0x000fe2000bf45070 */
[----:B------:R-:W-:-:S05]  /*4040*/  IMAD.MOV.U32 R4, RZ, RZ, RZ ;  /* 0x000000ffff047224 */ /* 0x000fca00078e00ff */
        /* <DEDUP_REMOVED lines=9> */
[----:B------:R-:W-:Y:S01]  /*40e0*/  @P0 IADD3 R5, PT, PT, R5, -UR5, RZ ;  /* 0x8000000505050c10 */ /* 0x000fe2000fffe0ff */
[----:B------:R-:W-:-:S03]  /*40f0*/  @P0 VIADD R4, R4, 0x1 ;  /* 0x0000000104040836 */ /* 0x000fc60000000000 */
[----:B------:R-:W-:Y:S01]  /*4100*/  ISETP.GE.U32.AND P1, PT, R5, UR5, PT ;  /* 0x0000000505007c0c */ /* 0x000fe2000bf26070 */
[----:B------:R-:W-:-:S12]  /*4110*/  IMAD.MOV.U32 R5, RZ, RZ, RZ ;  /* 0x000000ffff057224 */ /* 0x000fd800078e00ff */
[----:B------:R-:W-:Y:S01]  /*4120*/  @P1 VIADD R4, R4, 0x1 ;  /* 0x0000000104041836 */ /* 0x000fe20000000000 */
[----:B------:R-:W-:Y:S01]  /*4130*/  @!P2 LOP3.LUT R4, RZ, UR5, RZ, 0x33, !PT ;  /* 0x00000005ff04ac12 */ /* 0x000fe2000f8e33ff */
[----:B------:R-:W-:Y:S06]  /*4140*/  BRA `(.L_x_585) ;  /* 0x00000000000c7947 */ /* 0x000fec0003800000 */
.L_x_584:
[----:B------:R-:W-:Y:S01]  /*4150*/  IMAD.U32 R13, RZ, RZ, UR5 ;  /* 0x00000005ff0d7e24 */ /* 0x000fe2000f8e00ff */
[----:B------:R-:W-:-:S07]  /*4160*/  MOV R10, 0x4180 ;  /* 0x00004180000a7802 */ /* 0x000fce0000000f00 */
[----:B------:R-:W-:Y:S05]  /*4170*/  CALL.REL.NOINC `($__internal_21_$__cuda_sm20_div_u64) ;  /* 0x0000003000f87944 */ /* 0x000fea0003c00000 */
.L_x_585:
[----:B------:R-:W-:Y:S05]  /*4180*/  BSYNC.RECONVERGENT B0 ;  /* 0x0000000000007941 */ /* 0x000fea0003800200 */
.L_x_583:
        /* <DEDUP_REMOVED lines=25> */
[----:B------:R-:W-:-:S04]  /*4320*/  IMAD.HI.U32 R11, R7, R11, R6 ;  /* 0x0000000b070b7227 */ /* 0x000fc800078e0006 */
[----:B------:R-:W-:Y:S02]  /*4330*/  IMAD.MOV.U32 R7, RZ, RZ, R13 ;  /* 0x000000ffff077224 */ /* 0x000fe400078e000d */
[----:B------:R-:W-:Y:S02]  /*4340*/  IMAD.HI.U32 R11, R11, R10, RZ ;  /* 0x0000000a0b0b7227 */ /* 0x000fe400078e00ff */
[----:B------:R-:W0:Y:S02]  /*4350*/  I2F.RP R9, R7 ;  /* 0x0000000700097306 */ /* 0x000e240000209400 */
[----:B------:R-:W-:-:S04]  /*4360*/  IMAD.MOV R6, RZ, RZ, -R11 ;  /* 0x000000ffff067224 */ /* 0x000fc800078e0a0b */
[----:B------:R-:W-:-:S05]  /*4370*/  IMAD R6, R5, R6, R10 ;  /* 0x0000000605067224 */ /* 0x000fca00078e020a */
[----:B------:R-:W-:Y:S01]  /*4380*/  ISETP.GT.U32.AND P1, PT, R5, R6, PT ;  /* 0x000000060500720c */ /* 0x000fe20003f24070 */
[----:B0-----:R-:W0:-:S12]  /*4390*/  MUFU.RCP R9, R9 ;  /* 0x0000000900097308 */ /* 0x001e180000001000 */
[----:B------:R-:W-:Y:S01]  /*43a0*/  @!P1 IMAD.IADD R6, R6, 0x1, -R5 ;  /* 0x0000000106069824 */ /* 0x000fe200078e0a05 */
[----:B------:R-:W-:Y:S02]  /*43b0*/  @!P1 IADD3 R11, PT, PT, R11, 0x1, RZ ;  /* 0x000000010b0b9810 */ /* 0x000fe40007ffe0ff */
[----:B------:R-:W-:Y:S02]  /*43c0*/  ISETP.NE.AND P1, PT, R3, RZ, PT ;  /* 0x000000ff0300720c */ /* 0x000fe40003f25270 */
[----:B------:R-:W-:Y:S02]  /*43d0*/  ISETP.GE.U32.AND P2, PT, R6, R5, PT ;  /* 0x000000050600720c */ /* 0x000fe40003f46070 */
[----:B------:R-:W3:Y:S01]  /*43e0*/  LDC R6, c[0x0][0x3c0] ;  /* 0x0000f000ff067b82 */ /* 0x000ee20000000800 */
[----:B0-----:R-:W-:Y:S01]  /*43f0*/  VIADD R12, R9, 0xffffffe ;  /* 0x0ffffffe090c7836 */ /* 0x001fe20000000000 */
[----:B------:R-:W-:-:S03]  /*4400*/  LOP3.LUT R5, R8, R3, RZ, 0x3c, !PT ;  /* 0x0000000308057212 */ /* 0x000fc600078e3cff */
[----:B------:R0:W5:Y:S01]  /*4410*/  F2I.FTZ.U32.TRUNC.NTZ R13, R12 ;  /* 0x0000000c000d7305 */ /* 0x000162000021f000 */
[----:B------:R-:W-:-:S05]  /*4420*/  ISETP.GE.AND P3, PT, R5, RZ, PT ;  /* 0x000000ff0500720c */ /* 0x000fca0003f66270 */
[----:B------:R-:W-:Y:S02]  /*4430*/  @P2 VIADD R11, R11, 0x1 ;  /* 0x000000010b0b2836 */ /* 0x000fe40000000000 */
[----:B0-----:R-:W-:Y:S02]  /*4440*/  IMAD.MOV.U32 R12, RZ, RZ, RZ ;  /* 0x000000ffff0c7224 */ /* 0x001fe400078e00ff */
[----:B------:R-:W-:Y:S02]  /*4450*/  IMAD.MOV.U32 R5, RZ, RZ, R11 ;  /* 0x000000ffff057224 */ /* 0x000fe400078e000b */
[----:B-----5:R-:W-:Y:S02]  /*4460*/  IMAD.MOV R10, RZ, RZ, -R13 ;  /* 0x000000ffff0a7224 */ /* 0x020fe400078e0a0d */
[----:B------:R-:W-:Y:S01]  /*4470*/  @!P3 IMAD.MOV R5, RZ, RZ, -R5 ;  /* 0x000000ffff05b224 */ /* 0x000fe200078e0a05 */
[----:B------:R-:W-:Y:S01]  /*4480*/  @!P1 LOP3.LUT R5, RZ, R3, RZ, 0x33, !PT ;  /* 0x00000003ff059212 */ /* 0x000fe200078e33ff */
[----:B------:R-:W-:Y:S01]  /*4490*/  IMAD R9, R10, R7, RZ ;  /* 0x000000070a097224 */ /* 0x000fe200078e02ff */
[----:B---3--:R-:W-:-:S02]  /*44a0*/  IABS R14, R6 ;  /* 0x00000006000e7213 */ /* 0x008fc40000000000 */
[----:B------:R-:W-:Y:S01]  /*44b0*/  IABS R11, R5 ;  /* 0x00000005000b7213 */ /* 0x000fe20000000000 */
[----:B------:R-:W-:-:S03]  /*44c0*/  IMAD.HI.U32 R9, R13, R9, R12 ;  /* 0x000000090d097227 */ /* 0x000fc600078e000c */
[----:B------:R-:W-:Y:S01]  /*44d0*/  MOV R12, R11 ;  /* 0x0000000b000c7202 */ /* 0x000fe20000000f00 */
[----:B------:R-:W-:-:S04]  /*44e0*/  IMAD.MOV.U32 R10, RZ, RZ, R14 ;  /* 0x000000ffff0a7224 */ /* 0x000fc800078e000e */
        /* <DEDUP_REMOVED lines=24> */
[----:B------:R-:W0:Y:S01]  /*4670*/  I2F.RP R15, R11 ;  /* 0x0000000b000f7306 */ /* 0x000e220000209400 */
[----:B------:R-:W-:-:S04]  /*4680*/  IMAD.MOV.U32 R13, RZ, RZ, R14 ;  /* 0x000000ffff0d7224 */ /* 0x000fc800078e000e */
[----:B------:R-:W-:-:S04]  /*4690*/  IMAD.HI.U32 R12, R12, R13, RZ ;  /* 0x0000000d0c0c7227 */ /* 0x000fc800078e00ff */
[----:B------:R-:W-:-:S04]  /*46a0*/  IMAD.MOV R14, RZ, RZ, -R12 ;  /* 0x000000ffff0e7224 */ /* 0x000fc800078e0a0c */
[C---:B------:R-:W-:Y:S01]  /*46b0*/  IMAD R13, R10.reuse, R14, R13 ;  /* 0x0000000e0a0d7224 */ /* 0x040fe200078e020d */
[----:B0-----:R-:W0:Y:S04]  /*46c0*/  MUFU.RCP R15, R15 ;  /* 0x0000000f000f7308 */ /* 0x001e280000001000 */
[----:B------:R-:W-:-:S13]  /*46d0*/  ISETP.GT.U32.AND P2, PT, R10, R13, PT ;  /* 0x0000000d0a00720c */ /* 0x000fda0003f44070 */
[----:B------:R-:W-:Y:S02]  /*46e0*/  @!P2 IMAD.IADD R13, R13, 0x1, -R10 ;  /* 0x000000010d0da824 */ /* 0x000fe400078e0a0a */
[----:B0-----:R-:W-:Y:S02]  /*46f0*/  VIADD R14, R15, 0xffffffe ;  /* 0x0ffffffe0f0e7836 */ /* 0x001fe40000000000 */
[----:B------:R-:W-:Y:S01]  /*4700*/  @!P2 VIADD R12, R12, 0x1 ;  /* 0x000000010c0ca836 */ /* 0x000fe20000000000 */
[----:B------:R-:W-:Y:S02]  /*4710*/  ISETP.GE.U32.AND P1, PT, R13, R10, PT ;  /* 0x0000000a0d00720c */ /* 0x000fe40003f26070 */
[----:B------:R-:W0:Y:S01]  /*4720*/  F2I.FTZ.U32.TRUNC.NTZ R13, R14 ;  /* 0x0000000e000d7305 */ /* 0x000e22000021f000 */
[----:B------:R-:W-:Y:S02]  /*4730*/  LOP3.LUT R10, R9, R6, RZ, 0x3c, !PT ;  /* 0x00000006090a7212 */ /* 0x000fe400078e3cff */
[----:B------:R-:W-:-:S02]  /*4740*/  ISETP.NE.AND P2, PT, R6, RZ, PT ;  /* 0x000000ff0600720c */ /* 0x000fc40003f45270 */
[----:B------:R-:W-:-:S06]  /*4750*/  ISETP.GE.AND P3, PT, R10, RZ, PT ;  /* 0x000000ff0a00720c */ /* 0x000fcc0003f66270 */
        /* <DEDUP_REMOVED lines=8> */
[----:B------:R-:W-:-:S06]  /*47e0*/  IMAD.HI.U32 R15, R13, R15, R12 ;  /* 0x0000000f0d0f7227 */ /* 0x000fcc00078e000c */
[----:B------:R-:W-:-:S04]  /*47f0*/  IMAD.HI.U32 R12, R15, R14, RZ ;  /* 0x0000000e0f0c7227 */ /* 0x000fc800078e00ff */
[----:B------:R-:W-:-:S04]  /*4800*/  IMAD.MOV R13, RZ, RZ, -R12 ;  /* 0x000000ffff0d7224 */ /* 0x000fc800078e0a0c */
[----:B------:R-:W-:Y:S02]  /*4810*/  IMAD R14, R11, R13, R14 ;  /* 0x0000000d0b0e7224 */ /* 0x000fe400078e020e */
[----:B------:R-:W-:-:S03]  /*4820*/  IMAD.MOV R13, RZ, RZ, -R9 ;  /* 0x000000ffff0d7224 */ /* 0x000fc600078e0a09 */
[----:B------:R-:W-:Y:S01]  /*4830*/  ISETP.GT.U32.AND P2, PT, R11, R14, PT ;  /* 0x0000000e0b00720c */ /* 0x000fe20003f44070 */
[----:B------:R-:W-:-:S04]  /*4840*/  IMAD R4, R4, R13, R5 ;  /* 0x0000000d04047224 */ /* 0x000fc800078e0205 */
[----:B-1----:R-:W-:-:S08]  /*4850*/  IMAD R4, R4, UR14, RZ ;  /* 0x0000000e04047c24 */ /* 0x002fd0000f8e02ff */
[----:B------:R-:W-:Y:S01]  /*4860*/  @!P2 IMAD.IADD R14, R14, 0x1, -R11 ;  /* 0x000000010e0ea824 */ /* 0x000fe200078e0a0b */
[----:B------:R-:W-:Y:S02]  /*4870*/  @!P2 IADD3 R12, PT, PT, R12, 0x1, RZ ;  /* 0x000000010c0ca810 */ /* 0x000fe40007ffe0ff */
[----:B------:R-:W-:Y:S02]  /*4880*/  ISETP.NE.AND P2, PT, R7, RZ, PT ;  /* 0x000000ff0700720c */ /* 0x000fe40003f45270 */
[----:B------:R-:W-:Y:S01]  /*4890*/  ISETP.GE.U32.AND P1, PT, R14, R11, PT ;  /* 0x0000000b0e00720c */ /* 0x000fe20003f26070 */
[----:B------:R-:W-:Y:S01]  /*48a0*/  IMAD.MOV R14, RZ, RZ, -R10 ;  /* 0x000000ffff0e7224 */ /* 0x000fe200078e0a0a */
[----:B------:R-:W-:-:S04]  /*48b0*/  LOP3.LUT R11, R10, R7, RZ, 0x3c, !PT ;  /* 0x000000070a0b7212 */ /* 0x000fc800078e3cff */
[----:B------:R-:W-:Y:S01]  /*48c0*/  ISETP.GE.AND P3, PT, R11, RZ, PT ;  /* 0x000000ff0b00720c */ /* 0x000fe20003f66270 */
[----:B------:R-:W-:-:S04]  /*48d0*/  IMAD.MOV R11, RZ, RZ, -R5 ;  /* 0x000000ffff0b7224 */ /* 0x000fc800078e0a05 */
[----:B------:R-:W-:Y:S02]  /*48e0*/  IMAD R11, R3, R11, R8 ;  /* 0x0000000b030b7224 */ /* 0x000fe400078e0208 */
[----:B------:R-:W-:Y:S02]  /*48f0*/  @P1 VIADD R12, R12, 0x1 ;  /* 0x000000010c0c1836 */ /* 0x000fe40000000000 */
[----:B------:R-:W-:Y:S01]  /*4900*/  IMAD R3, R6, R14, R9 ;  /* 0x0000000e06037224 */ /* 0x000fe200078e0209 */
[----:B------:R-:W-:Y:S01]  /*4910*/  MOV R9, R2 ;  /* 0x0000000200097202 */ /* 0x000fe20000000f00 */
        /* <DEDUP_REMOVED lines=11> */
[----:B------:R-:W-:-:S03]  /*49d0*/  SHF.R.S32.HI R3, RZ, 0x1f, R3 ;  /* 0x0000001fff037819 */ /* 0x000fc60000011403 */
        /* <DEDUP_REMOVED lines=9> */
.L_x_587:
[----:B------:R-:W-:Y:S05]  /*4a70*/  BSYNC.RECONVERGENT B0 ;  /* 0x0000000000007941 */ /* 0x000fea0003800200 */
.L_x_586:
[----:B------:R-:W-:Y:S05]  /*4a80*/  @!P0 EXIT ;  /* 0x000000000000894d */ /* 0x000fea0003800000 */
[----:B------:R-:W1:Y:S01]  /*4a90*/  LDC R0, c[0x0][0x3c8] ;  /* 0x0000f200ff007b82 */ /* 0x000e620000000800 */
[----:B------:R-:W-:Y:S01]  /*4aa0*/  BSSY.RECONVERGENT B0, `(.L_x_588) ;  /* 0x00000ee000007945 */ /* 0x000fe20003800200 */
[----:B------:R-:W2:Y:S01]  /*4ab0*/  LDCU UR4, c[0x0][0x3cc] ;  /* 0x00007980ff0477ac */ /* 0x000ea20008000800 */
[----:B------:R-:W3:Y:S01]  /*4ac0*/  LDCU.64 UR10, c[0x0][0x3b0] ;  /* 0x00007600ff0a77ac */ /* 0x000ee20008000a00 */
[----:B------:R-:W4:Y:S01]  /*4ad0*/  LDCU.128 UR12, c[0x0][0x3d0] ;  /* 0x00007a00ff0c77ac */ /* 0x000f220008000c00 */
[----:B-1----:R-:W-:-:S04]  /*4ae0*/  IABS R7, R0 ;  /* 0x0000000000077213 */ /* 0x002fc80000000000 */
[----:B------:R-:W1:Y:S08]  /*4af0*/  I2F.RP R0, R7 ;  /* 0x0000000700007306 */ /* 0x000e700000209400 */
[----:B-1----:R-:W1:Y:S02]  /*4b00*/  MUFU.RCP R0, R0 ;  /* 0x0000000000007308 */ /* 0x002e640000001000 */
[----:B-1----:R-:W-:-:S06]  /*4b10*/  VIADD R2, R0, 0xffffffe ;  /* 0x0ffffffe00027836 */ /* 0x002fcc0000000000 */
[----:B------:R1:W0:Y:S02]  /*4b20*/  F2I.FTZ.U32.TRUNC.NTZ R3, R2 ;  /* 0x0000000200037305 */ /* 0x000224000021f000 */
[----:B-1----:R-:W-:Y:S02]  /*4b30*/  IMAD.MOV.U32 R2, RZ, RZ, RZ ;  /* 0x000000ffff027224 */ /* 0x002fe400078e00ff */
[----:B0-----:R-:W-:-:S04]  /*4b40*/  IMAD.MOV R4, RZ, RZ, -R3 ;  /* 0x000000ffff047224 */ /* 0x001fc800078e0a03 */
[----:B------:R-:W-:-:S04]  /*4b50*/  IMAD R5, R4, R7, RZ ;  /* 0x0000000704057224 */ /* 0x000fc800078e02ff */
[----:B--234-:R-:W-:-:S07]  /*4b60*/  IMAD.HI.U32 R6, R3, R5, R2 ;  /* 0x0000000503067227 */ /* 0x01cfce00078e0002 */
.L_x_589:
[----:B------:R-:W0:Y:S01]  /*4b70*/  LDC R13, c[0x0][0x3c8] ;  /* 0x0000f200ff0d7b82 */ /* 0x000e220000000800 */
[----:B------:R-:W-:Y:S02]  /*4b80*/  IABS R10, R8 ;  /* 0x00000008000a7213 */ /* 0x000fe40000000000 */
[----:B------:R-:W-:-:S03]  /*4b90*/  IADD3 R0, P0, PT, R8, UR5, RZ ;  /* 0x0000000508007c10 */ /* 0x000fc6000ff1e0ff */
[----:B------:R-:W-:Y:S01]  /*4ba0*/  IMAD.HI.U32 R5, R6, R10, RZ ;  /* 0x0000000a06057227 */ /* 0x000fe200078e00ff */
[----:B------:R-:W-:Y:S01]  /*4bb0*/  IABS R14, R0 ;  /* 0x00000000000e7213 */ /* 0x000fe20000000000 */
[----:B------:R-:W1:Y:S02]  /*4bc0*/  LDC R12, c[0x0][0x3c4] ;  /* 0x0000f100ff0c7b82 */ /* 0x000e640000000800 */
[----:B------:R-:W-:Y:S02]  /*4bd0*/  IMAD.MOV R2, RZ, RZ, -R5 ;  /* 0x000000ffff027224 */ /* 0x000fe400078e0a05 */
[----:B------:R-:W-:Y:S01]  /*4be0*/  IMAD.X R9, RZ, RZ, R9, P0 ;  /* 0x000000ffff097224 */ /* 0x000fe200000e0609 */
[----:B0-----:R-:W-:-:S04]  /*4bf0*/  IABS R11, R13 ;  /* 0x0000000d000b7213 */ /* 0x001fc80000000000 */
[----:B------:R-:W0:Y:S01]  /*4c00*/  I2F.RP R4, R11 ;  /* 0x0000000b00047306 */ /* 0x000e220000209400 */
[----:B------:R-:W-:Y:S02]  /*4c10*/  IMAD R10, R11, R2, R10 ;  /* 0x000000020b0a7224 */ /* 0x000fe400078e020a */
[----:B------:R-:W-:-:S03]  /*4c20*/  IMAD.MOV.U32 R2, RZ, RZ, RZ ;  /* 0x000000ffff027224 */ /* 0x000fc600078e00ff */
[----:B------:R-:W-:Y:S02]  /*4c30*/  ISETP.GT.U32.AND P5, PT, R7, R10, PT ;  /* 0x0000000a0700720c */ /* 0x000fe40003fa4070 */
[----:B0-----:R-:W0:Y:S11]  /*4c40*/  MUFU.RCP R4, R4 ;  /* 0x0000000400047308 */ /* 0x001e360000001000 */
[----:B------:R-:W-:-:S02]  /*4c50*/  @!P5 IMAD.IADD R10, R10, 0x1, -R11 ;  /* 0x000000010a0ad824 */ /* 0x000fc400078e0a0b */
[----:B------:R-:W-:Y:S01]  /*4c60*/  @!P5 VIADD R5, R5, 0x1 ;  /* 0x000000010505d836 */ /* 0x000fe20000000000 */
[----:B------:R-:W-:Y:S02]  /*4c70*/  ISETP.NE.AND P5, PT, R13, RZ, PT ;  /* 0x000000ff0d00720c */ /* 0x000fe40003fa5270 */
[----:B------:R-:W-:Y:S01]  /*4c80*/  ISETP.GE.U32.AND P4, PT, R10, R7, PT ;  /* 0x000000070a00720c */ /* 0x000fe20003f86070 */
[----:B------:R-:W-:Y:S01]  /*4c90*/  IMAD.MOV.U32 R7, RZ, RZ, R11 ;  /* 0x000000ffff077224 */ /* 0x000fe200078e000b */
[----:B------:R-:W2:Y:S01]  /*4ca0*/  LDC R10, c[0x0][0x3c0] ;  /* 0x0000f000ff0a7b82 */ /* 0x000ea20000000800 */
[----:B0-----:R-:W-:Y:S01]  /*4cb0*/  VIADD R3, R4, 0xffffffe ;  /* 0x0ffffffe04037836 */ /* 0x001fe20000000000 */
[----:B-1----:R-:W-:-:S04]  /*4cc0*/  IABS R4, R12 ;  /* 0x0000000c00047213 */ /* 0x002fc80000000000 */
[----:B------:R-:W0:Y:S05]  /*4cd0*/  I2F.RP R15, R4 ;  /* 0x00000004000f7306 */ /* 0x000e2a0000209400 */
[----:B------:R-:W-:-:S03]  /*4ce0*/  @P4 VIADD R5, R5, 0x1 ;  /* 0x0000000105054836 */ /* 0x000fc60000000000 */
[----:B------:R-:W1:Y:S01]  /*4cf0*/  F2I.FTZ.U32.TRUNC.NTZ R3, R3 ;  /* 0x0000000300037305 */ /* 0x000e62000021f000 */
[----:B--2---:R-:W-:-:S07]  /*4d00*/  IABS R16, R10 ;  /* 0x0000000a00107213 */ /* 0x004fce0000000000 */
[----:B0-----:R-:W-:Y:S01]  /*4d10*/  MUFU.RCP R15, R15 ;  /* 0x0000000f000f7308 */ /* 0x001fe20000001000 */
[----:B-1----:R-:W-:-:S07]  /*4d20*/  IADD3 R6, PT, PT, RZ, -R3, RZ ;  /* 0x80000003ff067210 */ /* 0x002fce0007ffe0ff */
[----:B------:R-:W0:Y:S01]  /*4d30*/  I2F.RP R18, R16 ;  /* 0x0000001000127306 */ /* 0x000e220000209400 */
[----:B------:R-:W-:-:S04]  /*4d40*/  IMAD R17, R6, R11, RZ ;  /* 0x0000000b06117224 */ /* 0x000fc800078e02ff */
[----:B------:R-:W-:-:S03]  /*4d50*/  IMAD.HI.U32 R6, R3, R17, R2 ;  /* 0x0000001103067227 */ /* 0x000fc600078e0002 */
[----:B------:R-:W1:Y:S01]  /*4d60*/  I2F.RP R20, R16 ;  /* 0x0000001000147306 */ /* 0x000e620000209400 */
[----:B------:R-:W-:-:S04]  /*4d70*/  IMAD.MOV.U32 R2, RZ, RZ, R14 ;  /* 0x000000ffff027224 */ /* 0x000fc800078e000e */
[----:B------:R-:W-:-:S03]  /*4d80*/  IMAD.HI.U32 R14, R6, R2, RZ ;  /* 0x00000002060e7227 */ /* 0x000fc600078e00ff */
[----:B0-----:R-:W-:Y:S01]  /*4d90*/  MUFU.RCP R18, R18 ;  /* 0x0000001200127308 */ /* 0x001fe20000001000 */
[----:B------:R-:W-:-:S04]  /*4da0*/  IMAD.MOV R3, RZ, RZ, -R14 ;  /* 0x000000ffff037224 */ /* 0x000fc800078e0a0e */
[----:B------:R-:W-:-:S03]  /*4db0*/  IMAD R2, R11, R3, R2 ;  /* 0x000000030b027224 */ /* 0x000fc600078e0202 */
[----:B-1----:R-:W0:Y:S01]  /*4dc0*/  MUFU.RCP R20, R20 ;  /* 0x0000001400147308 */ /* 0x002e220000001000 */
[----:B------:R-:W-:Y:S01]  /*4dd0*/  VIADD R3, R15, 0xffffffe ;  /* 0x0ffffffe0f037836 */ /* 0x000fe20000000000 */
[----:B------:R-:W-:-:S06]  /*4de0*/  ISETP.GT.U32.AND P6, PT, R7, R2, PT ;  /* 0x000000020700720c */ /* 0x000fcc0003fc4070 */
[----:B------:R-:W1:Y:S07]  /*4df0*/  F2I.FTZ.U32.TRUNC.NTZ R3, R3 ;  /* 0x0000000300037305 */ /* 0x000e6e000021f000 */
[----:B------:R-:W-:Y:S01]  /*4e00*/  @!P6 IADD3 R2, PT, PT, R2, -R11, RZ ;  /* 0x8000000b0202e210 */ /* 0x000fe20007ffe0ff */
[----:B------:R-:W-:Y:S01]  /*4e10*/  @!P6 VIADD R14, R14, 0x1 ;  /* 0x000000010e0ee836 */ /* 0x000fe20000000000 */
[----:B------:R-:W-:Y:S01]  /*4e20*/  LOP3.LUT R11, R0, R13, RZ, 0x3c, !PT ;  /* 0x0000000d000b7212 */ /* 0x000fe200078e3cff */
[----:B0-----:R-:W-:Y:S01]  /*4e30*/  VIADD R21, R20, 0xffffffe ;  /* 0x0ffffffe14157836 */ /* 0x001fe20000000000 */
[----:B------:R-:W-:-:S02]  /*4e40*/  ISETP.GE.U32.AND P3, PT, R2, R7, PT ;  /* 0x000000070200720c */ /* 0x000fc40003f66070 */
[-C--:B------:R-:W-:Y:S01]  /*4e50*/  LOP3.LUT R2, R8, R13.reuse, RZ, 0x3c, !PT ;  /* 0x0000000d08027212 */ /* 0x080fe200078e3cff */
[----:B-1----:R-:W-:Y:S01]  /*4e60*/  IMAD.MOV R17, RZ, RZ, -R3 ;  /* 0x000000ffff117224 */ /* 0x002fe200078e0a03 */
[----:B------:R-:W-:Y:S02]  /*4e70*/  ISETP.GE.AND P1, PT, R11, RZ, PT ;  /* 0x000000ff0b00720c */ /* 0x000fe40003f26270 */
[----:B------:R-:W-:Y:S01]  /*4e80*/  ISETP.GE.AND P2, PT, R2, RZ, PT ;  /* 0x000000ff0200720c */ /* 0x000fe20003f46270 */
[----:B------:R-:W-:Y:S01]  /*4e90*/  IMAD.MOV.U32 R2, RZ, RZ, RZ ;  /* 0x000000ffff027224 */ /* 0x000fe200078e00ff */
[----:B------:R-:W-:-:S05]  /*4ea0*/  LOP3.LUT R11, RZ, R13, RZ, 0x33, !PT ;  /* 0x0000000dff0b7212 */ /* 0x000fca00078e33ff */
[----:B------:R-:W-:-:S05]  /*4eb0*/  @P3 VIADD R14, R14, 0x1 ;  /* 0x000000010e0e3836 */ /* 0x000fca0000000000 */
[----:B------:R-:W-:Y:S01]  /*4ec0*/  @!P1 IADD3 R14, PT, PT, -R14, RZ, RZ ;  /* 0x000000ff0e0e9210 */ /* 0x000fe20007ffe1ff */
[----:B------:R-:W-:-:S05]  /*4ed0*/  @!P2 IMAD.MOV R5, RZ, RZ, -R5 ;  /* 0x000000ffff05a224 */ /* 0x000fca00078e0a05 */
[----:B------:R-:W-:Y:S01]  /*4ee0*/  SEL R15, R11, R5, !P5 ;  /* 0x000000050b0f7207 */ /* 0x000fe20006800000 */
[----:B------:R-:W-:Y:S01]  /*4ef0*/  IMAD R5, R17, R4, RZ ;  /* 0x0000000411057224 */ /* 0x000fe200078e02ff */
[----:B------:R-:W-:Y:S02]  /*4f00*/  SEL R11, R11, R14, !P5 ;  /* 0x0000000e0b0b7207 */ /* 0x000fe40006800000 */
[----:B------:R-:W-:Y:S01]  /*4f10*/  IABS R17, R15 ;  /* 0x0000000f00117213 */ /* 0x000fe20000000000 */
[----:B------:R-:W-:Y:S01]  /*4f20*/  IMAD.HI.U32 R14, R3, R5, R2 ;  /* 0x00000005030e7227 */ /* 0x000fe200078e0002 */
[----:B------:R-:W-:-:S03]  /*4f30*/  IABS R19, R11 ;  /* 0x0000000b00137213 */ /* 0x000fc60000000000 */
[----:B------:R-:W-:Y:S02]  /*4f40*/  IMAD.MOV.U32 R3, RZ, RZ, R17 ;  /* 0x000000ffff037224 */ /* 0x000fe400078e0011 */
[----:B------:R-:W-:-:S04]  /*4f50*/  IMAD.HI.U32 R17, R14, R19, RZ ;  /* 0x000000130e117227 */ /* 0x000fc800078e00ff */
[----:B------:R-:W-:-:S04]  /*4f60*/  IMAD.HI.U32 R2, R14, R3, RZ ;  /* 0x000000030e027227 */ /* 0x000fc800078e00ff */
[----:B------:R-:W-:Y:S02]  /*4f70*/  IMAD.MOV R14, RZ, RZ, -R17 ;  /* 0x000000ffff0e7224 */ /* 0x000fe400078e0a11 */
[----:B------:R-:W-:Y:S02]  /*4f80*/  IMAD.MOV R5, RZ, RZ, -R2 ;  /* 0x000000ffff057224 */ /* 0x000fe400078e0a02 */
[C---:B------:R-:W-:Y:S02]  /*4f90*/  IMAD R19, R4.reuse, R14, R19 ;  /* 0x0000000e04137224 */ /* 0x040fe400078e0213 */
[----:B------:R-:W-:Y:S01]  /*4fa0*/  IMAD R3, R4, R5, R3 ;  /* 0x0000000504037224 */ /* 0x000fe200078e0203 */
[----:B------:R-:W0:Y:S01]  /*4fb0*/  LDC R14, c[0x0][0x3bc] ;  /* 0x0000ef00ff0e7b82 */ /* 0x000e220000000800 */
[----:B------:R-:W-:Y:S01]  /*4fc0*/  VIADD R5, R18, 0xffffffe ;  /* 0x0ffffffe12057836 */ /* 0x000fe20000000000 */
[C---:B------:R-:W-:Y:S02]  /*4fd0*/  ISETP.GT.U32.AND P6, PT, R4.reuse, R19, PT ;  /* 0x000000130400720c */ /* 0x040fe40003fc4070 */
[----:B------:R-:W-:-:S02]  /*4fe0*/  ISETP.GT.U32.AND P5, PT, R4, R3, PT ;  /* 0x000000030400720c */ /* 0x000fc40003fa4070 */
[----:B------:R-:W-:Y:S01]  /*4ff0*/  LOP3.LUT R18, R11, R12, RZ, 0x3c, !PT ;  /* 0x0000000c0b127212 */ /* 0x000fe200078e3cff */
[----:B------:R-:W1:Y:S03]  /*5000*/  F2I.FTZ.U32.TRUNC.NTZ R5, R5 ;  /* 0x0000000500057305 */ /* 0x000e66000021f000 */
[----:B------:R-:W-:-:S05]  /*5010*/  ISETP.GE.AND P1, PT, R18, RZ, PT ;  /* 0x000000ff1200720c */ /* 0x000fca0003f26270 */
[-C--:B------:R-:W-:Y:S01]  /*5020*/  @!P6 IADD3 R19, PT, PT, R19, -R4.reuse, RZ ;  /* 0x800000041313e210 */ /* 0x080fe20007ffe0ff */
[----:B------:R-:W-:Y:S02]  /*5030*/  @!P6 VIADD R17, R17, 0x1 ;  /* 0x000000011111e836 */ /* 0x000fe40000000000 */
[----:B------:R-:W-:Y:S01]  /*5040*/  @!P5 IMAD.IADD R3, R3, 0x1, -R4 ;  /* 0x000000010303d824 */ /* 0x000fe200078e0a04 */
[-C--:B------:R-:W-:Y:S01]  /*5050*/  ISETP.GE.U32.AND P3, PT, R19, R4.reuse, PT ;  /* 0x000000041300720c */ /* 0x080fe20003f66070 */
[----:B------:R-:W-:Y:S01]  /*5060*/  @!P5 VIADD R2, R2, 0x1 ;  /* 0x000000010202d836 */ /* 0x000fe20000000000 */
[----:B------:R-:W-:Y:S02]  /*5070*/  ISETP.NE.AND P5, PT, R12, RZ, PT ;  /* 0x000000ff0c00720c */ /* 0x000fe40003fa5270 */
[----:B------:R-:W-:Y:S02]  /*5080*/  ISETP.GE.U32.AND P4, PT, R3, R4, PT ;  /* 0x000000040300720c */ /* 0x000fe40003f86070 */
[----:B------:R-:W-:Y:S01]  /*5090*/  LOP3.LUT R4, R15, R12, RZ, 0x3c, !PT ;  /* 0x0000000c0f047212 */ /* 0x000fe200078e3cff */
[----:B------:R1:W2:Y:S03]  /*50a0*/  F2I.FTZ.U32.TRUNC.NTZ R3, R21 ;  /* 0x0000001500037305 */ /* 0x0002a6000021f000 */
[----:B------:R-:W-:-:S02]  /*50b0*/  ISETP.GE.AND P2, PT, R4, RZ, PT ;  /* 0x000000ff0400720c */ /* 0x000fc40003f46270 */
[----:B------:R-:W-:Y:S01]  /*50c0*/  LOP3.LUT R4, RZ, R12, RZ, 0x33, !PT ;  /* 0x0000000cff047212 */ /* 0x000fe200078e33ff */
[----:B------:R-:W-:Y:S02]  /*50d0*/  @P3 VIADD R17, R17, 0x1 ;  /* 0x0000000111113836 */ /* 0x000fe40000000000 */
[----:B-1----:R-:W-:Y:S02]  /*50e0*/  IMAD.MOV R21, RZ, RZ, -R5 ;  /* 0x000000ffff157224 */ /* 0x002fe400078e0a05 */
[----:B------:R-:W-:Y:S02]  /*50f0*/  @P4 VIADD R2, R2, 0x1 ;  /* 0x0000000102024836 */ /* 0x000fe40000000000 */
[----:B------:R-:W-:Y:S01]  /*5100*/  IMAD.MOV.U32 R19, RZ, RZ, R17 ;  /* 0x000000ffff137224 */ /* 0x000fe200078e0011 */
[----:B--2---:R-:W-:-:S03]  /*5110*/  IADD3 R23, PT, PT, RZ, -R3, RZ ;  /* 0x80000003ff177210 */ /* 0x004fc60007ffe0ff */
[----:B------:R-:W-:Y:S02]  /*5120*/  @!P2 IMAD.MOV R2, RZ, RZ, -R2 ;  /* 0x000000ffff02a224 */ /* 0x000fe400078e0a02 */
[----:B------:R-:W-:Y:S02]  /*5130*/  @!P1 IMAD.MOV R19, RZ, RZ, -R19 ;  /* 0x000000ffff139224 */ /* 0x000fe400078e0a13 */
[----:B------:R-:W-:Y:S01]  /*5140*/  IMAD R21, R21, R16, RZ ;  /* 0x0000001015157224 */ /* 0x000fe200078e02ff */
[C---:B------:R-:W-:Y:S01]  /*5150*/  SEL R17, R4.reuse, R2, !P5 ;  /* 0x0000000204117207 */ /* 0x040fe20006800000 */
[----:B------:R-:W-:Y:S01]  /*5160*/  IMAD.MOV.U32 R2, RZ, RZ, RZ ;  /* 0x000000ffff027224 */ /* 0x000fe200078e00ff */
[----:B------:R-:W-:Y:S01]  /*5170*/  SEL R19, R4, R19, !P5 ;  /* 0x0000001304137207 */ /* 0x000fe20006800000 */
[----:B------:R-:W-:Y:S01]  /*5180*/  IMAD.MOV.U32 R4, RZ, RZ, RZ ;  /* 0x000000ffff047224 */ /* 0x000fe200078e00ff */
[----:B------:R-:W-:-:S03]  /*5190*/  IABS R20, R17 ;  /* 0x0000001100147213 */ /* 0x000fc60000000000 */
[----:B------:R-:W-:Y:S01]  /*51a0*/  IMAD.HI.U32 R18, R5, R21, R4 ;  /* 0x0000001505127227 */ /* 0x000fe200078e0004 */
[----:B------:R-:W-:Y:S02]  /*51b0*/  IABS R21, R19 ;  /* 0x0000001300157213 */ /* 0x000fe40000000000 */
[----:B0-----:R-:W-:Y:S01]  /*51c0*/  IABS R4, R14 ;  /* 0x0000000e00047213 */ /* 0x001fe20000000000 */
[----:B------:R-:W-:-:S03]  /*51d0*/  IMAD R5, R23, R16, RZ ;  /* 0x0000001017057224 */ /* 0x000fc600078e02ff */
[----:B------:R-:W0:Y:S01]  /*51e0*/  I2F.RP R22, R4 ;  /* 0x0000000400167306 */ /* 0x000e220000209400 */
[----:B------:R-:W-:-:S04]  /*51f0*/  IMAD.HI.U32 R2, R3, R5, R2 ;  /* 0x0000000503027227 */ /* 0x000fc800078e0002 */
[----:B------:R-:W-:Y:S02]  /*5200*/  IMAD.MOV.U32 R3, RZ, RZ, R20 ;  /* 0x000000ffff037224 */ /* 0x000fe400078e0014 */
[----:B------:R-:W-:-:S04]  /*5210*/  IMAD.HI.U32 R2, R2, R21, RZ ;  /* 0x0000001502027227 */ /* 0x000fc800078e00ff */
[----:B------:R-:W-:-:S04]  /*5220*/  IMAD.HI.U32 R5, R18, R3, RZ ;  /* 0x0000000312057227 */ /* 0x000fc800078e00ff */
[----:B------:R-:W-:Y:S01]  /*5230*/  IMAD.MOV R20, RZ, RZ, -R2 ;  /* 0x000000ffff147224 */ /* 0x000fe200078e0a02 */
[----:B------:R-:W-:Y:S01]  /*5240*/  IADD3 R18, PT, PT, -R5, RZ, RZ ;  /* 0x000000ff05127210 */ /* 0x000fe20007ffe1ff */
[----:B0-----:R-:W0:Y:S02]  /*5250*/  MUFU.RCP R22, R22 ;  /* 0x0000001600167308 */ /* 0x001e240000001000 */
[C---:B------:R-:W-:Y:S02]  /*5260*/  IMAD R21, R16.reuse, R20, R21 ;  /* 0x0000001410157224 */ /* 0x040fe400078e0215 */
[C---:B------:R-:W-:Y:S01]  /*5270*/  IMAD R3, R16.reuse, R18, R3 ;  /* 0x0000001210037224 */ /* 0x040fe200078e0203 */
[----:B------:R-:W-:Y:S02]  /*5280*/  LOP3.LUT R18, R19, R10, RZ, 0x3c, !PT ;  /* 0x0000000a13127212 */ /* 0x000fe400078e3cff */
[C---:B------:R-:W-:Y:S02]  /*5290*/  ISETP.GT.U32.AND P6, PT, R16.reuse, R21, PT ;  /* 0x000000151000720c */ /* 0x040fe40003fc4070 */
[----:B------:R-:W-:-:S02]  /*52a0*/  ISETP.GT.U32.AND P5, PT, R16, R3, PT ;  /* 0x000000031000720c */ /* 0x000fc40003fa4070 */
[----:B------:R-:W-:Y:S01]  /*52b0*/  ISETP.GE.AND P1, PT, R18, RZ, PT ;  /* 0x000000ff1200720c */ /* 0x000fe20003f26270 */
[----:B0-----:R-:W-:-:S08]  /*52c0*/  VIADD R20, R22, 0xffffffe ;  /* 0x0ffffffe16147836 */ /* 0x001fd00000000000 */
[--C-:B------:R-:W-:Y:S02]  /*52d0*/  @!P6 IMAD.IADD R21, R21, 0x1, -R16.reuse ;  /* 0x000000011515e824 */ /* 0x100fe400078e0a10 */
[----:B------:R-:W-:Y:S02]  /*52e0*/  @!P5 IMAD.IADD R3, R3, 0x1, -R16 ;  /* 0x000000010303d824 */ /* 0x000fe400078e0a10 */
[----:B------:R-:W-:Y:S01]  /*52f0*/  @!P5 VIADD R5, R5, 0x1 ;  /* 0x000000010505d836 */ /* 0x000fe20000000000 */
[-C--:B------:R-:W-:Y:S01]  /*5300*/  ISETP.GE.U32.AND P4, PT, R21, R16.reuse, PT ;  /* 0x000000101500720c */ /* 0x080fe20003f86070 */
[----:B------:R-:W-:Y:S01]  /*5310*/  @!P6 VIADD R2, R2, 0x1 ;  /* 0x000000010202e836 */ /* 0x000fe20000000000 */
[----:B------:R-:W-:Y:S02]  /*5320*/  ISETP.GE.U32.AND P3, PT, R3, R16, PT ;  /* 0x000000100300720c */ /* 0x000fe40003f66070 */
[-C--:B------:R-:W-:Y:S01]  /*5330*/  LOP3.LUT R16, R17, R10.reuse, RZ, 0x3c, !PT ;  /* 0x0000000a11107212 */ /* 0x080fe200078e3cff */
[----:B------:R-:W0:Y:S01]  /*5340*/  F2I.FTZ.U32.TRUNC.NTZ R3, R20 ;  /* 0x0000001400037305 */ /* 0x000e22000021f000 */
[----:B------:R-:W-:-:S02]  /*5350*/  LOP3.LUT R21, RZ, R10, RZ, 0x33, !PT ;  /* 0x0000000aff157212 */ /* 0x000fc400078e33ff */
[----:B------:R-:W-:Y:S02]  /*5360*/  ISETP.GE.AND P2, PT, R16, RZ, PT ;  /* 0x000000ff1000720c */ /* 0x000fe40003f46270 */
[----:B------:R-:W-:-:S03]  /*5370*/  LOP3.LUT R16, RZ, R10, RZ, 0x33, !PT ;  /* 0x0000000aff107212 */ /* 0x000fc600078e33ff */
[----:B------:R-:W-:Y:S02]  /*5380*/  @P4 VIADD R2, R2, 0x1 ;  /* 0x0000000102024836 */ /* 0x000fe40000000000 */
[----:B------:R-:W-:Y:S02]  /*5390*/  @P3 IADD3 R5, PT, PT, R5, 0x1, RZ ;  /* 0x0000000105053810 */ /* 0x000fe40007ffe0ff */
[----:B------:R-:W-:Y:S01]  /*53a0*/  ISETP.NE.AND P3, PT, R10, RZ, PT ;  /* 0x000000ff0a00720c */ /* 0x000fe20003f65270 */
[----:B------:R-:W-:Y:S02]  /*53b0*/  @!P1 IMAD.MOV R2, RZ, RZ, -R2 ;  /* 0x000000ffff029224 */ /* 0x000fe400078e0a02 */
[----:B0-----:R-:W-:Y:S02]  /*53c0*/  IMAD.MOV R23, RZ, RZ, -R3 ;  /* 0x000000ffff177224 */ /* 0x001fe400078e0a03 */
[----:B------:R-:W-:Y:S01]  /*53d0*/  @!P2 IMAD.MOV R5, RZ, RZ, -R5 ;  /* 0x000000ffff05a224 */ /* 0x000fe200078e0a05 */
[----:B------:R-:W-:Y:S01]  /*53e0*/  SEL R21, R21, R2, !P3 ;  /* 0x0000000215157207 */ /* 0x000fe20005800000 */
[----:B------:R-:W-:-:S02]  /*53f0*/  IMAD R23, R23, R4, RZ ;  /* 0x0000000417177224 */ /* 0x000fc400078e02ff */
[----:B------:R-:W-:Y:S01]  /*5400*/  IMAD.MOV.U32 R2, RZ, RZ, RZ ;  /* 0x000000ffff027224 */ /* 0x000fe200078e00ff */
[----:B------:R-:W-:Y:S01]  /*5410*/  SEL R5, R16, R5, !P3 ;  /* 0x0000000510057207 */ /* 0x000fe20005800000 */
[----:B------:R-:W-:Y:S01]  /*5420*/  IMAD.MOV R20, RZ, RZ, -R21 ;  /* 0x000000ffff147224 */ /* 0x000fe200078e0a15 */
[----:B------:R-:W-:Y:S01]  /*5430*/  IABS R25, R21 ;  /* 0x0000001500197213 */ /* 0x000fe20000000000 */
[----:B------:R-:W-:Y:S01]  /*5440*/  IMAD.HI.U32 R16, R3, R23, R2 ;  /* 0x0000001703107227 */ /* 0x000fe200078e0002 */
[----:B------:R-:W-:-:S05]  /*5450*/  IABS R18, R5 ;  /* 0x0000000500127213 */ /* 0x000fca0000000000 */
[----:B------:R-:W-:Y:S02]  /*5460*/  IMAD.MOV.U32 R23, RZ, RZ, R18 ;  /* 0x000000ffff177224 */ /* 0x000fe400078e0012 */
[----:B------:R-:W-:-:S04]  /*5470*/  IMAD.HI.U32 R3, R16, R25, RZ ;  /* 0x0000001910037227 */ /* 0x000fc800078e00ff */
[----:B------:R-:W-:-:S04]  /*5480*/  IMAD.HI.U32 R2, R16, R23, RZ ;  /* 0x0000001710027227 */ /* 0x000fc800078e00ff */
[----:B------:R-:W-:Y:S01]  /*5490*/  IMAD.MOV R18, RZ, RZ, -R3 ;  /* 0x000000ffff127224 */ /* 0x000fe200078e0a03 */
[----:B------:R-:W-:-:S03]  /*54a0*/  IADD3 R16, PT, PT, -R2, RZ, RZ ;  /* 0x000000ff02107210 */ /* 0x000fc60007ffe1ff */
[C---:B------:R-:W-:Y:S02]  /*54b0*/  IMAD R25, R4.reuse, R18, R25 ;  /* 0x0000001204197224 */ /* 0x040fe400078e0219 */
[C---:B------:R-:W-:Y:S01]  /*54c0*/  IMAD R23, R4.reuse, R16, R23 ;  /* 0x0000001004177224 */ /* 0x040fe200078e0217 */
[----:B------:R-:W-:Y:S01]  /*54d0*/  LOP3.LUT R16, R21, R14, RZ, 0x3c, !PT ;  /* 0x0000000e15107212 */ /* 0x000fe200078e3cff */
[----:B------:R-:W-:Y:S01]  /*54e0*/  IMAD.MOV R18, RZ, RZ, -R19 ;  /* 0x000000ffff127224 */ /* 0x000fe200078e0a13 */
[C---:B------:R-:W-:Y:S02]  /*54f0*/  ISETP.GT.U32.AND P6, PT, R4.reuse, R25, PT ;  /* 0x000000190400720c */ /* 0x040fe40003fc4070 */
[----:B------:R-:W-:Y:S02]  /*5500*/  ISETP.GT.U32.AND P5, PT, R4, R23, PT ;  /* 0x000000170400720c */ /* 0x000fe40003fa4070 */
[----:B------:R-:W-:Y:S01]  /*5510*/  ISETP.GE.AND P1, PT, R16, RZ, PT ;  /* 0x000000ff1000720c */ /* 0x000fe20003f26270 */
[----:B------:R-:W-:-:S02]  /*5520*/  IMAD.MOV R16, RZ, RZ, -R11 ;  /* 0x000000ffff107224 */ /* 0x000fc400078e0a0b */
[----:B------:R-:W-:-:S04]  /*5530*/  IMAD R11, R12, R18, R11 ;  /* 0x000000120c0b7224 */ /* 0x000fc800078e020b */
[----:B------:R-:W-:Y:S02]  /*5540*/  IMAD R11, R11, UR14, RZ ;  /* 0x0000000e0b0b7c24 */ /* 0x000fe4000f8e02ff */
[--C-:B------:R-:W-:Y:S01]  /*5550*/  @!P6 IMAD.IADD R25, R25, 0x1, -R4.reuse ;  /* 0x000000011919e824 */ /* 0x100fe200078e0a04 */
[----:B------:R-:W-:Y:S01]  /*5560*/  @!P6 IADD3 R3, PT, PT, R3, 0x1, RZ ;  /* 0x000000010303e810 */ /* 0x000fe20007ffe0ff */
[----:B------:R-:W-:Y:S02]  /*5570*/  @!P5 IMAD.IADD R23, R23, 0x1, -R4 ;  /* 0x000000011717d824 */ /* 0x000fe400078e0a04 */
[----:B------:R-:W-:Y:S01]  /*5580*/  @!P5 VIADD R2, R2, 0x1 ;  /* 0x000000010202d836 */ /* 0x000fe20000000000 */
[-C--:B------:R-:W-:Y:S02]  /*5590*/  ISETP.GE.U32.AND P4, PT, R25, R4.reuse, PT ;  /* 0x000000041900720c */ /* 0x080fe40003f86070 */
[----:B------:R-:W-:Y:S02]  /*55a0*/  ISETP.GE.U32.AND P3, PT, R23, R4, PT ;  /* 0x000000041700720c */ /* 0x000fe40003f66070 */
[----:B------:R-:W-:-:S02]  /*55b0*/  LOP3.LUT R4, R5, R14, RZ, 0x3c, !PT ;  /* 0x0000000e05047212 */ /* 0x000fc400078e3cff */
[----:B------:R-:W-:Y:S02]  /*55c0*/  LOP3.LUT R23, RZ, R14, RZ, 0x33, !PT ;  /* 0x0000000eff177212 */ /* 0x000fe400078e33ff */
[----:B------:R-:W-:Y:S01]  /*55d0*/  ISETP.GE.AND P2, PT, R4, RZ, PT ;  /* 0x000000ff0400720c */ /* 0x000fe20003f46270 */
[----:B------:R-:W-:-:S04]  /*55e0*/  IMAD.MOV R4, RZ, RZ, -R15 ;  /* 0x000000ffff047224 */ /* 0x000fc800078e0a0f */
[----:B------:R-:W-:Y:S02]  /*55f0*/  @P4 VIADD R3, R3, 0x1 ;  /* 0x0000000103034836 */ /* 0x000fe40000000000 */
[----:B------:R-:W-:Y:S02]  /*5600*/  IMAD R8, R13, R4, R8 ;  /* 0x000000040d087224 */ /* 0x000fe400078e0208 */
[----:B------:R-:W-:Y:S01]  /*5610*/  @P3 VIADD R2, R2, 0x1 ;  /* 0x0000000102023836 */ /* 0x000fe20000000000 */
[----:B------:R-:W-:Y:S01]  /*5620*/  ISETP.NE.AND P3, PT, R14, RZ, PT ;  /* 0x000000ff0e00720c */ /* 0x000fe20003f65270 */
[----:B------:R-:W-:Y:S02]  /*5630*/  IMAD.MOV.U32 R4, RZ, RZ, R3 ;  /* 0x000000ffff047224 */ /* 0x000fe400078e0003 */
[----:B------:R-:W-:Y:S01]  /*5640*/  IMAD.MOV R3, RZ, RZ, -R17 ;  /* 0x000000ffff037224 */ /* 0x000fe200078e0a11 */
[----:B------:R-:W-:Y:S01]  /*5650*/  @!P2 IADD3 R2, PT, PT, -R2, RZ, RZ ;  /* 0x000000ff0202a210 */ /* 0x000fe20007ffe1ff */
[----:B------:R-:W-:-:S02]  /*5660*/  @!P1 IMAD.MOV R4, RZ, RZ, -R4 ;  /* 0x000000ffff049224 */ /* 0x000fc400078e0a04 */
[----:B------:R-:W-:Y:S01]  /*5670*/  IMAD R15, R12, R3, R15 ;  /* 0x000000030c0f7224 */ /* 0x000fe200078e020f */
[----:B------:R-:W-:Y:S01]  /*5680*/  SEL R3, R23, R2, !P3 ;  /* 0x0000000217037207 */ /* 0x000fe20005800000 */
[----:B------:R-:W-:Y:S01]  /*5690*/  IMAD R13, R13, R16, R0 ;  /* 0x000000100d0d7224 */ /* 0x000fe200078e0200 */
[----:B------:R-:W-:Y:S01]  /*56a0*/  SEL R2, R23, R4, !P3 ;  /* 0x0000000417027207 */ /* 0x000fe20005800000 */
[----:B------:R-:W-:Y:S02]  /*56b0*/  IMAD.MOV R4, RZ, RZ, -R5 ;  /* 0x000000ffff047224 */ /* 0x000fe400078e0a05 */
[----:B------:R-:W-:Y:S01]  /*56c0*/  IMAD.MOV R16, RZ, RZ, -R3 ;  /* 0x000000ffff107224 */ /* 0x000fe200078e0a03 */
[----:B------:R-:W-:Y:S01]  /*56d0*/  IADD3 R22, PT, PT, -R2, RZ, RZ ;  /* 0x000000ff02167210 */ /* 0x000fe20007ffe1ff */
[C---:B------:R-:W-:Y:S02]  /*56e0*/  IMAD R4, R10.reuse, R4, R17 ;  /* 0x000000040a047224 */ /* 0x040fe400078e0211 */
[----:B------:R-:W-:-:S02]  /*56f0*/  IMAD R10, R10, R20, R19 ;  /* 0x000000140a0a7224 */ /* 0x000fc400078e0213 */
[----:B------:R-:W-:Y:S02]  /*5700*/  IMAD R8, R8, UR15, RZ ;  /* 0x0000000f08087c24 */ /* 0x000fe4000f8e02ff */
[----:B------:R-:W-:Y:S02]  /*5710*/  IMAD R15, R15, UR14, RZ ;  /* 0x0000000e0f0f7c24 */ /* 0x000fe4000f8e02ff */
[----:B------:R-:W-:Y:S01]  /*5720*/  IMAD R4, R4, UR13, RZ ;  /* 0x0000000d04047c24 */ /* 0x000fe2000f8e02ff */
[--C-:B------:R-:W-:Y:S01]  /*5730*/  SHF.R.S32.HI R12, RZ, 0x1f, R8.reuse ;  /* 0x0000001fff0c7819 */ /* 0x100fe20000011408 */
[----:B------:R-:W-:Y:S02]  /*5740*/  IMAD R13, R13, UR15, RZ ;  /* 0x0000000f0d0d7c24 */ /* 0x000fe4000f8e02ff */
[----:B------:R-:W-:Y:S01]  /*5750*/  IMAD R5, R14, R16, R5 ;  /* 0x000000100e057224 */ /* 0x000fe200078e0205 */
[----:B------:R-:W-:Y:S01]  /*5760*/  IADD3 R17, P1, P2, R4, R15, R8 ;  /* 0x0000000f04117210 */ /* 0x000fe20007a3e008 */
[----:B------:R-:W-:Y:S01]  /*5770*/  IMAD R10, R10, UR13, RZ ;  /* 0x0000000d0a0a7c24 */ /* 0x000fe2000f8e02ff */
[----:B------:R-:W-:Y:S01]  /*5780*/  SHF.R.S32.HI R8, RZ, 0x1f, R4 ;  /* 0x0000001fff087819 */ /* 0x000fe20000011404 */
[----:B------:R-:W-:Y:S01]  /*5790*/  IMAD R14, R14, R22, R21 ;  /* 0x000000160e0e7224 */ /* 0x000fe200078e0215 */
[----:B------:R-:W-:Y:S01]  /*57a0*/  SHF.R.S32.HI R16, RZ, 0x1f, R13 ;  /* 0x0000001fff107819 */ /* 0x000fe2000001140d */
[----:B------:R-:W-:Y:S01]  /*57b0*/  IMAD R3, R3, UR4, RZ ;  /* 0x0000000403037c24 */ /* 0x000fe2000f8e02ff */
[----:B------:R-:W-:Y:S01]  /*57c0*/  SHF.R.S32.HI R15, RZ, 0x1f, R15 ;  /* 0x0000001fff0f7819 */ /* 0x000fe2000001140f */
[----:B------:R-:W-:Y:S01]  /*57d0*/  IMAD R4, R5, UR12, RZ ;  /* 0x0000000c05047c24 */ /* 0x000fe2000f8e02ff */
[----:B------:R-:W-:Y:S01]  /*57e0*/  IADD3 R13, P3, P4, R10, R11, R13 ;  /* 0x0000000b0a0d7210 */ /* 0x000fe20007c7e00d */
[----:B------:R-:W-:Y:S01]  /*57f0*/  IMAD R2, R2, UR4, RZ ;  /* 0x0000000402027c24 */ /* 0x000fe2000f8e02ff */
[----:B------:R-:W-:Y:S01]  /*5800*/  SHF.R.S32.HI R11, RZ, 0x1f, R11 ;  /* 0x0000001fff0b7819 */ /* 0x000fe2000001140b */
[----:B------:R-:W-:Y:S01]  /*5810*/  IMAD R5, R14, UR12, RZ ;  /* 0x0000000c0e057c24 */ /* 0x000fe2000f8e02ff */
[----:B------:R-:W-:-:S02]  /*5820*/  SHF.R.S32.HI R10, RZ, 0x1f, R10 ;  /* 0x0000001fff0a7819 */ /* 0x000fc4000001140a */
[----:B------:R-:W-:Y:S02]  /*5830*/  IADD3.X R15, PT, PT, R8, R15, R12, P1, P2 ;  /* 0x0000000f080f7210 */ /* 0x000fe40000fe440c */
[----:B------:R-:W-:Y:S02]  /*5840*/  IADD3 R12, P1, P2, R3, R17, R4 ;  /* 0x00000011030c7210 */ /* 0x000fe40007a3e004 */
[----:B------:R-:W-:Y:S02]  /*5850*/  IADD3.X R11, PT, PT, R10, R11, R16, P3, P4 ;  /* 0x0000000b0a0b7210 */ /* 0x000fe40001fe8410 */
[----:B------:R-:W-:Y:S02]  /*5860*/  SHF.R.S32.HI R3, RZ, 0x1f, R3 ;  /* 0x0000001fff037819 */ /* 0x000fe40000011403 */
[----:B------:R-:W-:Y:S02]  /*5870*/  SHF.R.S32.HI R4, RZ, 0x1f, R4 ;  /* 0x0000001fff047819 */ /* 0x000fe40000011404 */
[----:B------:R-:W-:-:S02]  /*5880*/  IADD3 R10, P3, P4, R2, R13, R5 ;  /* 0x0000000d020a7210 */ /* 0x000fc40007c7e005 */
[----:B------:R-:W-:Y:S02]  /*5890*/  SHF.R.S32.HI R8, RZ, 0x1f, R2 ;  /* 0x0000001fff087819 */ /* 0x000fe40000011402 */
[----:B------:R-:W-:Y:S02]  /*58a0*/  SHF.R.S32.HI R5, RZ, 0x1f, R5 ;  /* 0x0000001fff057819 */ /* 0x000fe40000011405 */
[----:B------:R-:W-:Y:S02]  /*58b0*/  IADD3.X R3, PT, PT, R3, R15, R4, P1, P2 ;  /* 0x0000000f03037210 */ /* 0x000fe40000fe4404 */
[----:B------:R-:W-:Y:S02]  /*58c0*/  LEA R2, P1, R12, UR10, 0x1 ;  /* 0x0000000a0c027c11 */ /* 0x000fe4000f8208ff */
[----:B------:R-:W-:Y:S02]  /*58d0*/  IADD3.X R5, PT, PT, R8, R11, R5, P3, P4 ;  /* 0x0000000b08057210 */ /* 0x000fe40001fe8405 */
[----:B------:R-:W-:-:S02]  /*58e0*/  LEA R4, P2, R10, UR10, 0x1 ;  /* 0x0000000a0a047c11 */ /* 0x000fc4000f8408ff */
[----:B------:R-:W-:Y:S02]  /*58f0*/  LEA.HI.X R3, R12, UR11, R3, 0x1, P1 ;  /* 0x0000000b0c037c11 */ /* 0x000fe400088f0c03 */
        /* <DEDUP_REMOVED lines=9> */
.L_x_588:
[----:B------:R-:W-:Y:S05]  /*5990*/  EXIT ;  /* 0x000000000000794d */ /* 0x000fea0003800000 */
.L_x_582:
        /* <DEDUP_REMOVED lines=38> */
.L_x_591:
[----:B------:R-:W-:Y:S02]  /*5c00*/  MOV R13, UR5 ;  /* 0x00000005000d7c02 */ /* 0x000fe40008000f00 */
[----:B------:R-:W-:-:S07]  /*5c10*/  MOV R10, 0x5c30 ;  /* 0x00005c30000a7802 */ /* 0x000fce0000000f00 */
[----:B------:R-:W-:Y:S05]  /*5c20*/  CALL.REL.NOINC `($__internal_21_$__cuda_sm20_div_u64) ;  /* 0x00000018004c7944 */ /* 0x000fea0003c00000 */
.L_x_592:
[----:B------:R-:W-:Y:S05]  /*5c30*/  BSYNC.RECONVERGENT B0 ;  /* 0x0000000000007941 */ /* 0x000fea0003800200 */
.L_x_590:
        /* <DEDUP_REMOVED lines=26> */
[----:B------:R-:W-:-:S04]  /*5de0*/  MOV R7, R13 ;  /* 0x0000000d00077202 */ /* 0x000fc80000000f00 */
[----:B------:R-:W0:Y:S01]  /*5df0*/  I2F.RP R9, R7 ;  /* 0x0000000700097306 */ /* 0x000e220000209400 */
        /* <DEDUP_REMOVED lines=15> */
[----:B---3--:R-:W-:-:S03]  /*5ef0*/  IMAD.MOV.U32 R12, RZ, RZ, RZ ;  /* 0x000000ffff0c7224 */ /* 0x008fc600078e00ff */
[----:B------:R-:W-:Y:S01]  /*5f00*/  MOV R5, R11 ;  /* 0x0000000b00057202 */ /* 0x000fe20000000f00 */
[----:B-----5:R-:W-:-:S04]  /*5f10*/  IMAD.MOV R10, RZ, RZ, -R13 ;  /* 0x000000ffff0a7224 */ /* 0x020fc800078e0a0d */
[----:B------:R-:W-:Y:S01]  /*5f20*/  @!P3 IMAD.MOV R5, RZ, RZ, -R5 ;  /* 0x000000ffff05b224 */ /* 0x000fe200078e0a05 */
[----:B------:R-:W-:Y:S01]  /*5f30*/  @!P1 LOP3.LUT R5, RZ, R3, RZ, 0x33, !PT ;  /* 0x00000003ff059212 */ /* 0x000fe200078e33ff */
[----:B------:R-:W-:Y:S01]  /*5f40*/  IMAD R9, R10, R7, RZ ;  /* 0x000000070a097224 */ /* 0x000fe200078e02ff */
[----:B0-----:R-:W-:Y:S02]  /*5f50*/  IABS R14, R6 ;  /* 0x00000006000e7213 */ /* 0x001fe40000000000 */
[----:B------:R-:W-:Y:S01]  /*5f60*/  IABS R11, R5 ;  /* 0x00000005000b7213 */ /* 0x000fe20000000000 */
[----:B------:R-:W-:-:S04]  /*5f70*/  IMAD.HI.U32 R9, R13, R9, R12 ;  /* 0x000000090d097227 */ /* 0x000fc800078e000c */
[----:B------:R-:W-:Y:S02]  /*5f80*/  IMAD.MOV.U32 R10, RZ, RZ, R14 ;  /* 0x000000ffff0a7224 */ /* 0x000fe400078e000e */
[----:B------:R-:W-:Y:S02]  /*5f90*/  IMAD.MOV.U32 R12, RZ, RZ, R11 ;  /* 0x000000ffff0c7224 */ /* 0x000fe400078e000b */
[----:B------:R-:W0:Y:S02]  /*5fa0*/  I2F.RP R14, R10 ;  /* 0x0000000a000e7306 */ /* 0x000e240000209400 */
[----:B------:R-:W-:-:S05]  /*5fb0*/  IMAD.HI.U32 R11, R9, R12, RZ ;  /* 0x0000000c090b7227 */ /* 0x000fca00078e00ff */
[----:B------:R-:W-:-:S05]  /*5fc0*/  IADD3 R9, PT, PT, -R11, RZ, RZ ;  /* 0x000000ff0b097210 */ /* 0x000fca0007ffe1ff */
[C---:B------:R-:W-:Y:S02]  /*5fd0*/  IMAD R12, R7.reuse, R9, R12 ;  /* 0x00000009070c7224 */ /* 0x040fe400078e020c */
[----:B------:R-:W3:Y:S01]  /*5fe0*/  LDC R9, c[0x0][0x3bc] ;  /* 0x0000ef00ff097b82 */ /* 0x000ee20000000800 */
[----:B0-----:R-:W0:Y:S02]  /*5ff0*/  MUFU.RCP R14, R14 ;  /* 0x0000000e000e7308 */ /* 0x001e240000001000 */
[----:B------:R-:W-:-:S13]  /*6000*/  ISETP.GT.U32.AND P2, PT, R7, R12, PT ;  /* 0x0000000c0700720c */ /* 0x000fda0003f44070 */
[----:B------:R-:W-:Y:S02]  /*6010*/  @!P2 IMAD.IADD R12, R12, 0x1, -R7 ;  /* 0x000000010c0ca824 */ /* 0x000fe400078e0a07 */
[----:B0-----:R-:W-:Y:S02]  /*6020*/  VIADD R13, R14, 0xffffffe ;  /* 0x0ffffffe0e0d7836 */ /* 0x001fe40000000000 */
[----:B------:R-:W-:Y:S01]  /*6030*/  @!P2 VIADD R11, R11, 0x1 ;  /* 0x000000010b0ba836 */ /* 0x000fe20000000000 */
[----:B------:R-:W-:Y:S01]  /*6040*/  ISETP.GE.U32.AND P1, PT, R12, R7, PT ;  /* 0x000000070c00720c */ /* 0x000fe20003f26070 */
[----:B------:R-:W-:Y:S01]  /*6050*/  IMAD.MOV.U32 R12, RZ, RZ, RZ ;  /* 0x000000ffff0c7224 */ /* 0x000fe200078e00ff */
[----:B------:R-:W-:Y:S01]  /*6060*/  LOP3.LUT R7, R5, R4, RZ, 0x3c, !PT ;  /* 0x0000000405077212 */ /* 0x000fe200078e3cff */
[----:B------:R-:W0:Y:S01]  /*6070*/  F2I.FTZ.U32.TRUNC.NTZ R13, R13 ;  /* 0x0000000d000d7305 */ /* 0x000e22000021f000 */
[----:B------:R-:W-:Y:S02]  /*6080*/  ISETP.NE.AND P2, PT, R4, RZ, PT ;  /* 0x000000ff0400720c */ /* 0x000fe40003f45270 */
[----:B------:R-:W-:-:S07]  /*6090*/  ISETP.GE.AND P3, PT, R7, RZ, PT ;  /* 0x000000ff0700720c */ /* 0x000fce0003f66270 */
[----:B------:R-:W-:-:S04]  /*60a0*/  @P1 VIADD R11, R11, 0x1 ;  /* 0x000000010b0b1836 */ /* 0x000fc80000000000 */
[----:B------:R-:W-:Y:S01]  /*60b0*/  IMAD.MOV.U32 R7, RZ, RZ, R11 ;  /* 0x000000ffff077224 */ /* 0x000fe200078e000b */
[----:B0-----:R-:W-:Y:S02]  /*60c0*/  IADD3 R15, PT, PT, RZ, -R13, RZ ;  /* 0x8000000dff0f7210 */ /* 0x001fe40007ffe0ff */
[----:B---3--:R-:W-:Y:S01]  /*60d0*/  IABS R11, R9 ;  /* 0x00000009000b7213 */ /* 0x008fe20000000000 */
        /* <DEDUP_REMOVED lines=17> */
[----:B------:R0:W3:Y:S01]  /*61f0*/  F2I.FTZ.U32.TRUNC.NTZ R13, R12 ;  /* 0x0000000c000d7305 */ /* 0x0000e2000021f000 */
        /* <DEDUP_REMOVED lines=20> */
[----:B------:R-:W0:Y:S05]  /*6340*/  LDC.64 R10, c[0x0][0x410] ;  /* 0x00010400ff0a7b82 */ /* 0x000e2a0000000a00 */
[----:B------:R-:W-:-:S06]  /*6350*/  @P1 VIADD R12, R12, 0x1 ;  /* 0x000000010c0c1836 */ /* 0x000fcc0000000000 */
[----:B------:R-:W-:Y:S01]  /*6360*/  @!P3 IMAD.MOV R12, RZ, RZ, -R12 ;  /* 0x000000ffff0cb224 */ /* 0x000fe200078e0a0c */
[----:B------:R-:W-:-:S05]  /*6370*/  @!P2 LOP3.LUT R12, RZ, R9, RZ, 0x33, !PT ;  /* 0x00000009ff0ca212 */ /* 0x000fca00078e33ff */
[----:B------:R-:W-:-:S04]  /*6380*/  IMAD.MOV R13, RZ, RZ, -R12 ;  /* 0x000000ffff0d7224 */ /* 0x000fc800078e0a0c */
[----:B------:R-:W-:-:S04]  /*6390*/  IMAD R9, R9, R13, R14 ;  /* 0x0000000d09097224 */ /* 0x000fc800078e020e */
[----:B0-----:R-:W-:-:S06]  /*63a0*/  IMAD.WIDE R10, R9, 0x2, R10 ;  /* 0x00000002090a7825 */ /* 0x001fcc00078e020a */
[----:B------:R-:W3:Y:S01]  /*63b0*/  LDG.E.U16 R10, desc[UR8][R10.64] ;  /* 0x000000080a0a7981 */ /* 0x000ee2000c1e1500 */
[----:B------:R-:W-:Y:S01]  /*63c0*/  IADD3 R13, PT, PT, -R5, RZ, RZ ;  /* 0x000000ff050d7210 */ /* 0x000fe20007ffe1ff */
[----:B------:R-:W-:Y:S02]  /*63d0*/  IMAD.MOV R15, RZ, RZ, -R7 ;  /* 0x000000ffff0f7224 */ /* 0x000fe400078e0a07 */
[----:B------:R-:W-:Y:S02]  /*63e0*/  IMAD.MOV R14, RZ, RZ, -R14 ;  /* 0x000000ffff0e7224 */ /* 0x000fe400078e0a0e */
        /* <DEDUP_REMOVED lines=17> */
[----:B------:R-:W-:Y:S01]  /*6500*/  IADD3.X R12, PT, PT, R12, R4, R9, P1, P2 ;  /* 0x000000040c0c7210 */ /* 0x000fe20000fe4409 */
[----:B------:R-:W-:Y:S01]  /*6510*/  IMAD.MOV.U32 R9, RZ, RZ, R2 ;  /* 0x000000ffff097224 */ /* 0x000fe200078e0002 */
[----:B----4-:R-:W-:-:S04]  /*6520*/  LEA R4, P1, R3, UR10, 0x1 ;  /* 0x0000000a03047c11 */ /* 0x010fc8000f8208ff */
[----:B------:R-:W-:Y:S01]  /*6530*/  LEA.HI.X R5, R3, UR11, R12, 0x1, P1 ;  /* 0x0000000b03057c11 */ /* 0x000fe200088f0c0c */
[----:B---3--:R-:W-:-:S04]  /*6540*/  IMAD.U32 R10, R10, 0x10000, RZ ;  /* 0x000100000a0a7824 */ /* 0x008fc800078e00ff */
[----:B------:R-:W-:-:S05]  /*6550*/  FADD.FTZ R10, RZ, R10 ;  /* 0x0000000aff0a7221 */ /* 0x000fca0000010000 */
[----:B------:R-:W-:-:S05]  /*6560*/  F2FP.BF16.F32.PACK_AB R10, RZ, R10 ;  /* 0x0000000aff0a723e */ /* 0x000fca00000010ff */
[----:B------:R0:W-:Y:S02]  /*6570*/  STG.E.U16 desc[UR8][R4.64], R10 ;  /* 0x0000000a04007986 */ /* 0x0001e4000c101508 */
.L_x_594:
[----:B------:R-:W-:Y:S05]  /*6580*/  BSYNC.RECONVERGENT B0 ;  /* 0x0000000000007941 */ /* 0x000fea0003800200 */
.L_x_593:
[----:B------:R-:W-:Y:S05]  /*6590*/  @!P0 EXIT ;  /* 0x000000000000894d */ /* 0x000fea0003800000 */
[----:B------:R-:W1:Y:S01]  /*65a0*/  LDC R0, c[0x0][0x3c8] ;  /* 0x0000f200ff007b82 */ /* 0x000e620000000800 */
[----:B------:R-:W-:Y:S01]  /*65b0*/  IMAD.MOV.U32 R12, RZ, RZ, RZ ;  /* 0x000000ffff0c7224 */ /* 0x000fe200078e00ff */
[----:B------:R-:W-:Y:S01]  /*65c0*/  BSSY.RECONVERGENT B0, `(.L_x_595) ;  /* 0x00000f8000007945 */ /* 0x000fe20003800200 */
[----:B------:R-:W2:Y:S01]  /*65d0*/  LDCU UR4, c[0x0][0x3cc] ;  /* 0x00007980ff0477ac */ /* 0x000ea20008000800 */
[----:B------:R-:W3:Y:S01]  /*65e0*/  LDCU.64 UR10, c[0x0][0x3b0] ;  /* 0x00007600ff0a77ac */ /* 0x000ee20008000a00 */
[----:B------:R-:W4:Y:S01]  /*65f0*/  LDCU.128 UR12, c[0x0][0x3d0] ;  /* 0x00007a00ff0c77ac */ /* 0x000f220008000c00 */
[----:B-1----:R-:W-:-:S04]  /*6600*/  IABS R14, R0 ;  /* 0x00000000000e7213 */ /* 0x002fc80000000000 */
[----:B------:R-:W1:Y:S08]  /*6610*/  I2F.RP R0, R14 ;  /* 0x0000000e00007306 */ /* 0x000e700000209400 */
[----:B-1----:R-:W1:Y:S02]  /*6620*/  MUFU.RCP R0, R0 ;  /* 0x0000000000007308 */ /* 0x002e640000001000 */
[----:B-1----:R-:W-:-:S06]  /*6630*/  IADD3 R13, PT, PT, R0, 0xffffffe, RZ ;  /* 0x0ffffffe000d7810 */ /* 0x002fcc0007ffe0ff */
[----:B------:R-:W1:Y:S02]  /*6640*/  F2I.FTZ.U32.TRUNC.NTZ R13, R13 ;  /* 0x0000000d000d7305 */ /* 0x000e64000021f000 */
[----:B-1----:R-:W-:-:S04]  /*6650*/  IMAD.MOV R3, RZ, RZ, -R13 ;  /* 0x000000ffff037224 */ /* 0x002fc800078e0a0d */
[----:B------:R-:W-:-:S04]  /*6660*/  IMAD R3, R3, R14, RZ ;  /* 0x0000000e03037224 */ /* 0x000fc800078e02ff */
[----:B--234-:R-:W-:-:S07]  /*6670*/  IMAD.HI.U32 R12, R13, R3, R12 ;  /* 0x000000030d0c7227 */ /* 0x01cfce00078e000c */
.L_x_596:
[----:B0-----:R-:W0:Y:S01]  /*6680*/  LDC R10, c[0x0][0x3c4] ;  /* 0x0000f100ff0a7b82 */ /* 0x001e220000000800 */
[----:B-1----:R-:W-:-:S05]  /*6690*/  IABS R3, R8 ;  /* 0x0000000800037213 */ /* 0x002fca0000000000 */
[----:B------:R-:W-:Y:S02]  /*66a0*/  IMAD.HI.U32 R12, R12, R3, RZ ;  /* 0x000000030c0c7227 */ /* 0x000fe400078e00ff */
[----:B------:R-:W1:Y:S02]  /*66b0*/  LDC R11, c[0x0][0x3c8] ;  /* 0x0000f200ff0b7b82 */ /* 0x000e640000000800 */
[----:B------:R-:W-:-:S06]  /*66c0*/  IMAD.MOV R0, RZ, RZ, -R12 ;  /* 0x000000ffff007224 */ /* 0x000fcc00078e0a0c */
[----:B------:R-:W2:Y:S01]  /*66d0*/  LDC R7, c[0x0][0x3c0] ;  /* 0x0000f000ff077b82 */ /* 0x000ea20000000800 */
[----:B0-----:R-:W-:-:S04]  /*66e0*/  IABS R20, R10 ;  /* 0x0000000a00147213 */ /* 0x001fc80000000000 */
[----:B------:R-:W0:Y:S01]  /*66f0*/  I2F.RP R4, R20 ;  /* 0x0000001400047306 */ /* 0x000e220000209400 */
[-C--:B-1----:R-:W-:Y:S02]  /*6700*/  IABS R17, R11.reuse ;  /* 0x0000000b00117213 */ /* 0x082fe40000000000 */
[----:B------:R-:W-:Y:S02]  /*6710*/  ISETP.NE.AND P4, PT, R11, RZ, PT ;  /* 0x000000ff0b00720c */ /* 0x000fe40003f85270 */
[-C--:B------:R-:W-:Y:S01]  /*6720*/  LOP3.LUT R15, RZ, R11.reuse, RZ, 0x33, !PT ;  /* 0x0000000bff0f7212 */ /* 0x080fe200078e33ff */
[----:B------:R-:W-:Y:S01]  /*6730*/  IMAD R3, R17, R0, R3 ;  /* 0x0000000011037224 */ /* 0x000fe200078e0203 */
[----:B------:R-:W-:Y:S01]  /*6740*/  LOP3.LUT R0, R8, R11, RZ, 0x3c, !PT ;  /* 0x0000000b08007212 */ /* 0x000fe200078e3cff */
[----:B------:R-:W1:Y:S01]  /*6750*/  I2F.RP R6, R17 ;  /* 0x0000001100067306 */ /* 0x000e620000209400 */
[----:B--2---:R-:W-:Y:S02]  /*6760*/  IABS R19, R7 ;  /* 0x0000000700137213 */ /* 0x004fe40000000000 */
[----:B------:R-:W-:-:S02]  /*6770*/  ISETP.GT.U32.AND P1, PT, R14, R3, PT ;  /* 0x000000030e00720c */ /* 0x000fc40003f24070 */
[----:B------:R-:W-:-:S03]  /*6780*/  ISETP.GE.AND P2, PT, R0, RZ, PT ;  /* 0x000000ff0000720c */ /* 0x000fc60003f46270 */
[----:B0-----:R-:W0:Y:S08]  /*6790*/  MUFU.RCP R4, R4 ;  /* 0x0000000400047308 */ /* 0x001e300000001000 */
[----:B------:R-:W-:Y:S01]  /*67a0*/  @!P1 IMAD.IADD R3, R3, 0x1, -R17 ;  /* 0x0000000103039824 */ /* 0x000fe200078e0a11 */
[----:B------:R-:W-:Y:S01]  /*67b0*/  @!P1 IADD3 R12, PT, PT, R12, 0x1, RZ ;  /* 0x000000010c0c9810 */ /* 0x000fe20007ffe0ff */
[----:B-1----:R-:W1:Y:S03]  /*67c0*/  MUFU.RCP R6, R6 ;  /* 0x0000000600067308 */ /* 0x002e660000001000 */
[----:B------:R-:W-:Y:S01]  /*67d0*/  ISETP.GE.U32.AND P0, PT, R3, R14, PT ;  /* 0x0000000e0300720c */ /* 0x000fe20003f06070 */
[----:B0-----:R-:W-:-:S04]  /*67e0*/  VIADD R2, R4, 0xffffffe ;  /* 0x0ffffffe04027836 */ /* 0x001fc80000000000 */
[----:B------:R-:W0:Y:S08]  /*67f0*/  I2F.RP R14, R19 ;  /* 0x00000013000e7306 */ /* 0x000e300000209400 */
[----:B------:R2:W3:Y:S01]  /*6800*/  F2I.FTZ.U32.TRUNC.NTZ R3, R2 ;  /* 0x0000000200037305 */ /* 0x0004e2000021f000 */
[----:B------:R-:W-:Y:S02]  /*6810*/  @P0 VIADD R12, R12, 0x1 ;  /* 0x000000010c0c0836 */ /* 0x000fe40000000000 */
[----:B-1----:R-:W-:-:S02]  /*6820*/  VIADD R5, R6, 0xffffffe ;  /* 0x0ffffffe06057836 */ /* 0x002fc40000000000 */
[----:B------:R-:W-:Y:S01]  /*6830*/  @!P2 IMAD.MOV R12, RZ, RZ, -R12 ;  /* 0x000000ffff0ca224 */ /* 0x000fe200078e0a0c */
[----:B------:R-:W1:Y:S02]  /*6840*/  LDC R6, c[0x0][0x3bc] ;  /* 0x0000ef00ff067b82 */ /* 0x000e640000000800 */
[----:B0-----:R-:W0:Y:S01]  /*6850*/  MUFU.RCP R14, R14 ;  /* 0x0000000e000e7308 */ /* 0x001e220000001000 */
[----:B--2---:R-:W-:Y:S01]  /*6860*/  IMAD.MOV.U32 R2, RZ, RZ, RZ ;  /* 0x000000ffff027224 */ /* 0x004fe200078e00ff */
[----:B------:R-:W-:-:S04]  /*6870*/  SEL R13, R15, R12, !P4 ;  /* 0x0000000c0f0d7207 */ /* 0x000fc80006000000 */
[----:B------:R-:W-:Y:S01]  /*6880*/  IABS R0, R13 ;  /* 0x0000000d00007213 */ /* 0x000fe20000000000 */
[----:B---3--:R-:W-:Y:S01]  /*6890*/  IMAD.MOV R21, RZ, RZ, -R3 ;  /* 0x000000ffff157224 */ /* 0x008fe200078e0a03 */
[----:B------:R-:W2:Y:S03]  /*68a0*/  F2I.FTZ.U32.TRUNC.NTZ R5, R5 ;  /* 0x0000000500057305 */ /* 0x000ea6000021f000 */
[----:B------:R-:W-:-:S04]  /*68b0*/  IMAD R21, R21, R20, RZ ;  /* 0x0000001415157224 */ /* 0x000fc800078e02ff */
[----:B------:R-:W-:-:S04]  /*68c0*/  IMAD.HI.U32 R21, R3, R21, R2 ;  /* 0x0000001503157227 */ /* 0x000fc800078e0002 */
[----:B------:R-:W-:Y:S02]  /*68d0*/  IMAD.MOV.U32 R3, RZ, RZ, R0 ;  /* 0x000000ffff037224 */ /* 0x000fe400078e0000 */
[----:B0-----:R-:W-:Y:S01]  /*68e0*/  VIADD R4, R14, 0xffffffe ;  /* 0x0ffffffe0e047836 */ /* 0x001fe20000000000 */
[----:B-1----:R-:W-:Y:S01]  /*68f0*/  IABS R22, R6 ;  /* 0x0000000600167213 */ /* 0x002fe20000000000 */
[----:B------:R-:W-:-:S03]  /*6900*/  IMAD.HI.U32 R2, R21, R3, RZ ;  /* 0x0000000315027227 */ /* 0x000fc600078e00ff */
[----:B------:R-:W0:Y:S01]  /*6910*/  I2F.RP R25, R22 ;  /* 0x0000001600197306 */ /* 0x000e220000209400 */
[----:B--2---:R-:W-:Y:S01]  /*6920*/  IMAD.MOV R12, RZ, RZ, -R5 ;  /* 0x000000ffff0c7224 */ /* 0x004fe200078e0a05 */
[----:B------:R-:W-:-:S03]  /*6930*/  IADD3 R0, PT, PT, -R2, RZ, RZ ;  /* 0x000000ff02007210 */ /* 0x000fc60007ffe1ff */
[----:B------:R-:W-:Y:S02]  /*6940*/  IMAD R23, R12, R17, RZ ;  /* 0x000000110c177224 */ /* 0x000fe400078e02ff */
[----:B------:R-:W-:Y:S01]  /*6950*/  IMAD R3, R20, R0, R3 ;  /* 0x0000000014037224 */ /* 0x000fe200078e0203 */
[----:B------:R-:W-:-:S04]  /*6960*/  LOP3.LUT R0, R13, R10, RZ, 0x3c, !PT ;  /* 0x0000000a0d007212 */ /* 0x000fc800078e3cff */
[----:B------:R-:W-:Y:S02]  /*6970*/  ISETP.GT.U32.AND P0, PT, R20, R3, PT ;  /* 0x000000031400720c */ /* 0x000fe40003f04070 */
[----:B------:R-:W-:Y:S01]  /*6980*/  ISETP.GE.AND P2, PT, R0, RZ, PT ;  /* 0x000000ff0000720c */ /* 0x000fe20003f46270 */
[----:B0-----:R-:W-:Y:S10]  /*6990*/  MUFU.RCP R25, R25 ;  /* 0x0000001900197308 */ /* 0x001ff40000001000 */
[----:B------:R-:W-:-:S02]  /*69a0*/  @!P0 IMAD.IADD R3, R3, 0x1, -R20 ;  /* 0x0000000103038824 */ /* 0x000fc400078e0a14 */
[----:B------:R-:W-:Y:S01]  /*69b0*/  @!P0 VIADD R2, R2, 0x1 ;  /* 0x0000000102028836 */ /* 0x000fe20000000000 */
[----:B------:R-:W-:Y:S02]  /*69c0*/  IADD3 R0, P0, PT, R8, UR5, RZ ;  /* 0x0000000508007c10 */ /* 0x000fe4000ff1e0ff */
[----:B------:R-:W-:Y:S02]  /*69d0*/  ISETP.GE.U32.AND P1, PT, R3, R20, PT ;  /* 0x000000140300720c */ /* 0x000fe40003f26070 */
[----:B------:R0:W1:Y:S01]  /*69e0*/  F2I.FTZ.U32.TRUNC.NTZ R3, R4 ;  /* 0x0000000400037305 */ /* 0x000062000021f000 */
[----:B------:R-:W-:Y:S01]  /*69f0*/  IABS R14, R0 ;  /* 0x00000000000e7213 */ /* 0x000fe20000000000 */
[----:B0-----:R-:W-:-:S09]  /*6a00*/  HFMA2 R4, -RZ, RZ, 0, 0 ;  /* 0x00000000ff047431 */ /* 0x001fd200000001ff */
[----:B------:R-:W-:Y:S01]  /*6a10*/  @P1 VIADD R2, R2, 0x1 ;  /* 0x0000000102021836 */ /* 0x000fe20000000000 */
[----:B------:R-:W-:Y:S01]  /*6a20*/  ISETP.NE.AND P1, PT, R10, RZ, PT ;  /* 0x000000ff0a00720c */ /* 0x000fe20003f25270 */
[----:B-1----:R-:W-:Y:S02]  /*6a30*/  IMAD.MOV R16, RZ, RZ, -R3 ;  /* 0x000000ffff107224 */ /* 0x002fe400078e0a03 */
[----:B------:R-:W-:Y:S02]  /*6a40*/  @!P2 IMAD.MOV R2, RZ, RZ, -R2 ;  /* 0x000000ffff02a224 */ /* 0x000fe400078e0a02 */
[----:B------:R-:W-:Y:S01]  /*6a50*/  IMAD.HI.U32 R12, R5, R23, R4 ;  /* 0x00000017050c7227 */ /* 0x000fe200078e0004 */
[----:B------:R-:W-:-:S03]  /*6a60*/  LOP3.LUT R4, RZ, R10, RZ, 0x33, !PT ;  /* 0x0000000aff047212 */ /* 0x000fc600078e33ff */
[----:B------:R-:W-:Y:S01]  /*6a70*/  IMAD R23, R16, R19, RZ ;  /* 0x0000001310177224 */ /* 0x000fe200078e02ff */
[----:B------:R-:W-:Y:S01]  /*6a80*/  SEL R16, R4, R2, !P1 ;  /* 0x0000000204107207 */ /* 0x000fe20004800000 */
[----:B------:R-:W-:Y:S02]  /*6a90*/  IMAD.MOV.U32 R2, RZ, RZ, RZ ;  /* 0x000000ffff027224 */ /* 0x000fe400078e00ff */
[----:B------:R-:W-:Y:S01]  /*6aa0*/  IMAD.HI.U32 R5, R12, R14, RZ ;  /* 0x0000000e0c057227 */ /* 0x000fe200078e00ff */
[----:B------:R-:W-:-:S03]  /*6ab0*/  IABS R24, R16 ;  /* 0x0000001000187213 */ /* 0x000fc60000000000 */
[----:B------:R-:W-:-:S04]  /*6ac0*/  IMAD.HI.U32 R18, R3, R23, R2 ;  /* 0x0000001703127227 */ /* 0x000fc800078e0002 */
[----:B------:R-:W-:Y:S02]  /*6ad0*/  IMAD.MOV R3, RZ, RZ, -R5 ;  /* 0x000000ffff037224 */ /* 0x000fe400078e0a05 */
[----:B------:R-:W-:-:S04]  /*6ae0*/  IMAD.HI.U32 R2, R18, R24, RZ ;  /* 0x0000001812027227 */ /* 0x000fc800078e00ff */
[----:B------:R-:W-:Y:S01]  /*6af0*/  IMAD R3, R17, R3, R14 ;  /* 0x0000000311037224 */ /* 0x000fe200078e020e */
[----:B------:R-:W-:Y:S01]  /*6b00*/  MOV R14, R17 ;  /* 0x00000011000e7202 */ /* 0x000fe20000000f00 */
[----:B------:R-:W-:-:S03]  /*6b10*/  IMAD.MOV R23, RZ, RZ, -R2 ;  /* 0x000000ffff177224 */ /* 0x000fc600078e0a02 */
[----:B------:R-:W-:Y:S01]  /*6b20*/  ISETP.GT.U32.AND P6, PT, R14, R3, PT ;  /* 0x000000030e00720c */ /* 0x000fe20003fc4070 */
[----:B------:R-:W-:Y:S02]  /*6b30*/  IMAD R24, R19, R23, R24 ;  /* 0x0000001713187224 */ /* 0x000fe400078e0218 */
[----:B------:R-:W-:-:S03]  /*6b40*/  VIADD R23, R25, 0xffffffe ;  /* 0x0ffffffe19177836 */ /* 0x000fc60000000000 */
[----:B------:R-:W-:-:S07]  /*6b50*/  ISETP.GT.U32.AND P3, PT, R19, R24, PT ;  /* 0x000000181300720c */ /* 0x000fce0003f64070 */
[----:B------:R-:W-:Y:S01]  /*6b60*/  @!P6 IMAD.IADD R3, R3, 0x1, -R17 ;  /* 0x000000010303e824 */ /* 0x000fe200078e0a11 */
[----:B------:R-:W-:Y:S01]  /*6b70*/  LOP3.LUT R17, R16, R7, RZ, 0x3c, !PT ;  /* 0x0000000710117212 */ /* 0x000fe200078e3cff */
[----:B------:R-:W-:-:S03]  /*6b80*/  @!P6 VIADD R5, R5, 0x1 ;  /* 0x000000010505e836 */ /* 0x000fc60000000000 */
[----:B------:R-:W-:Y:S01]  /*6b90*/  ISETP.GE.U32.AND P2, PT, R3, R14, PT ;  /* 0x0000000e0300720c */ /* 0x000fe20003f46070 */
[----:B------:R-:W-:Y:S01]  /*6ba0*/  @!P3 IMAD.IADD R24, R24, 0x1, -R19 ;  /* 0x000000011818b824 */ /* 0x000fe200078e0a13 */
[----:B------:R-:W-:Y:S01]  /*6bb0*/  LOP3.LUT R3, R0, R11, RZ, 0x3c, !PT ;  /* 0x0000000b00037212 */ /* 0x000fe200078e3cff */
[----:B------:R-:W-:Y:S01]  /*6bc0*/  @!P3 VIADD R2, R2, 0x1 ;  /* 0x000000010202b836 */ /* 0x000fe20000000000 */
[----:B------:R-:W-:Y:S02]  /*6bd0*/  ISETP.NE.AND P3, PT, R7, RZ, PT ;  /* 0x000000ff0700720c */ /* 0x000fe40003f65270 */
[----:B------:R-:W-:Y:S02]  /*6be0*/  ISETP.GE.U32.AND P6, PT, R24, R19, PT ;  /* 0x000000131800720c */ /* 0x000fe40003fc6070 */
[----:B------:R-:W-:Y:S02]  /*6bf0*/  ISETP.GE.AND P5, PT, R3, RZ, PT ;  /* 0x000000ff0300720c */ /* 0x000fe40003fa6270 */
[----:B------:R-:W0:Y:S01]  /*6c00*/  F2I.FTZ.U32.TRUNC.NTZ R3, R23 ;  /* 0x0000001700037305 */ /* 0x000e22000021f000 */
[----:B------:R-:W-:-:S02]  /*6c10*/  LOP3.LUT R19, RZ, R7, RZ, 0x33, !PT ;  /* 0x00000007ff137212 */ /* 0x000fc400078e33ff */
[----:B------:R-:W-:Y:S02]  /*6c20*/  @P2 IADD3 R5, PT, PT, R5, 0x1, RZ ;  /* 0x0000000105052810 */ /* 0x000fe40007ffe0ff */
[----:B------:R-:W-:Y:S02]  /*6c30*/  ISETP.GE.AND P2, PT, R17, RZ, PT ;  /* 0x000000ff1100720c */ /* 0x000fe40003f46270 */
[----:B------:R-:W-:Y:S02]  /*6c40*/  IABS R17, R6 ;  /* 0x0000000600117213 */ /* 0x000fe40000000000 */
[----:B------:R-:W-:Y:S02]  /*6c50*/  @P6 VIADD R2, R2, 0x1 ;  /* 0x0000000102026836 */ /* 0x000fe40000000000 */
[----:B------:R-:W-:Y:S02]  /*6c60*/  @!P5 IMAD.MOV R5, RZ, RZ, -R5 ;  /* 0x000000ffff05d224 */ /* 0x000fe400078e0a05 */
[----:B0-----:R-:W-:-:S03]  /*6c70*/  IMAD.MOV R25, RZ, RZ, -R3 ;  /* 0x000000ffff197224 */ /* 0x001fc600078e0a03 */
[----:B------:R-:W-:Y:S02]  /*6c80*/  SEL R15, R15, R5, !P4 ;  /* 0x000000050f0f7207 */ /* 0x000fe40006000000 */
[----:B------:R-:W-:Y:S02]  /*6c90*/  @!P2 IMAD.MOV R2, RZ, RZ, -R2 ;  /* 0x000000ffff02a224 */ /* 0x000fe400078e0a02 */
[----:B------:R-:W-:Y:S01]  /*6ca0*/  IMAD R25, R25, R22, RZ ;  /* 0x0000001619197224 */ /* 0x000fe200078e02ff */
[----:B------:R-:W-:Y:S02]  /*6cb0*/  IABS R5, R15 ;  /* 0x0000000f00057213 */ /* 0x000fe40000000000 */
[----:B------:R-:W-:Y:S01]  /*6cc0*/  SEL R19, R19, R2, !P3 ;  /* 0x0000000213137207 */ /* 0x000fe20005800000 */
[----:B------:R-:W-:Y:S02]  /*6cd0*/  HFMA2 R2, -RZ, RZ, 0, 0 ;  /* 0x00000000ff027431 */ /* 0x000fe400000001ff */
[----:B------:R-:W-:-:S04]  /*6ce0*/  IMAD.HI.U32 R23, R21, R5, RZ ;  /* 0x0000000515177227 */ /* 0x000fc800078e00ff */
[----:B------:R-:W-:Y:S01]  /*6cf0*/  IMAD.HI.U32 R24, R3, R25, R2 ;  /* 0x0000001903187227 */ /* 0x000fe200078e0002 */
[----:B------:R-:W-:Y:S01]  /*6d00*/  IABS R3, R19 ;  /* 0x0000001300037213 */ /* 0x000fe20000000000 */
[----:B------:R-:W0:Y:S02]  /*6d10*/  I2F.RP R25, R17 ;  /* 0x0000001100197306 */ /* 0x000e240000209400 */
[----:B------:R-:W-:Y:S02]  /*6d20*/  IMAD.MOV R2, RZ, RZ, -R23 ;  /* 0x000000ffff027224 */ /* 0x000fe400078e0a17 */
[----:B------:R-:W-:-:S04]  /*6d30*/  IMAD.HI.U32 R21, R24, R3, RZ ;  /* 0x0000000318157227 */ /* 0x000fc800078e00ff */
[----:B------:R-:W-:Y:S02]  /*6d40*/  IMAD R5, R20, R2, R5 ;  /* 0x0000000214057224 */ /* 0x000fe400078e0205 */
[----:B------:R-:W-:-:S03]  /*6d50*/  IMAD.MOV R2, RZ, RZ, -R21 ;  /* 0x000000ffff027224 */ /* 0x000fc600078e0a15 */
[----:B------:R-:W-:Y:S01]  /*6d60*/  ISETP.GT.U32.AND P5, PT, R20, R5, PT ;  /* 0x000000051400720c */ /* 0x000fe20003fa4070 */
[----:B------:R-:W-:Y:S01]  /*6d70*/  IMAD R3, R22, R2, R3 ;  /* 0x0000000216037224 */ /* 0x000fe200078e0203 */
[----:B0-----:R-:W0:Y:S01]  /*6d80*/  MUFU.RCP R25, R25 ;  /* 0x0000001900197308 */ /* 0x001e220000001000 */
[----:B------:R-:W-:-:S03]  /*6d90*/  LOP3.LUT R2, R15, R10, RZ, 0x3c, !PT ;  /* 0x0000000a0f027212 */ /* 0x000fc600078e3cff */
[----:B------:R-:W-:Y:S02]  /*6da0*/  ISETP.GT.U32.AND P2, PT, R22, R3, PT ;  /* 0x000000031600720c */ /* 0x000fe40003f44070 */
[----:B------:R-:W-:Y:S02]  /*6db0*/  ISETP.GE.AND P4, PT, R2, RZ, PT ;  /* 0x000000ff0200720c */ /* 0x000fe40003f86270 */
[----:B------:R-:W-:-:S03]  /*6dc0*/  LOP3.LUT R2, R19, R6, RZ, 0x3c, !PT ;  /* 0x0000000613027212 */ /* 0x000fc600078e3cff */
[----:B------:R-:W-:Y:S01]  /*6dd0*/  @!P5 IMAD.IADD R5, R5, 0x1, -R20 ;  /* 0x000000010505d824 */ /* 0x000fe200078e0a14 */
[----:B------:R-:W-:-:S04]  /*6de0*/  @!P5 IADD3 R23, PT, PT, R23, 0x1, RZ ;  /* 0x000000011717d810 */ /* 0x000fc80007ffe0ff */
[----:B------:R-:W-:Y:S01]  /*6df0*/  ISETP.GE.U32.AND P6, PT, R5, R20, PT ;  /* 0x000000140500720c */ /* 0x000fe20003fc6070 */
[----:B0-----:R-:W-:Y:S01]  /*6e00*/  VIADD R5, R25, 0xffffffe ;  /* 0x0ffffffe19057836 */ /* 0x001fe20000000000 */
[----:B------:R-:W-:Y:S01]  /*6e10*/  IABS R25, R7 ;  /* 0x0000000700197213 */ /* 0x000fe20000000000 */
[----:B------:R-:W-:Y:S02]  /*6e20*/  @!P2 IMAD.IADD R3, R3, 0x1, -R22 ;  /* 0x000000010303a824 */ /* 0x000fe400078e0a16 */
[----:B------:R-:W-:Y:S02]  /*6e30*/  @!P2 VIADD R21, R21, 0x1 ;  /* 0x000000011515a836 */ /* 0x000fe40000000000 */
[----:B------:R-:W0:Y:S01]  /*6e40*/  F2I.FTZ.U32.TRUNC.NTZ R5, R5 ;  /* 0x0000000500057305 */ /* 0x000e22000021f000 */
[----:B------:R-:W-:-:S05]  /*6e50*/  ISETP.GE.U32.AND P5, PT, R3, R22, PT ;  /* 0x000000160300720c */ /* 0x000fca0003fa6070 */
[----:B------:R-:W-:Y:S01]  /*6e60*/  @P6 VIADD R23, R23, 0x1 ;  /* 0x0000000117176836 */ /* 0x000fe20000000000 */
[----:B------:R-:W-:Y:S02]  /*6e70*/  ISETP.GE.AND P6, PT, R2, RZ, PT ;  /* 0x000000ff0200720c */ /* 0x000fe40003fc6270 */
[----:B------:R-:W1:Y:S01]  /*6e80*/  LDC.64 R2, c[0x0][0x410] ;  /* 0x00010400ff027b82 */ /* 0x000e620000000a00 */
[----:B------:R-:W-:-:S04]  /*6e90*/  @!P4 IMAD.MOV R23, RZ, RZ, -R23 ;  /* 0x000000ffff17c224 */ /* 0x000fc800078e0a17 */
[----:B------:R-:W-:Y:S01]  /*6ea0*/  @P5 VIADD R21, R21, 0x1 ;  /* 0x0000000115155836 */ /* 0x000fe20000000000 */
[----:B------:R-:W-:Y:S01]  /*6eb0*/  SEL R20, R4, R23, !P1 ;  /* 0x0000001704147207 */ /* 0x000fe20004800000 */
[----:B0-----:R-:W-:Y:S01]  /*6ec0*/  IMAD.MOV R22, RZ, RZ, -R5 ;  /* 0x000000ffff167224 */ /* 0x001fe200078e0a05 */
[----:B------:R-:W-:Y:S02]  /*6ed0*/  ISETP.NE.AND P1, PT, R6, RZ, PT ;  /* 0x000000ff0600720c */ /* 0x000fe40003f25270 */
[----:B------:R-:W-:Y:S02]  /*6ee0*/  IABS R26, R20 ;  /* 0x00000014001a7213 */ /* 0x000fe40000000000 */
[----:B------:R-:W-:Y:S01]  /*6ef0*/  MOV R4, R22 ;  /* 0x0000001600047202 */ /* 0x000fe20000000f00 */
[----:B------:R-:W-:Y:S01]  /*6f00*/  IMAD.MOV.U32 R22, RZ, RZ, R21 ;  /* 0x000000ffff167224 */ /* 0x000fe200078e0015 */
[----:B------:R-:W-:Y:S01]  /*6f10*/  LOP3.LUT R21, RZ, R6, RZ, 0x33, !PT ;  /* 0x00000006ff157212 */ /* 0x000fe200078e33ff */
[----:B------:R-:W-:-:S04]  /*6f20*/  IMAD.HI.U32 R18, R18, R26, RZ ;  /* 0x0000001a12127227 */ /* 0x000fc800078e00ff */
[----:B------:R-:W-:Y:S02]  /*6f30*/  @!P6 IMAD.MOV R22, RZ, RZ, -R22 ;  /* 0x000000ffff16e224 */ /* 0x000fe400078e0a16 */
[----:B------:R-:W-:Y:S02]  /*6f40*/  IMAD R23, R4, R17, RZ ;  /* 0x0000001104177224 */ /* 0x000fe400078e02ff */
[----:B------:R-:W-:Y:S01]  /*6f50*/  IMAD.MOV.U32 R4, RZ, RZ, RZ ;  /* 0x000000ffff047224 */ /* 0x000fe200078e00ff */
[----:B------:R-:W-:-:S03]  /*6f60*/  SEL R22, R21, R22, !P1 ;  /* 0x0000001615167207 */ /* 0x000fc60004800000 */
[----:B------:R-:W-:-:S04]  /*6f70*/  IMAD.HI.U32 R24, R5, R23, R4 ;  /* 0x0000001705187227 */ /* 0x000fc800078e0004 */
[----:B------:R-:W-:Y:S02]  /*6f80*/  IMAD.MOV R23, RZ, RZ, -R22 ;  /* 0x000000ffff177224 */ /* 0x000fe400078e0a16 */
[----:B------:R-:W-:Y:S02]  /*6f90*/  IMAD.MOV R4, RZ, RZ, -R18 ;  /* 0x000000ffff047224 */ /* 0x000fe400078e0a12 */
[----:B------:R-:W-:Y:S02]  /*6fa0*/  IMAD R23, R6, R23, R19 ;  /* 0x0000001706177224 */ /* 0x000fe400078e0213 */
[----:B------:R-:W-:Y:S02]  /*6fb0*/  IMAD R26, R25, R4, R26 ;  /* 0x00000004191a7224 */ /* 0x000fe400078e021a */
[----:B-1----:R-:W-:-:S06]  /*6fc0*/  IMAD.WIDE R4, R23, 0x2, R2 ;  /* 0x0000000217047825 */ /* 0x002fcc00078e0202 */
[----:B------:R0:W2:Y:S01]  /*6fd0*/  LDG.E.U16 R4, desc[UR8][R4.64] ;  /* 0x0000000804047981 */ /* 0x0000a2000c1e1500 */
[----:B------:R-:W-:Y:S01]  /*6fe0*/  ISETP.GT.U32.AND P4, PT, R25, R26, PT ;  /* 0x0000001a1900720c */ /* 0x000fe20003f84070 */
[----:B------:R-:W-:Y:S02]  /*6ff0*/  IMAD.MOV R19, RZ, RZ, -R19 ;  /* 0x000000ffff137224 */ /* 0x000fe400078e0a13 */
[----:B------:R-:W-:Y:S02]  /*7000*/  IMAD R22, R22, UR4, RZ ;  /* 0x0000000416167c24 */ /* 0x000fe4000f8e02ff */
[----:B------:R-:W-:-:S08]  /*7010*/  IMAD R23, R23, UR12, RZ ;  /* 0x0000000c17177c24 */ /* 0x000fd0000f8e02ff */
[----:B------:R-:W-:Y:S01]  /*7020*/  @!P4 IADD3 R26, PT, PT, R26, -R25, RZ ;  /* 0x800000191a1ac210 */ /* 0x000fe20007ffe0ff */
[----:B------:R-:W-:-:S03]  /*7030*/  @!P4 VIADD R18, R18, 0x1 ;  /* 0x000000011212c836 */ /* 0x000fc60000000000 */
[----:B------:R-:W-:Y:S02]  /*7040*/  ISETP.GE.U32.AND P2, PT, R26, R25, PT ;  /* 0x000000191a00720c */ /* 0x000fe40003f46070 */
[----:B------:R-:W-:-:S04]  /*7050*/  LOP3.LUT R25, R20, R7, RZ, 0x3c, !PT ;  /* 0x0000000714197212 */ /* 0x000fc800078e3cff */
[----:B------:R-:W-:Y:S02]  /*7060*/  ISETP.GE.AND P5, PT, R25, RZ, PT ;  /* 0x000000ff1900720c */ /* 0x000fe40003fa6270 */
[----:B------:R-:W-:-:S05]  /*7070*/  LOP3.LUT R25, RZ, R7, RZ, 0x33, !PT ;  /* 0x00000007ff197212 */ /* 0x000fca00078e33ff */
[----:B------:R-:W-:-:S06]  /*7080*/  @P2 VIADD R18, R18, 0x1 ;  /* 0x0000000112122836 */ /* 0x000fcc0000000000 */
[----:B------:R-:W-:-:S05]  /*7090*/  @!P5 IMAD.MOV R18, RZ, RZ, -R18 ;  /* 0x000000ffff12d224 */ /* 0x000fca00078e0a12 */
[----:B------:R-:W-:-:S04]  /*70a0*/  SEL R25, R25, R18, !P3 ;  /* 0x0000001219197207 */ /* 0x000fc80005800000 */
[----:B------:R-:W-:-:S05]  /*70b0*/  IABS R18, R25 ;  /* 0x0000001900127213 */ /* 0x000fca0000000000 */
[----:B------:R-:W-:-:S04]  /*70c0*/  IMAD.HI.U32 R24, R24, R18, RZ ;  /* 0x0000001218187227 */ /* 0x000fc800078e00ff */
[----:B0-----:R-:W-:-:S04]  /*70d0*/  IMAD.MOV R5, RZ, RZ, -R24 ;  /* 0x000000ffff057224 */ /* 0x001fc800078e0a18 */
[----:B------:R-:W-:Y:S01]  /*70e0*/  IMAD R18, R17, R5, R18 ;  /* 0x0000000511127224 */ /* 0x000fe200078e0212 */
[----:B------:R-:W-:-:S04]  /*70f0*/  IADD3 R5, PT, PT, -R13, RZ, RZ ;  /* 0x000000ff0d057210 */ /* 0x000fc80007ffe1ff */
[----:B------:R-:W-:Y:S01]  /*7100*/  ISETP.GT.U32.AND P3, PT, R17, R18, PT ;  /* 0x000000121100720c */ /* 0x000fe20003f64070 */
[----:B------:R-:W-:Y:S02]  /*7110*/  IMAD R5, R11, R5, R8 ;  /* 0x000000050b057224 */ /* 0x000fe400078e0208 */
[----:B------:R-:W-:Y:S02]  /*7120*/  IMAD R8, R7, R19, R16 ;  /* 0x0000001307087224 */ /* 0x000fe400078e0210 */
[----:B------:R-:W-:Y:S02]  /*7130*/  IMAD R5, R5, UR15, RZ ;  /* 0x0000000f05057c24 */ /* 0x000fe4000f8e02ff */
[----:B------:R-:W-:-:S06]  /*7140*/  IMAD R8, R8, UR13, RZ ;  /* 0x0000000d08087c24 */ /* 0x000fcc000f8e02ff */
[----:B------:R-:W-:Y:S02]  /*7150*/  @!P3 IMAD.IADD R18, R18, 0x1, -R17 ;  /* 0x000000011212b824 */ /* 0x000fe400078e0a11 */
[----:B------:R-:W-:-:S03]  /*7160*/  @!P3 VIADD R24, R24, 0x1 ;  /* 0x000000011818b836 */ /* 0x000fc60000000000 */
[----:B------:R-:W-:Y:S01]  /*7170*/  ISETP.GE.U32.AND P2, PT, R18, R17, PT ;  /* 0x000000111200720c */ /* 0x000fe20003f46070 */
[----:B------:R-:W-:Y:S01]  /*7180*/  IMAD.MOV R17, RZ, RZ, -R16 ;  /* 0x000000ffff117224 */ /* 0x000fe200078e0a10 */
[----:B------:R-:W-:Y:S02]  /*7190*/  LOP3.LUT R18, R25, R6, RZ, 0x3c, !PT ;  /* 0x0000000619127212 */ /* 0x000fe400078e3cff */
[----:B------:R-:W-:Y:S01]  /*71a0*/  SHF.R.S32.HI R16, RZ, 0x1f, R5 ;  /* 0x0000001fff107819 */ /* 0x000fe20000011405 */
[----:B------:R-:W-:Y:S01]  /*71b0*/  IMAD R13, R10, R17, R13 ;  /* 0x000000110a0d7224 */ /* 0x000fe200078e020d */
[----:B------:R-:W-:-:S03]  /*71c0*/  ISETP.GE.AND P4, PT, R18, RZ, PT ;  /* 0x000000ff1200720c */ /* 0x000fc60003f86270 */
[----:B------:R-:W-:-:S04]  /*71d0*/  IMAD R13, R13, UR14, RZ ;  /* 0x0000000e0d0d7c24 */ /* 0x000fc8000f8e02ff */
[----:B------:R-:W-:Y:S01]  /*71e0*/  @P2 VIADD R24, R24, 0x1 ;  /* 0x0000000118182836 */ /* 0x000fe20000000000 */
[----:B------:R-:W-:Y:S02]  /*71f0*/  IADD3 R5, P2, P3, R8, R13, R5 ;  /* 0x0000000d08057210 */ /* 0x000fe40007b5e005 */
[----:B------:R-:W-:Y:S02]  /*7200*/  SHF.R.S32.HI R13, RZ, 0x1f, R13 ;  /* 0x0000001fff0d7819 */ /* 0x000fe4000001140d */
[----:B------:R-:W-:Y:S01]  /*7210*/  SHF.R.S32.HI R8, RZ, 0x1f, R8 ;  /* 0x0000001fff087819 */ /* 0x000fe20000011408 */
[----:B------:R-:W-:-:S03]  /*7220*/  @!P4 IMAD.MOV R24, RZ, RZ, -R24 ;  /* 0x000000ffff18c224 */ /* 0x000fc600078e0a18 */
[----:B------:R-:W-:Y:S02]  /*7230*/  IADD3.X R8, PT, PT, R8, R13, R16, P2, P3 ;  /* 0x0000000d08087210 */ /* 0x000fe400017e6410 */
[----:B------:R-:W-:Y:S02]  /*7240*/  SEL R21, R21, R24, !P1 ;  /* 0x0000001815157207 */ /* 0x000fe40004800000 */
[----:B------:R-:W-:Y:S02]  /*7250*/  IADD3 R16, P1, P2, R22, R5, R23 ;  /* 0x0000000516107210 */ /* 0x000fe40007a3e017 */
[----:B------:R-:W-:Y:S01]  /*7260*/  SHF.R.S32.HI R22, RZ, 0x1f, R22 ;  /* 0x0000001fff167819 */ /* 0x000fe20000011416 */
[----:B------:R-:W-:Y:S01]  /*7270*/  IMAD.MOV R13, RZ, RZ, -R21 ;  /* 0x000000ffff0d7224 */ /* 0x000fe200078e0a15 */
[----:B------:R-:W-:-:S03]  /*7280*/  SHF.R.S32.HI R23, RZ, 0x1f, R23 ;  /* 0x0000001fff177819 */ /* 0x000fc60000011417 */
[----:B------:R-:W-:Y:S01]  /*7290*/  IMAD R13, R6, R13, R25 ;  /* 0x0000000d060d7224 */ /* 0x000fe200078e0219 */
[----:B------:R-:W-:-:S03]  /*72a0*/  IADD3.X R23, PT, PT, R22, R8, R23, P1, P2 ;  /* 0x0000000816177210 */ /* 0x000fc60000fe4417 */
[----:B------:R-:W-:Y:S01]  /*72b0*/  IMAD.WIDE R2, R13, 0x2, R2 ;  /* 0x000000020d027825 */ /* 0x000fe200078e0202 */
[----:B--2---:R-:W-:-:S05]  /*72c0*/  SHF.L.U32 R4, R4, 0x10, RZ ;  /* 0x0000001004047819 */ /* 0x004fca00000006ff */
[----:B------:R-:W-:Y:S01]  /*72d0*/  FADD.FTZ R5, RZ, R4 ;  /* 0x00000004ff057221 */ /* 0x000fe20000010000 */
[----:B------:R-:W-:-:S04]  /*72e0*/  LEA R4, P1, R16, UR10, 0x1 ;  /* 0x0000000a10047c11 */ /* 0x000fc8000f8208ff */
[----:B------:R-:W-:Y:S02]  /*72f0*/  F2FP.BF16.F32.PACK_AB R8, RZ, R5 ;  /* 0x00000005ff08723e */ /* 0x000fe400000010ff */
[----:B------:R-:W-:Y:S02]  /*7300*/  LEA.HI.X R5, R16, UR11, R23, 0x1, P1 ;  /* 0x0000000b10057c11 */ /* 0x000fe400088f0c17 */
[----:B------:R-:W-:-:S05]  /*7310*/  PRMT R16, R8, 0x7610, R16 ;  /* 0x0000761008107816 */ /* 0x000fca0000000010 */
[----:B------:R0:W-:Y:S04]  /*7320*/  STG.E.U16 desc[UR8][R4.64], R16 ;  /* 0x0000001004007986 */ /* 0x0001e8000c101508 */
[----:B------:R-:W2:Y:S01]  /*7330*/  LDG.E.U16 R2, desc[UR8][R2.64] ;  /* 0x0000000802027981 */ /* 0x000ea2000c1e1500 */
[----:B------:R-:W-:Y:S01]  /*7340*/  IMAD.MOV R6, RZ, RZ, -R15 ;  /* 0x000000ffff067224 */ /* 0x000fe200078e0a0f */
[----:B------:R-:W-:Y:S01]  /*7350*/  IADD3.X R9, PT, PT, RZ, R9, RZ, P0, !PT ;  /* 0x00000009ff097210 */ /* 0x000fe200007fe4ff */
[----:B------:R-:W-:Y:S02]  /*7360*/  IMAD.MOV R8, RZ, RZ, -R20 ;  /* 0x000000ffff087224 */ /* 0x000fe400078e0a14 */
[----:B------:R-:W-:Y:S02]  /*7370*/  IMAD.MOV R25, RZ, RZ, -R25 ;  /* 0x000000ffff197224 */ /* 0x000fe400078e0a19 */
[----:B------:R-:W-:-:S02]  /*7380*/  IMAD R6, R11, R6, R0 ;  /* 0x000000060b067224 */ /* 0x000fc400078e0200 */
[----:B------:R-:W-:Y:S02]  /*7390*/  IMAD R10, R10, R8, R15 ;  /* 0x000000080a0a7224 */ /* 0x000fe400078e020f */
[----:B------:R-:W-:Y:S02]  /*73a0*/  IMAD R25, R7, R25, R20 ;  /* 0x0000001907197224 */ /* 0x000fe400078e0214 */
[----:B------:R-:W-:Y:S02]  /*73b0*/  IMAD R8, R6, UR15, RZ ;  /* 0x0000000f06087c24 */ /* 0x000fe4000f8e02ff */
[----:B------:R-:W-:Y:S02]  /*73c0*/  IMAD R7, R10, UR14, RZ ;  /* 0x0000000e0a077c24 */ /* 0x000fe4000f8e02ff */
[----:B------:R-:W-:Y:S01]  /*73d0*/  IMAD R6, R25, UR13, RZ ;  /* 0x0000000d19067c24 */ /* 0x000fe2000f8e02ff */
[----:B0-----:R-:W-:Y:S01]  /*73e0*/  SHF.R.S32.HI R5, RZ, 0x1f, R8 ;  /* 0x0000001fff057819 */ /* 0x001fe20000011408 */
[----:B------:R-:W-:-:S02]  /*73f0*/  IMAD R21, R21, UR4, RZ ;  /* 0x0000000415157c24 */ /* 0x000fc4000f8e02ff */
[----:B------:R-:W-:Y:S01]  /*7400*/  IMAD R4, R13, UR12, RZ ;  /* 0x0000000c0d047c24 */ /* 0x000fe2000f8e02ff */
[----:B------:R-:W-:Y:S02]  /*7410*/  IADD3 R8, P1, P2, R6, R7, R8 ;  /* 0x0000000706087210 */ /* 0x000fe40007a3e008 */
[----:B------:R-:W-:Y:S02]  /*7420*/  SHF.R.S32.HI R7, RZ, 0x1f, R7 ;  /* 0x0000001fff077819 */ /* 0x000fe40000011407 */
[----:B------:R-:W-:-:S04]  /*7430*/  SHF.R.S32.HI R6, RZ, 0x1f, R6 ;  /* 0x0000001fff067819 */ /* 0x000fc80000011406 */
[----:B------:R-:W-:Y:S02]  /*7440*/  IADD3.X R6, PT, PT, R6, R7, R5, P1, P2 ;  /* 0x0000000706067210 */ /* 0x000fe40000fe4405 */
[--C-:B------:R-:W-:Y:S02]  /*7450*/  IADD3 R5, P1, P2, R21, R8, R4.reuse ;  /* 0x0000000815057210 */ /* 0x100fe40007a3e004 */
[----:B------:R-:W-:Y:S02]  /*7460*/  SHF.R.S32.HI R21, RZ, 0x1f, R21 ;  /* 0x0000001fff157819 */ /* 0x000fe40000011415 */
[----:B------:R-:W-:Y:S02]  /*7470*/  SHF.R.S32.HI R4, RZ, 0x1f, R4 ;  /* 0x0000001fff047819 */ /* 0x000fe40000011404 */
[----:B------:R-:W-:Y:S02]  /*7480*/  IADD3 R8, P0, PT, R0, UR5, RZ ;  /* 0x0000000500087c10 */ /* 0x000fe4000ff1e0ff */
[----:B------:R-:W-:-:S03]  /*7490*/  IADD3.X R6, PT, PT, R21, R6, R4, P1, P2 ;  /* 0x0000000615067210 */ /* 0x000fc60000fe4404 */
[----:B------:R-:W-:Y:S01]  /*74a0*/  IMAD.X R9, RZ, RZ, R9, P0 ;  /* 0x000000ffff097224 */ /* 0x000fe200000e0609 */
[----:B------:R-:W-:-:S04]  /*74b0*/  ISETP.GE.U32.AND P0, PT, R8, UR6, PT ;  /* 0x0000000608007c0c */ /* 0x000fc8000bf06070 */
[----:B------:R-:W-:Y:S01]  /*74c0*/  ISETP.GE.AND.EX P0, PT, R9, UR7, PT, P0 ;  /* 0x0000000709007c0c */ /* 0x000fe2000bf06300 */
[----:B--2---:R-:W-:-:S04]  /*74d0*/  IMAD.U32 R2, R2, 0x10000, RZ ;  /* 0x0001000002027824 */ /* 0x004fc800078e00ff */
[----:B------:R-:W-:Y:S01]  /*74e0*/  FADD.FTZ R3, RZ, R2 ;  /* 0x00000002ff037221 */ /* 0x000fe20000010000 */
[----:B------:R-:W-:-:S04]  /*74f0*/  LEA R2, P1, R5, UR10, 0x1 ;  /* 0x0000000a05027c11 */ /* 0x000fc8000f8208ff */
[----:B------:R-:W-:Y:S02]  /*7500*/  F2FP.BF16.F32.PACK_AB R4, RZ, R3 ;  /* 0x00000003ff04723e */ /* 0x000fe400000010ff */
[----:B------:R-:W-:-:S05]  /*7510*/  LEA.HI.X R3, R5, UR11, R6, 0x1, P1 ;  /* 0x0000000b05037c11 */ /* 0x000fca00088f0c06 */
[----:B------:R1:W-:Y:S01]  /*7520*/  STG.E.U16 desc[UR8][R2.64], R4 ;  /* 0x0000000402007986 */ /* 0x0003e2000c101508 */
[----:B------:R-:W-:Y:S05]  /*7530*/  @!P0 BRA `(.L_x_596) ;  /* 0xfffffff000508947 */ /* 0x000fea000383ffff */
[----:B------:R-:W-:Y:S05]  /*7540*/  BSYNC.RECONVERGENT B0 ;  /* 0x0000000000007941 */ /* 0x000fea0003800200 */
.L_x_595:
[----:B------:R-:W-:Y:S05]  /*7550*/  EXIT ;  /* 0x000000000000794d */ /* 0x000fea0003800000 */
        .weak           $__internal_21_$__cuda_sm20_div_u64
        .type           $__internal_21_$__cuda_sm20_div_u64,@function
        .size           $__internal_21_$__cuda_sm20_div_u64,(.L_x_874 - $__internal_21_$__cuda_sm20_div_u64)
$__internal_21_$__cuda_sm20_div_u64:
[----:B------:R-:W-:Y:S02]  /*7560*/  IMAD.MOV.U32 R14, RZ, RZ, R13 ;  /* 0x000000ffff0e7224 */ /* 0x000fe400078e000d */
[----:B------:R-:W-:-:S04]  /*7570*/  IMAD.U32 R15, RZ, RZ, UR4 ;  /* 0x00000004ff0f7e24 */ /* 0x000fc8000f8e00ff */
        /* <DEDUP_REMOVED lines=41> */
[C---:B------:R-:W-:Y:S01]  /*7810*/  IMAD R5, R7.reuse, UR4, R5 ;  /* 0x0000000407057c24 */ /* 0x040fe2000f8e0205 */
        /* <DEDUP_REMOVED lines=12> */
[----:B------:R-:W-:-:S02]  /*78e0*/  IADD3 R4, P2, PT, R7, 0x1, RZ ;  /* 0x0000000107047810 */ /* 0x000fc40007f5e0ff */
[----:B------:R-:W-:Y:S02]  /*78f0*/  SEL R11, R11, R16, P0 ;  /* 0x000000100b0b7207 */ /* 0x000fe40000000000 */
[----:B------:R-:W-:Y:S01]  /*7900*/  ISETP.GE.U32.AND P0, PT, R12, R13, PT ;  /* 0x0000000d0c00720c */ /* 0x000fe20003f06070 */
[----:B------:R-:W-:Y:S01]  /*7910*/  IMAD.X R5, RZ, RZ, R6, P2 ;  /* 0x000000ffff057224 */ /* 0x000fe200010e0606 */
[----:B------:R-:W-:Y:S02]  /*7920*/  ISETP.NE.U32.AND P1, PT, R13, RZ, PT ;  /* 0x000000ff0d00720c */ /* 0x000fe40003f25070 */
[----:B------:R-:W-:Y:S01]  /*7930*/  ISETP.GE.U32.AND.EX P0, PT, R11, UR4, PT, P0 ;  /* 0x000000040b007c0c */ /* 0x000fe2000bf06100 */
[----:B------:R-:W-:Y:S01]  /*7940*/  IMAD.MOV.U32 R11, RZ, RZ, 0x0 ;  /* 0x00000000ff0b7424 */ /* 0x000fe200078e00ff */
[----:B------:R-:W-:Y:S02]  /*7950*/  ISETP.NE.AND.EX P1, PT, RZ, UR4, PT, P1 ;  /* 0x00000004ff007c0c */ /* 0x000fe4000bf25310 */
[----:B------:R-:W-:-:S02]  /*7960*/  SEL R4, R4, R7, P0 ;  /* 0x0000000704047207 */ /* 0x000fc40000000000 */
[----:B------:R-:W-:Y:S02]  /*7970*/  SEL R5, R5, R6, P0 ;  /* 0x0000000605057207 */ /* 0x000fe40000000000 */
[----:B------:R-:W-:Y:S02]  /*7980*/  SEL R4, R4, 0xffffffff, P1 ;  /* 0xffffffff04047807 */ /* 0x000fe40000800000 */
[----:B------:R-:W-:Y:S01]  /*7990*/  SEL R5, R5, 0xffffffff, P1 ;  /* 0xffffffff05057807 */ /* 0x000fe20000800000 */
[----:B------:R-:W-:Y:S06]  /*79a0*/  RET.REL.NODEC R10 `(_ZN2at6native51_GLOBAL__N__11011a27_18_DepthwiseConv3d_cu_35e0c7b528conv_depthwise3d_cuda_kernelIN3c108BFloat16EfLin1ELin1ELin1ELi1ELi1ELi1EEEvNS_27GenericPackedTensorAccessorIKT_Lm5ENS_16DefaultPtrTraitsEiEENS5_IS6_Lm5ES8_iEES9_PS7_iiiiiiiii) ;  /* 0xffffff840a947950 */ /* 0x000fec0003c3ffff */
.L_x_597:
        /* <DEDUP_REMOVED lines=13> */
.L_x_874:


//--------------------- .text._ZN2at6native51_GLOBAL__N__11011a27_18_DepthwiseConv3d_cu_35e0c7b528conv_depthwise3d_cuda_kernelIN3c108BFloat16EfLi3ELi3ELi3ELi1ELi1ELi1EEEvNS_27GenericPackedTensorAccessorIKT_Lm5ENS_16DefaultPtrTraitsEiEENS5_IS6_Lm5ES8_iEES9_PS7_iiiiiiiii --------------------------
	.section	.text._ZN2at6native51_GLOBAL__N__11011a27_18_DepthwiseConv3d_cu_35e0c7b528conv_depthwise3d_cuda_kernelIN3c108BFloat16EfLi3ELi3ELi3ELi1ELi1ELi1EEEvNS_27GenericPackedTensorAccessorIKT_Lm5ENS_16DefaultPtrTraitsEiEENS5_IS6_Lm5ES8_iEES9_PS7_iiiiiiiii,"ax",@progbits
	.align	128
.text._ZN2at6native51_GLOBAL__N__11011a27_18_DepthwiseConv3d_cu_35e0c7b528conv_depthwise3d_cuda_kernelIN3c108BFloat16EfLi3ELi3ELi3ELi1ELi1ELi1EEEvNS_27GenericPackedTensorAccessorIKT_Lm5ENS_16DefaultPtrTraitsEiEENS5_IS6_Lm5ES8_iEES9_PS7_iiiiiiiii:
        .type           _ZN2at6native51_GLOBAL__N__11011a27_18_DepthwiseConv3d_cu_35e0c7b528conv_depthwise3d_cuda_kernelIN3c108BFloat16EfLi3ELi3ELi3ELi1ELi1ELi1EEEvNS_27GenericPackedTensorAccessorIKT_Lm5ENS_16DefaultPtrTraitsEiEENS5_IS6_Lm5ES8_iEES9_PS7_iiiiiiiii,@function
        .size           _ZN2at6native51_GLOBAL__N__11011a27_18_DepthwiseConv3d_cu_35e0c7b528conv_depthwise3d_cuda_kernelIN3c108BFloat16EfLi3ELi3ELi3ELi1ELi1ELi1EEEvNS_27GenericPackedTensorAccessorIKT_Lm5ENS_16DefaultPtrTraitsEiEENS5_IS6_Lm5ES8_iEES9_PS7_iiiiiiiii,(.L_x_876 - _ZN2at6native51_GLOBAL__N__11011a27_18_DepthwiseConv3d_cu_35e0c7b528conv_depthwise3d_cuda_kernelIN3c108BFloat16EfLi3ELi3ELi3ELi1ELi1ELi1EEEvNS_27GenericPackedTensorAccessorIKT_Lm5ENS_16DefaultPtrTraitsEiEENS5_IS6_Lm5ES8_iEES9_PS7_iiiiiiiii)
        .other          _ZN2at6native51_GLOBAL__N__11011a27_18_DepthwiseConv3d_cu_35e0c7b528conv_depthwise3d_cuda_kernelIN3c108BFloat16EfLi3ELi3ELi3ELi1ELi1ELi1EEEvNS_27GenericPackedTensorAccessorIKT_Lm5ENS_16DefaultPtrTraitsEiEENS5_IS6_Lm5ES8_iEES9_PS7_iiiiiiiii,@"STO_CUDA_ENTRY STV_DEFAULT"
_ZN2at6native51_GLOBAL__N__11011a27_18_DepthwiseConv3d_cu_35e0c7b528conv_depthwise3d_cuda_kernelIN3c108BFloat16EfLi3ELi3ELi3ELi1ELi1ELi1EEEvNS_27GenericPackedTensorAccessorIKT_Lm5ENS_16DefaultPtrTraitsEiEENS5_IS6_Lm5ES8_iEES9_PS7_iiiiiiiii:
[----:B------:R-:W-:Y:S08]  /*0000*/  LDC R1, c[0x0][0x37c] ;  /* 0x0000df00ff017b82 */ /* 0x000ff00000000800 */
[----:B------:R-:W0:Y:S01]  /*0010*/  LDC R8, c[0x0][0x38c] ;  /* 0x0000e300ff087b82 */ /* 0x000e220000000800 */
[----:B------:R-:W1:Y:S01]  /*0020*/  S2R R2, SR_TID.X ;  /* 0x0000000000027919 */ /* 0x000e620000002100 */
[----:B------:R-:W2:Y:S01]  /*0030*/  LDCU UR6, c[0x0][0x360] ;  /* 0x00006c00ff0677ac */ /* 0x000ea20008000800 */
[----:B------:R-:W3:Y:S05]  /*0040*/  LDCU UR4, c[0x0][0x3b8] ;  /* 0x00007700ff0477ac */ /* 0x000eea0008000800 */
[----:B------:R-:W1:Y:S01]  /*0050*/  S2UR UR7, SR_CTAID.X ;  /* 0x00000000000779c3 */ /* 0x000e620000002500 */
[----:B------:R-:W3:Y:S07]  /*0060*/  LDCU UR5, c[0x0][0x3cc] ;  /* 0x00007980ff0577ac */ /* 0x000eee0008000800 */
[----:B------:R-:W1:Y:S01]  /*0070*/  LDC R7, c[0x0][0x360] ;  /* 0x0000d800ff077b82 */ /* 0x000e620000000800 */
[----:B0-----:R-:W-:-:S07]  /*0080*/  IABS R9, R8 ;  /* 0x0000000800097213 */ /* 0x001fce0000000000 */
[----:B------:R-:W0:Y:S01]  /*0090*/  LDC R11, c[0x0][0x3bc] ;  /* 0x0000ef00ff0b7b82 */ /* 0x000e220000000800 */
[----:B------:R-:W4:Y:S01]  /*00a0*/  I2F.RP R0, R9 ;  /* 0x0000000900007306 */ /* 0x000f220000209400 */
[----:B---3--:R-:W-:-:S04]  /*00b0*/  UIMAD UR4, UR4, UR5, URZ ;  /* 0x00000005040472a4 */ /* 0x008fc8000f8e02ff */
[----:B------:R-:W-:-:S03]  /*00c0*/  USHF.R.S32.HI UR5, URZ, 0x1f, UR4 ;  /* 0x0000001fff057899 */ /* 0x000fc60008011404 */
[----:B----4-:R-:W3:Y:S02]  /*00d0*/  MUFU.RCP R0, R0 ;  /* 0x0000000000007308 */ /* 0x010ee40000001000 */
[----:B---3--:R-:W-:-:S06]  /*00e0*/  VIADD R4, R0, 0xffffffe ;  /* 0x0ffffffe00047836 */ /* 0x008fcc0000000000 */
[----:B------:R3:W4:Y:S02]  /*00f0*/  F2I.FTZ.U32.TRUNC.NTZ R5, R4 ;  /* 0x0000000400057305 */ /* 0x000724000021f000 */
[----:B---3--:R-:W-:Y:S02]  /*0100*/  IMAD.MOV.U32 R4, RZ, RZ, RZ ;  /* 0x000000ffff047224 */ /* 0x008fe400078e00ff */
[----:B----4-:R-:W-:-:S04]  /*0110*/  IMAD.MOV R0, RZ, RZ, -R5 ;  /* 0x000000ffff007224 */ /* 0x010fc800078e0a05 */
[----:B------:R-:W-:Y:S01]  /*0120*/  IMAD R3, R0, R9, RZ ;  /* 0x0000000900037224 */ /* 0x000fe200078e02ff */
[----:B0-----:R-:W-:-:S03]  /*0130*/  IABS R0, R11 ;  /* 0x0000000b00007213 */ /* 0x001fc60000000000 */
[----:B------:R-:W-:-:S04]  /*0140*/  IMAD.HI.U32 R4, R5, R3, R4 ;  /* 0x0000000305047227 */ /* 0x000fc800078e0004 */
[----:B------:R-:W-:Y:S02]  /*0150*/  IMAD.MOV.U32 R3, RZ, RZ, RZ ;  /* 0x000000ffff037224 */ /* 0x000fe400078e00ff */
[----:B-1----:R-:W-:-:S04]  /*0160*/  IMAD.WIDE.U32 R6, R7, UR7, R2 ;  /* 0x0000000707067c25 */ /* 0x002fc8000f8e0002 */
[----:B------:R-:W-:Y:S01]  /*0170*/  IMAD.HI.U32 R2, R4, R0, RZ ;  /* 0x0000000004027227 */ /* 0x000fe200078e00ff */
[----:B------:R-:W-:-:S03]  /*0180*/  ISETP.GE.U32.AND P0, PT, R6, UR4, PT ;  /* 0x0000000406007c0c */ /* 0x000fc6000bf06070 */
[----:B------:R-:W-:Y:S01]  /*0190*/  IMAD.MOV R3, RZ, RZ, -R2 ;  /* 0x000000ffff037224 */ /* 0x000fe200078e0a02 */
[----:B------:R-:W-:-:S03]  /*01a0*/  ISETP.GE.AND.EX P0, PT, R7, UR5, PT, P0 ;  /* 0x0000000507007c0c */ /* 0x000fc6000bf06300 */
[----:B------:R-:W-:-:S05]  /*01b0*/  IMAD R0, R9, R3, R0 ;  /* 0x0000000309007224 */ /* 0x000fca00078e0200 */
[----:B------:R-:W-:-:S05]  /*01c0*/  ISETP.GT.U32.AND P1, PT, R9, R0, PT ;  /* 0x000000000900720c */ /* 0x000fca0003f24070 */
[----:B--2---:R-:W-:Y:S08]  /*01d0*/  @P0 EXIT ;  /* 0x000000000000094d */ /* 0x004ff00003800000 */
[----:B------:R-:W0:Y:S01]  /*01e0*/  LDCU.64 UR10, c[0x0][0x410] ;  /* 0x00008200ff0a77ac */ /* 0x000e220008000a00 */
[----:B------:R-:W-:Y:S02]  /*01f0*/  @!P1 IMAD.IADD R0, R0, 0x1, -R9 ;  /* 0x0000000100009824 */ /* 0x000fe400078e0a09 */
[----:B------:R-:W-:Y:S01]  /*0200*/  @!P1 VIADD R2, R2, 0x1 ;  /* 0x0000000102029836 */ /* 0x000fe20000000000 */
[----:B------:R-:W1:Y:S01]  /*0210*/  LDCU UR5, c[0x0][0x394] ;  /* 0x00007280ff0577ac */ /* 0x000e620008000800 */
[----:B------:R-:W-:Y:S01]  /*0220*/  ISETP.NE.AND P1, PT, R8, RZ, PT ;  /* 0x000000ff0800720c */ /* 0x000fe20003f25270 */
[----:B------:R-:W-:Y:S01]  /*0230*/  IMAD.MOV.U32 R3, RZ, RZ, R7 ;  /* 0x000000ffff037224 */ /* 0x000fe200078e0007 */
[----:B------:R-:W-:Y:S01]  /*0240*/  ISETP.GE.U32.AND P0, PT, R0, R9, PT ;  /* 0x000000090000720c */ /* 0x000fe20003f06070 */
[----:B------:R-:W2:Y:S01]  /*0250*/  LDCU UR8, c[0x0][0x398] ;  /* 0x00007300ff0877ac */ /* 0x000ea20008000800 */
[----:B------:R-:W-:Y:S01]  /*0260*/  LOP3.LUT R0, R11, R8, RZ, 0x3c, !PT ;  /* 0x000000080b007212 */ /* 0x000fe200078e3cff */
[----:B------:R-:W3:Y:S03]  /*0270*/  LDCU UR7, c[0x0][0x370] ;  /* 0x00006e00ff0777ac */ /* 0x000ee60008000800 */
[----:B------:R-:W-:Y:S01]  /*0280*/  ISETP.GE.AND P2, PT, R0, RZ, PT ;  /* 0x000000ff0000720c */ /* 0x000fe20003f46270 */
[----:B0-----:R-:W-:-:S06]  /*0290*/  UISETP.NE.U32.AND UP0, UPT, UR10, URZ, UPT ;  /* 0x000000ff0a00728c */ /* 0x001fcc000bf05070 */
[----:B------:R-:W-:Y:S01]  /*02a0*/  @P0 VIADD R2, R2, 0x1 ;  /* 0x0000000102020836 */ /* 0x000fe20000000000 */
[----:B------:R-:W-:Y:S02]  /*02b0*/  UISETP.NE.AND.EX UP0, UPT, UR11, URZ, UPT, UP0 ;  /* 0x000000ff0b00728c */ /* 0x000fe4000bf05300 */
[----:B-1----:R-:W-:-:S03]  /*02c0*/  UIADD3 UR5, UPT, UPT, UR5, -0x3, URZ ;  /* 0xfffffffd05057890 */ /* 0x002fc6000fffe0ff */
[----:B------:R-:W-:Y:S01]  /*02d0*/  @!P2 IMAD.MOV R2, RZ, RZ, -R2 ;  /* 0x000000ffff02a224 */ /* 0x000fe200078e0a02 */
[----:B------:R-:W-:Y:S01]  /*02e0*/  @!P1 LOP3.LUT R2, RZ, R8, RZ, 0x33, !PT ;  /* 0x00000008ff029212 */ /* 0x000fe200078e33ff */
[----:B--2---:R-:W-:Y:S02]  /*02f0*/  UIMAD UR5, UR5, UR8, URZ ;  /* 0x00000008050572a4 */ /* 0x004fe4000f8e02ff */
[----:B---3--:R-:W-:Y:S01]  /*0300*/  UIMAD UR6, UR6, UR7, URZ ;  /* 0x00000007060672a4 */ /* 0x008fe2000f8e02ff */
[----:B------:R-:W0:Y:S01]  /*0310*/  LDCU.64 UR10, c[0x0][0x358] ;  /* 0x00006b00ff0a77ac */ /* 0x000e220008000a00 */
[----:B------:R-:W-:Y:S02]  /*0320*/  USHF.R.S32.HI UR9, URZ, 0x1f, UR8 ;  /* 0x0000001fff097899 */ /* 0x000fe40008011408 */
[----:B------:R-:W-:Y:S01]  /*0330*/  USHF.R.S32.HI UR7, URZ, 0x1f, UR5 ;  /* 0x0000001fff077899 */ /* 0x000fe20008011405 */
[----:B------:R-:W-:Y:S11]  /*0340*/  BRA.U !UP0, `(.L_x_598) ;  /* 0x0000001d08dc7547 */ /* 0x000ff6000b800000 */
[----:B------:R-:W1:Y:S01]  /*0350*/  LDC R0, c[0x0][0x3c8] ;  /* 0x0000f200ff007b82 */ /* 0x000e620000000800 */
[----:B------:R-:W-:Y:S01]  /*0360*/  BSSY.RECONVERGENT B0, `(.L_x_599) ;  /* 0x00001f4000007945 */ /* 0x000fe20003800200 */
[----:B------:R-:W-:Y:S01]  /*0370*/  UIADD3 UR5, UP0, UPT, UR5, UR8, URZ ;  /* 0x0000000805057290 */ /* 0x000fe2000ff1e0ff */
[----:B------:R-:W2:Y:S01]  /*0380*/  LDCU UR32, c[0x0][0x3cc] ;  /* 0x00007980ff2077ac */ /* 0x000ea20008000800 */
[----:B------:R-:W3:Y:S01]  /*0390*/  LDCU UR25, c[0x0][0x3fc] ;  /* 0x00007f80ff1977ac */ /* 0x000ee20008000800 */
[----:B------:R-:W4:Y:S01]  /*03a0*/  LDCU.64 UR26, c[0x0][0x418] ;  /* 0x00008300ff1a77ac */ /* 0x000f220008000a00 */
[----:B------:R-:W0:Y:S01]  /*03b0*/  LDCU.64 UR28, c[0x0][0x380] ;  /* 0x00007000ff1c77ac */ /* 0x000e220008000a00 */
[----:B------:R-:W0:Y:S01]  /*03c0*/  LDCU.64 UR30, c[0x0][0x3b0] ;  /* 0x00007600ff1e77ac */ /* 0x000e220008000a00 */
[----:B-1----:R-:W-:Y:S01]  /*03d0*/  IABS R4, R0 ;  /* 0x0000000000047213 */ /* 0x002fe20000000000 */
[----:B------:R-:W1:Y:S01]  /*03e0*/  LDCU.128 UR12, c[0x0][0x3a0] ;  /* 0x00007400ff0c77ac */ /* 0x000e620008000c00 */
[----:B------:R-:W0:Y:S01]  /*03f0*/  LDCU.128 UR16, c[0x0][0x390] ;  /* 0x00007200ff1077ac */ /* 0x000e220008000c00 */
[----:B------:R-:W0:Y:S01]  /*0400*/  LDCU.128 UR20, c[0x0][0x3d0] ;  /* 0x00007a00ff1477ac */ /* 0x000e220008000c00 */
[----:B--234-:R-:W-:-:S12]  /*0410*/  UIADD3.X UR7, UPT, UPT, UR7, UR9, URZ, UP0, !UPT ;  /* 0x0000000907077290 */ /* 0x01cfd800087fe4ff */
.L_x_600:
[----:B------:R-:W2:Y:S01]  /*0420*/  I2F.RP R7, R4 ;  /* 0x0000000400077306 */ /* 0x000ea20000209400 */
[----:B------:R-:W3:Y:S01]  /*0430*/  LDC R0, c[0x0][0x3c4] ;  /* 0x0000f100ff007b82 */ /* 0x000ee20000000800 */
[----:B------:R-:W-:-:S07]  /*0440*/  IABS R12, R6 ;  /* 0x00000006000c7213 */ /* 0x000fce0000000000 */
[----:B------:R-:W4:Y:S01]  /*0450*/  LDC R5, c[0x0][0x3c8] ;  /* 0x0000f200ff057b82 */ /* 0x000f220000000800 */
[----:B--2---:R-:W2:Y:S07]  /*0460*/  MUFU.RCP R7, R7 ;  /* 0x0000000700077308 */ /* 0x004eae0000001000 */
[----:B------:R-:W5:Y:S01]  /*0470*/  LDC.64 R22, c[0x0][0x428] ;  /* 0x00010a00ff167b82 */ /* 0x000f620000000a00 */
[----:B--2---:R-:W-:Y:S01]  /*0480*/  VIADD R8, R7, 0xffffffe ;  /* 0x0ffffffe07087836 */ /* 0x004fe20000000000 */
[----:B---3--:R-:W-:-:S03]  /*0490*/  IABS R7, R0 ;  /* 0x0000000000077213 */ /* 0x008fc60000000000 */
[----:B------:R2:W3:Y:S02]  /*04a0*/  F2I.FTZ.U32.TRUNC.NTZ R9, R8 ;  /* 0x0000000800097305 */ /* 0x0004e4000021f000 */
[----:B--2---:R-:W-:Y:S02]  /*04b0*/  IMAD.MOV.U32 R8, RZ, RZ, RZ ;  /* 0x000000ffff087224 */ /* 0x004fe400078e00ff */
[----:B---3--:R-:W-:-:S04]  /*04c0*/  IMAD.MOV R11, RZ, RZ, -R9 ;  /* 0x000000ffff0b7224 */ /* 0x008fc800078e0a09 */
[----:B------:R-:W-:-:S04]  /*04d0*/  IMAD R11, R11, R4, RZ ;  /* 0x000000040b0b7224 */ /* 0x000fc800078e02ff */
[----:B------:R-:W-:Y:S01]  /*04e0*/  IMAD.HI.U32 R10, R9, R11, R8 ;  /* 0x0000000b090a7227 */ /* 0x000fe200078e0008 */
[----:B----4-:R-:W-:-:S03]  /*04f0*/  IABS R8, R5 ;  /* 0x0000000500087213 */ /* 0x010fc60000000000 */
[----:B------:R-:W-:Y:S02]  /*0500*/  IMAD.MOV.U32 R9, RZ, RZ, R12 ;  /* 0x000000ffff097224 */ /* 0x000fe400078e000c */
[----:B------:R-:W2:Y:S02]  /*0510*/  I2F.RP R12, R7 ;  /* 0x00000007000c7306 */ /* 0x000ea40000209400 */
[----:B------:R-:W-:-:S04]  /*0520*/  IMAD.HI.U32 R19, R10, R9, RZ ;  /* 0x000000090a137227 */ /* 0x000fc800078e00ff */
[----:B------:R-:W-:Y:S02]  /*0530*/  IMAD.MOV.U32 R10, RZ, RZ, R8 ;  /* 0x000000ffff0a7224 */ /* 0x000fe400078e0008 */
[----:B------:R-:W-:-:S04]  /*0540*/  IMAD.MOV R8, RZ, RZ, -R19 ;  /* 0x000000ffff087224 */ /* 0x000fc800078e0a13 */
[----:B------:R-:W-:Y:S02]  /*0550*/  IMAD R9, R10, R8, R9 ;  /* 0x000000080a097224 */ /* 0x000fe400078e0209 */
[----:B------:R-:W3:Y:S01]  /*0560*/  LDC R8, c[0x0][0x3c0] ;  /* 0x0000f000ff087b82 */ /* 0x000ee20000000800 */
[----:B--2---:R-:W2:Y:S02]  /*0570*/  MUFU.RCP R12, R12 ;  /* 0x0000000c000c7308 */ /* 0x004ea40000001000 */
[----:B------:R-:W-:-:S13]  /*0580*/  ISETP.GT.U32.AND P1, PT, R4, R9, PT ;  /* 0x000000090400720c */ /* 0x000fda0003f24070 */
[----:B------:R-:W-:Y:S02]  /*0590*/  @!P1 IMAD.IADD R9, R9, 0x1, -R10 ;  /* 0x0000000109099824 */ /* 0x000fe400078e0a0a */
[----:B--2---:R-:W-:Y:S02]  /*05a0*/  VIADD R10, R12, 0xffffffe ;  /* 0x0ffffffe0c0a7836 */ /* 0x004fe40000000000 */
[----:B------:R-:W-:Y:S01]  /*05b0*/  @!P1 VIADD R19, R19, 0x1 ;  /* 0x0000000113139836 */ /* 0x000fe20000000000 */
[----:B------:R-:W-:Y:S01]  /*05c0*/  ISETP.GE.U32.AND P0, PT, R9, R4, PT ;  /* 0x000000040900720c */ /* 0x000fe20003f06070 */
[----:B------:R2:W4:Y:S01]  /*05d0*/  F2I.FTZ.U32.TRUNC.NTZ R11, R10 ;  /* 0x0000000a000b7305 */ /* 0x000522000021f000 */
[----:B------:R-:W-:Y:S02]  /*05e0*/  LOP3.LUT R9, R6, R5, RZ, 0x3c, !PT ;  /* 0x0000000506097212 */ /* 0x000fe400078e3cff */
[----:B------:R-:W-:Y:S02]  /*05f0*/  ISETP.NE.AND P1, PT, R5, RZ, PT ;  /* 0x000000ff0500720c */ /* 0x000fe40003f25270 */
[----:B------:R-:W-:-:S02]  /*0600*/  ISETP.GE.AND P2, PT, R9, RZ, PT ;  /* 0x000000ff0900720c */ /* 0x000fc40003f46270 */
[----:B---3--:R-:W-:Y:S01]  /*0610*/  IABS R13, R8 ;  /* 0x00000008000d7213 */ /* 0x008fe20000000000 */
[----:B--2---:R-:W-:-:S04]  /*0620*/  IMAD.MOV.U32 R10, RZ, RZ, RZ ;  /* 0x000000ffff0a7224 */ /* 0x004fc800078e00ff */
[----:B------:R-:W-:Y:S02]  /*0630*/  @P0 VIADD R19, R19, 0x1 ;  /* 0x0000000113130836 */ /* 0x000fe40000000000 */
[----:B----4-:R-:W-:-:S04]  /*0640*/  IMAD.MOV R12, RZ, RZ, -R11 ;  /* 0x000000ffff0c7224 */ /* 0x010fc800078e0a0b */
[----:B------:R-:W-:Y:S01]  /*0650*/  @!P2 IMAD.MOV R19, RZ, RZ, -R19 ;  /* 0x000000ffff13a224 */ /* 0x000fe200078e0a13 */
[----:B------:R-:W-:Y:S01]  /*0660*/  @!P1 LOP3.LUT R19, RZ, R5, RZ, 0x33, !PT ;  /* 0x00000005ff139212 */ /* 0x000fe200078e33ff */
[----:B------:R-:W-:Y:S02]  /*0670*/  IMAD R9, R12, R7, RZ ;  /* 0x000000070c097224 */ /* 0x000fe400078e02ff */
[----:B------:R-:W-:Y:S01]  /*0680*/  IMAD.MOV.U32 R12, RZ, RZ, R13 ;  /* 0x000000ffff0c7224 */ /* 0x000fe200078e000d */
[----:B------:R-:W-:Y:S01]  /*0690*/  IABS R14, R19 ;  /* 0x00000013000e7213 */ /* 0x000fe20000000000 */
[----:B------:R-:W-:Y:S02]  /*06a0*/  IMAD.HI.U32 R10, R11, R9, R10 ;  /* 0x000000090b0a7227 */ /* 0x000fe400078e000a */
[----:B------:R-:W2:Y:S02]  /*06b0*/  I2F.RP R13, R12 ;  /* 0x0000000c000d7306 */ /* 0x000ea40000209400 */
[----:B------:R-:W-:-:S02]  /*06c0*/  IMAD.MOV R18, RZ, RZ, -R19 ;  /* 0x000000ffff127224 */ /* 0x000fc400078e0a13 */
[----:B------:R-:W-:-:S04]  /*06d0*/  IMAD.HI.U32 R10, R10, R14, RZ ;  /* 0x0000000e0a0a7227 */ /* 0x000fc800078e00ff */
[----:B------:R-:W-:Y:S02]  /*06e0*/  IMAD.MOV R9, RZ, RZ, -R10 ;  /* 0x000000ffff097224 */ /* 0x000fe400078e0a0a */
[----:B------:R-:W-:Y:S02]  /*06f0*/  IMAD R18, R5, R18, R6 ;  /* 0x0000001205127224 */ /* 0x000fe400078e0206 */
[C---:B------:R-:W-:Y:S02]  /*0700*/  IMAD R14, R7.reuse, R9, R14 ;  /* 0x00000009070e7224 */ /* 0x040fe400078e020e */
[----:B------:R-:W3:Y:S01]  /*0710*/  LDC R9, c[0x0][0x3bc] ;  /* 0x0000ef00ff097b82 */ /* 0x000ee20000000800 */
[----:B--2---:R-:W2:Y:S02]  /*0720*/  MUFU.RCP R13, R13 ;  /* 0x0000000d000d7308 */ /* 0x004ea40000001000 */
[----:B------:R-:W-:-:S13]  /*0730*/  ISETP.GT.U32.AND P1, PT, R7, R14, PT ;  /* 0x0000000e0700720c */ /* 0x000fda0003f24070 */
[----:B------:R-:W-:Y:S02]  /*0740*/  @!P1 IMAD.IADD R14, R14, 0x1, -R7 ;  /* 0x000000010e0e9824 */ /* 0x000fe400078e0a07 */
[----:B--2---:R-:W-:Y:S02]  /*0750*/  VIADD R11, R13, 0xffffffe ;  /* 0x0ffffffe0d0b7836 */ /* 0x004fe40000000000 */
[----:B------:R-:W-:Y:S01]  /*0760*/  @!P1 VIADD R10, R10, 0x1 ;  /* 0x000000010a0a9836 */ /* 0x000fe20000000000 */
[----:B------:R-:W-:Y:S02]  /*0770*/  ISETP.GE.U32.AND P0, PT, R14, R7, PT ;  /* 0x000000070e00720c */ /* 0x000fe40003f06070 */
[----:B------:R-:W-:Y:S01]  /*0780*/  LOP3.LUT R7, R19, R0, RZ, 0x3c, !PT ;  /* 0x0000000013077212 */ /* 0x000fe200078e3cff */
[----:B------:R-:W2:Y:S01]  /*0790*/  F2I.FTZ.U32.TRUNC.NTZ R11, R11 ;  /* 0x0000000b000b7305 */ /* 0x000ea2000021f000 */
[----:B------:R-:W-:Y:S02]  /*07a0*/  ISETP.NE.AND P1, PT, R0, RZ, PT ;  /* 0x000000ff0000720c */ /* 0x000fe40003f25270 */
[----:B------:R-:W-:-:S02]  /*07b0*/  ISETP.GE.AND P2, PT, R7, RZ, PT ;  /* 0x000000ff0700720c */ /* 0x000fc40003f46270 */
[----:B---3--:R-:W-:-:S05]  /*07c0*/  IABS R13, R9 ;  /* 0x00000009000d7213 */ /* 0x008fca0000000000 */
[----:B------:R-:W-:-:S04]  /*07d0*/  @P0 VIADD R10, R10, 0x1 ;  /* 0x000000010a0a0836 */ /* 0x000fc80000000000 */
[----:B------:R-:W-:Y:S02]  /*07e0*/  IMAD.MOV.U32 R7, RZ, RZ, R10 ;  /* 0x000000ffff077224 */ /* 0x000fe400078e000a */
[----:B--2---:R-:W-:Y:S02]  /*07f0*/  IMAD.MOV R15, RZ, RZ, -R11 ;  /* 0x000000ffff0f7224 */ /* 0x004fe400078e0a0b */
[----:B------:R-:W-:Y:S01]  /*0800*/  @!P2 IMAD.MOV R7, RZ, RZ, -R7 ;  /* 0x000000ffff07a224 */ /* 0x000fe200078e0a07 */
[----:B------:R-:W-:Y:S01]  /*0810*/  @!P1 LOP3.LUT R7, RZ, R0, RZ, 0x33, !PT ;  /* 0x00000000ff079212 */ /* 0x000fe200078e33ff */
[----:B------:R-:W-:Y:S02]  /*0820*/  IMAD R15, R15, R12, RZ ;  /* 0x0000000c0f0f7224 */ /* 0x000fe400078e02ff */
[----:B------:R-:W-:Y:S01]  /*0830*/  IMAD.MOV.U32 R10, RZ, RZ, RZ ;  /* 0x000000ffff0a7224 */ /* 0x000fe200078e00ff */
[----:B------:R-:W-:-:S03]  /*0840*/  IABS R14, R7 ;  /* 0x00000007000e7213 */ /* 0x000fc60000000000 */
[----:B------:R-:W-:Y:S02]  /*0850*/  IMAD.HI.U32 R10, R11, R15, R10 ;  /* 0x0000000f0b0a7227 */ /* 0x000fe400078e000a */
[----:B------:R-:W2:Y:S02]  /*0860*/  I2F.RP R15, R13 ;  /* 0x0000000d000f7306 */ /* 0x000ea40000209400 */
[----:B------:R-:W-:-:S04]  /*0870*/  IMAD.MOV.U32 R11, RZ, RZ, R14 ;  /* 0x000000ffff0b7224 */ /* 0x000fc800078e000e */
[----:B------:R-:W-:-:S04]  /*0880*/  IMAD.HI.U32 R14, R10, R11, RZ ;  /* 0x0000000b0a0e7227 */ /* 0x000fc800078e00ff */
[----:B------:R-:W-:-:S04]  /*0890*/  IMAD.MOV R10, RZ, RZ, -R14 ;  /* 0x000000ffff0a7224 */ /* 0x000fc800078e0a0e */
[----:B------:R-:W-:Y:S01]  /*08a0*/  IMAD R11, R12, R10, R11 ;  /* 0x0000000a0c0b7224 */ /* 0x000fe200078e020b */
[----:B--2---:R-:W2:Y:S01]  /*08b0*/  MUFU.RCP R15, R15 ;  /* 0x0000000f000f7308 */ /* 0x004ea20000001000 */
[----:B------:R-:W-:-:S03]  /*08c0*/  LOP3.LUT R10, R7, R8, RZ, 0x3c, !PT ;  /* 0x00000008070a7212 */ /* 0x000fc600078e3cff */
[----:B------:R-:W-:Y:S02]  /*08d0*/  ISETP.GT.U32.AND P1, PT, R12, R11, PT ;  /* 0x0000000b0c00720c */ /* 0x000fe40003f24070 */
[----:B------:R-:W-:-:S11]  /*08e0*/  ISETP.GE.AND P2, PT, R10, RZ, PT ;  /* 0x000000ff0a00720c */ /* 0x000fd60003f46270 */
[----:B------:R-:W-:Y:S02]  /*08f0*/  @!P1 IMAD.IADD R11, R11, 0x1, -R12 ;  /* 0x000000010b0b9824 */ /* 0x000fe400078e0a0c */
[----:B--2---:R-:W-:Y:S02]  /*0900*/  VIADD R16, R15, 0xffffffe ;  /* 0x0ffffffe0f107836 */ /* 0x004fe40000000000 */
[----:B------:R-:W-:Y:S01]  /*0910*/  @!P1 VIADD R14, R14, 0x1 ;  /* 0x000000010e0e9836 */ /* 0x000fe20000000000 */
[----:B------:R-:W-:Y:S02]  /*0920*/  ISETP.GE.U32.AND P0, PT, R11, R12, PT ;  /* 0x0000000c0b00720c */ /* 0x000fe40003f06070 */
[----:B------:R-:W2:Y:S01]  /*0930*/  F2I.FTZ.U32.TRUNC.NTZ R11, R16 ;  /* 0x00000010000b7305 */ /* 0x000ea2000021f000 */
[----:B------:R-:W-:-:S10]  /*0940*/  ISETP.NE.AND P1, PT, R8, RZ, PT ;  /* 0x000000ff0800720c */ /* 0x000fd40003f25270 */
[----:B------:R-:W-:Y:S02]  /*0950*/  @P0 VIADD R14, R14, 0x1 ;  /* 0x000000010e0e0836 */ /* 0x000fe40000000000 */
[----:B--2---:R-:W-:Y:S02]  /*0960*/  IMAD.MOV R10, RZ, RZ, -R11 ;  /* 0x000000ffff0a7224 */ /* 0x004fe400078e0a0b */
[----:B------:R-:W-:Y:S01]  /*0970*/  @!P2 IMAD.MOV R14, RZ, RZ, -R14 ;  /* 0x000000ffff0ea224 */ /* 0x000fe200078e0a0e */
[----:B------:R-:W-:Y:S01]  /*0980*/  @!P1 LOP3.LUT R14, RZ, R8, RZ, 0x33, !PT ;  /* 0x00000008ff0e9212 */ /* 0x000fe200078e33ff */
[----:B------:R-:W-:Y:S02]  /*0990*/  IMAD R15, R10, R13, RZ ;  /* 0x0000000d0a0f7224 */ /* 0x000fe400078e02ff */
[----:B------:R-:W-:Y:S01]  /*09a0*/  IMAD.MOV.U32 R10, RZ, RZ, RZ ;  /* 0x000000ffff0a7224 */ /* 0x000fe200078e00ff */
[----:B------:R-:W-:-:S03]  /*09b0*/  IABS R12, R14 ;  /* 0x0000000e000c7213 */ /* 0x000fc60000000000 */
[----:B------:R-:W-:Y:S01]  /*09c0*/  IMAD.HI.U32 R10, R11, R15, R10 ;  /* 0x0000000f0b0a7227 */ /* 0x000fe200078e000a */
[----:B------:R-:W-:-:S05]  /*09d0*/  IABS R15, R2 ;  /* 0x00000002000f7213 */ /* 0x000fca0000000000 */
[----:B------:R-:W-:-:S04]  /*09e0*/  IMAD.HI.U32 R11, R10, R12, RZ ;  /* 0x0000000c0a0b7227 */ /* 0x000fc800078e00ff */
[----:B------:R-:W-:Y:S02]  /*09f0*/  IMAD.MOV R16, RZ, RZ, -R11 ;  /* 0x000000ffff107224 */ /* 0x000fe400078e0a0b */
[----:B------:R-:W-:Y:S02]  /*0a00*/  IMAD.MOV.U32 R10, RZ, RZ, R15 ;  /* 0x000000ffff0a7224 */ /* 0x000fe400078e000f */
[C---:B------:R-:W-:Y:S02]  /*0a10*/  IMAD R12, R13.reuse, R16, R12 ;  /* 0x000000100d0c7224 */ /* 0x040fe400078e020c */
[----:B------:R-:W2:Y:S03]  /*0a20*/  I2F.RP R15, R10 ;  /* 0x0000000a000f7306 */ /* 0x000ea60000209400 */
[----:B------:R-:W-:-:S05]  /*0a30*/  ISETP.GT.U32.AND P1, PT, R13, R12, PT ;  /* 0x0000000c0d00720c */ /* 0x000fca0003f24070 */
[----:B--2---:R-:W2:Y:S08]  /*0a40*/  MUFU.RCP R15, R15 ;  /* 0x0000000f000f7308 */ /* 0x004eb00000001000 */
[----:B------:R-:W-:Y:S02]  /*0a50*/  @!P1 IMAD.IADD R12, R12, 0x1, -R13 ;  /* 0x000000010c0c9824 */ /* 0x000fe400078e0a0d */
[----:B------:R-:W-:Y:S01]  /*0a60*/  @!P1 VIADD R11, R11, 0x1 ;  /* 0x000000010b0b9836 */ /* 0x000fe20000000000 */
[----:B------:R-:W-:-:S02]  /*0a70*/  ISETP.NE.AND P1, PT, R9, RZ, PT ;  /* 0x000000ff0900720c */ /* 0x000fc40003f25270 */
[----:B------:R-:W-:Y:S02]  /*0a80*/  ISETP.GE.U32.AND P0, PT, R12, R13, PT ;  /* 0x0000000d0c00720c */ /* 0x000fe40003f06070 */
[----:B------:R-:W-:-:S04]  /*0a90*/  LOP3.LUT R12, R14, R9, RZ, 0x3c, !PT ;  /* 0x000000090e0c7212 */ /* 0x000fc800078e3cff */
[----:B------:R-:W-:Y:S01]  /*0aa0*/  ISETP.GE.AND P2, PT, R12, RZ, PT ;  /* 0x000000ff0c00720c */ /* 0x000fe20003f46270 */
[----:B--2---:R-:W-:-:S06]  /*0ab0*/  VIADD R13, R15, 0xffffffe ;  /* 0x0ffffffe0f0d7836 */ /* 0x004fcc0000000000 */
[----:B------:R-:W-:Y:S01]  /*0ac0*/  @P0 VIADD R11, R11, 0x1 ;  /* 0x000000010b0b0836 */ /* 0x000fe20000000000 */
[----:B------:R-:W2:Y:S05]  /*0ad0*/  F2I.FTZ.U32.TRUNC.NTZ R13, R13 ;  /* 0x0000000d000d7305 */ /* 0x000eaa000021f000 */
[----:B------:R-:W-:Y:S01]  /*0ae0*/  @!P2 IMAD.MOV R11, RZ, RZ, -R11 ;  /* 0x000000ffff0ba224 */ /* 0x000fe200078e0a0b */
[----:B------:R-:W-:Y:S02]  /*0af0*/  @!P1 LOP3.LUT R11, RZ, R9, RZ, 0x33, !PT ;  /* 0x00000009ff0b9212 */ /* 0x000fe400078e33ff */
[----:B------:R-:W-:-:S03]  /*0b00*/  ISETP.NE.AND P2, PT, R2, RZ, PT ;  /* 0x000000ff0200720c */ /* 0x000fc60003f45270 */
[----:B------:R-:W-:-:S04]  /*0b10*/  IMAD.MOV R12, RZ, RZ, -R11 ;  /* 0x000000ffff0c7224 */ /* 0x000fc800078e0a0b */
[--C-:B------:R-:W-:Y:S01]  /*0b20*/  IMAD R9, R9, R12, R14.reuse ;  /* 0x0000000c09097224 */ /* 0x100fe200078e020e */
[----:B------:R-:W-:Y:S01]  /*0b30*/  IABS R12, R2 ;  /* 0x00000002000c7213 */ /* 0x000fe20000000000 */
[----:B------:R-:W-:Y:S02]  /*0b40*/  IMAD.MOV R14, RZ, RZ, -R14 ;  /* 0x000000ffff0e7224 */ /* 0x000fe400078e0a0e */
[----:B--2---:R-:W-:Y:S01]  /*0b50*/  IMAD.MOV R15, RZ, RZ, -R13 ;  /* 0x000000ffff0f7224 */ /* 0x004fe200078e0a0d */
[----:B------:R-:W-:Y:S01]  /*0b60*/  IABS R17, R9 ;  /* 0x0000000900117213 */ /* 0x000fe20000000000 */
[----:B------:R-:W-:Y:S02]  /*0b70*/  IMAD.MOV R16, RZ, RZ, -R12 ;  /* 0x000000ffff107224 */ /* 0x000fe400078e0a0c */
[----:B------:R-:W-:Y:S02]  /*0b80*/  IMAD R15, R15, R10, RZ ;  /* 0x0000000a0f0f7224 */ /* 0x000fe400078e02ff */
[----:B------:R-:W-:-:S02]  /*0b90*/  IMAD.MOV.U32 R12, RZ, RZ, RZ ;  /* 0x000000ffff0c7224 */ /* 0x000fc400078e00ff */
[----:B------:R-:W-:Y:S02]  /*0ba0*/  IMAD R8, R8, R14, R7 ;  /* 0x0000000e08087224 */ /* 0x000fe400078e0207 */
[----:B------:R-:W-:-:S06]  /*0bb0*/  IMAD.HI.U32 R12, R13, R15, R12 ;  /* 0x0000000f0d0c7227 */ /* 0x000fcc00078e000c */
[----:B------:R-:W-:Y:S02]  /*0bc0*/  IMAD.HI.U32 R15, R12, R17, RZ ;  /* 0x000000110c0f7227 */ /* 0x000fe400078e00ff */
[----:B------:R-:W2:Y:S02]  /*0bd0*/  LDC.64 R12, c[0x0][0x420] ;  /* 0x00010800ff0c7b82 */ /* 0x000ea40000000a00 */
[----:B------:R-:W-:Y:S01]  /*0be0*/  IMAD R17, R15, R16, R17 ;  /* 0x000000100f117224 */ /* 0x000fe200078e0211 */
[----:B------:R-:W-:-:S04]  /*0bf0*/  LOP3.LUT R16, R9, R2, RZ, 0x3c, !PT ;  /* 0x0000000209107212 */ /* 0x000fc800078e3cff */
[----:B------:R-:W-:Y:S02]  /*0c00*/  ISETP.GT.U32.AND P1, PT, R10, R17, PT ;  /* 0x000000110a00720c */ /* 0x000fe40003f24070 */
[----:B------:R-:W-:-:S11]  /*0c10*/  ISETP.GE.AND P3, PT, R16, RZ, PT ;  /* 0x000000ff1000720c */ /* 0x000fd60003f66270 */
[----:B------:R-:W-:Y:S02]  /*0c20*/  @!P1 IMAD.IADD R17, R17, 0x1, -R10 ;  /* 0x0000000111119824 */ /* 0x000fe400078e0a0a */
[----:B------:R-:W-:-:S03]  /*0c30*/  @!P1 VIADD R15, R15, 0x1 ;  /* 0x000000010f0f9836 */ /* 0x000fc60000000000 */
[----:B------:R-:W-:Y:S01]  /*0c40*/  ISETP.GE.U32.AND P0, PT, R17, R10, PT ;  /* 0x0000000a1100720c */ /* 0x000fe20003f06070 */
[----:B------:R-:W-:Y:S02]  /*0c50*/  IMAD.MOV R10, RZ, RZ, -R7 ;  /* 0x000000ffff0a7224 */ /* 0x000fe400078e0a07 */
[----:B--2---:R-:W-:Y:S02]  /*0c60*/  IMAD R7, R8, UR26, -R13 ;  /* 0x0000001a08077c24 */ /* 0x004fe4000f8e0a0d */
[----:B------:R-:W-:Y:S02]  /*0c70*/  IMAD R19, R0, R10, R19 ;  /* 0x0000000a00137224 */ /* 0x000fe400078e0213 */
[----:B-----5:R-:W-:Y:S02]  /*0c80*/  IMAD R10, R18, R12, -R23 ;  /* 0x0000000c120a7224 */ /* 0x020fe400078e0a17 */
[----:B------:R-:W-:Y:S01]  /*0c90*/  IMAD R22, R19, UR27, -R22 ;  /* 0x0000001b13167c24 */ /* 0x000fe2000f8e0a16 */
[----:B------:R-:W2:Y:S01]  /*0ca0*/  LDC.64 R12, c[0x0][0x3e0] ;  /* 0x0000f800ff0c7b82 */ /* 0x000ea20000000a00 */
[----:B-1----:R-:W-:-:S02]  /*0cb0*/  IMAD R14, R10, UR15, RZ ;  /* 0x0000000f0a0e7c24 */ /* 0x002fc4000f8e02ff */
[----:B------:R-:W-:Y:S01]  /*0cc0*/  @P0 VIADD R15, R15, 0x1 ;  /* 0x000000010f0f0836 */ /* 0x000fe20000000000 */
[C---:B------:R-:W-:Y:S01]  /*0cd0*/  LOP3.LUT R20, R7.reuse, R22, RZ, 0xfc, !PT ;  /* 0x0000001607147212 */ /* 0x040fe200078efcff */
[C---:B------:R-:W-:Y:S01]  /*0ce0*/  IMAD R5, R22.reuse, UR14, RZ ;  /* 0x0000000e16057c24 */ /* 0x040fe2000f8e02ff */
[--C-:B------:R-:W-:Y:S01]  /*0cf0*/  SHF.R.S32.HI R16, RZ, 0x1f, R14.reuse ;  /* 0x0000001fff107819 */ /* 0x100fe2000001140e */
[----:B------:R-:W-:Y:S01]  /*0d00*/  IMAD R0, R7, UR13, RZ ;  /* 0x0000000d07007c24 */ /* 0x000fe2000f8e02ff */
[----:B0-----:R-:W-:Y:S01]  /*0d10*/  ISETP.GE.AND P1, PT, R22, UR17, PT ;  /* 0x0000001116007c0c */ /* 0x001fe2000bf26270 */
[----:B------:R-:W-:Y:S01]  /*0d20*/  @!P3 IMAD.MOV R15, RZ, RZ, -R15 ;  /* 0x000000ffff0fb224 */ /* 0x000fe200078e0a0f */
[----:B------:R-:W-:Y:S01]  /*0d30*/  @!P2 LOP3.LUT R15, RZ, R2, RZ, 0x33, !PT ;  /* 0x00000002ff0fa212 */ /* 0x000fe200078e33ff */
[----:B------:R-:W-:Y:S01]  /*0d40*/  VIADD R23, R10, 0x1 ;  /* 0x000000010a177836 */ /* 0x000fe20000000000 */
[----:B------:R-:W-:Y:S02]  /*0d50*/  IADD3 R17, P3, P4, R0, R5, R14 ;  /* 0x0000000500117210 */ /* 0x000fe40007c7e00e */
[----:B------:R-:W-:Y:S01]  /*0d60*/  SHF.R.S32.HI R14, RZ, 0x1f, R5 ;  /* 0x0000001fff0e7819 */ /* 0x000fe20000011405 */
[----:B------:R-:W-:Y:S01]  /*0d70*/  IMAD R15, R15, UR12, RZ ;  /* 0x0000000c0f0f7c24 */ /* 0x000fe2000f8e02ff */
[----:B------:R-:W-:Y:S01]  /*0d80*/  SHF.R.S32.HI R5, RZ, 0x1f, R0 ;  /* 0x0000001fff057819 */ /* 0x000fe20000011400 */
[----:B------:R-:W-:Y:S01]  /*0d90*/  IMAD R0, R11, UR19, RZ ;  /* 0x000000130b007c24 */ /* 0x000fe2000f8e02ff */
[----:B------:R-:W-:-:S02]  /*0da0*/  ISETP.GT.AND P0, PT, R20, -0x1, PT ;  /* 0xffffffff1400780c */ /* 0x000fc40003f04270 */
[----:B------:R-:W-:Y:S02]  /*0db0*/  IADD3.X R14, PT, PT, R5, R14, R16, P3, P4 ;  /* 0x0000000e050e7210 */ /* 0x000fe40001fe8410 */
[----:B------:R-:W-:Y:S02]  /*0dc0*/  ISETP.GE.OR P1, PT, R7, UR16, P1 ;  /* 0x0000001007007c0c */ /* 0x000fe40008f26670 */
[C---:B------:R-:W-:Y:S02]  /*0dd0*/  LOP3.LUT R5, R10.reuse, R7, R22, 0xfe, !PT ;  /* 0x000000070a057212 */ /* 0x040fe400078efe16 */
[----:B------:R-:W-:Y:S02]  /*0de0*/  ISETP.LT.OR P2, PT, R10, -0x1, !P0 ;  /* 0xffffffff0a00780c */ /* 0x000fe40004741670 */
[----:B------:R-:W-:Y:S01]  /*0df0*/  ISETP.LT.OR P1, PT, R5, RZ, P1 ;  /* 0x000000ff0500720c */ /* 0x000fe20000f21670 */
[----:B------:R-:W-:Y:S01]  /*0e00*/  IMAD R5, R9, UR25, RZ ;  /* 0x0000001909057c24 */ /* 0x000fe2000f8e02ff */
[----:B------:R-:W-:-:S02]  /*0e10*/  ISETP.GE.OR P2, PT, R7, UR16, P2 ;  /* 0x0000001007007c0c */ /* 0x000fc40009746670 */
[----:B------:R-:W-:Y:S01]  /*0e20*/  IADD3 R16, P3, P4, R15, R17, R0 ;  /* 0x000000110f107210 */ /* 0x000fe20007c7e000 */
[----:B--2---:R-:W-:Y:S01]  /*0e30*/  IMAD.WIDE R12, R5, 0x2, R12 ;  /* 0x00000002050c7825 */ /* 0x004fe200078e020c */
[----:B------:R-:W-:Y:S02]  /*0e40*/  SHF.R.S32.HI R0, RZ, 0x1f, R0 ;  /* 0x0000001fff007819 */ /* 0x000fe40000011400 */
[----:B------:R-:W-:Y:S02]  /*0e50*/  SHF.R.S32.HI R15, RZ, 0x1f, R15 ;  /* 0x0000001fff0f7819 */ /* 0x000fe4000001140f */
[----:B------:R-:W-:Y:S02]  /*0e60*/  ISETP.GE.OR P1, PT, R10, UR18, P1 ;  /* 0x000000120a007c0c */ /* 0x000fe40008f26670 */
[----:B------:R-:W-:Y:S02]  /*0e70*/  ISETP.GE.OR P2, PT, R22, UR17, P2 ;  /* 0x0000001116007c0c */ /* 0x000fe40009746670 */
[C---:B------:R-:W-:Y:S01]  /*0e80*/  ISETP.LT.OR P0, PT, R10.reuse, -0x2, !P0 ;  /* 0xfffffffe0a00780c */ /* 0x040fe20004701670 */
[----:B------:R-:W-:Y:S01]  /*0e90*/  VIADD R5, R10, 0x2 ;  /* 0x000000020a057836 */ /* 0x000fe20000000000 */
[----:B------:R-:W-:Y:S01]  /*0ea0*/  IADD3.X R15, PT, PT, R15, R14, R0, P3, P4 ;  /* 0x0000000e0f0f7210 */ /* 0x000fe20001fe8400 */
[----:B------:R-:W2:Y:S01]  /*0eb0*/  LDG.E.U16 R24, desc[UR10][R12.64+0x2] ;  /* 0x0000020a0c187981 */ /* 0x000ea2000c1e1500 */
[----:B------:R-:W-:-:S02]  /*0ec0*/  LEA R14, P3, R16, UR28, 0x1 ;  /* 0x0000001c100e7c11 */ /* 0x000fc4000f8608ff */
[----:B------:R-:W-:Y:S01]  /*0ed0*/  ISETP.GE.OR P2, PT, R23, UR18, P2 ;  /* 0x0000001217007c0c */ /* 0x000fe20009746670 */
[----:B------:R-:W3:Y:S01]  /*0ee0*/  LDG.E.U16 R21, desc[UR10][R12.64+0x4] ;  /* 0x0000040a0c157981 */ /* 0x000ee2000c1e1500 */
[----:B------:R-:W-:Y:S02]  /*0ef0*/  LEA.HI.X R15, R16, UR29, R15, 0x1, P3 ;  /* 0x0000001d100f7c11 */ /* 0x000fe400098f0c0f */
[----:B------:R-:W-:Y:S01]  /*0f00*/  ISETP.GE.OR P0, PT, R7, UR16, P0 ;  /* 0x0000001007007c0c */ /* 0x000fe20008706670 */
[----:B------:R-:W4:Y:S04]  /*0f10*/  LDG.E.U16 R16, desc[UR10][R12.64] ;  /* 0x0000000a0c107981 */ /* 0x000f28000c1e1500 */
[----:B------:R-:W5:Y:S01]  /*0f20*/  @!P1 LDG.E.U16 R0, desc[UR10][R14.64] ;  /* 0x0000000a0e009981 */ /* 0x000f62000c1e1500 */
[----:B------:R-:W-:-:S03]  /*0f30*/  ISETP.GE.OR P0, PT, R22, UR17, P0 ;  /* 0x0000001116007c0c */ /* 0x000fc60008706670 */
[----:B------:R-:W3:Y:S01]  /*0f40*/  @!P2 LDG.E.U16 R26, desc[UR10][R14.64+0x2] ;  /* 0x0000020a0e1aa981 */ /* 0x000ee2000c1e1500 */
[----:B------:R-:W-:-:S13]  /*0f50*/  ISETP.GE.OR P3, PT, R5, UR18, P0 ;  /* 0x0000001205007c0c */ /* 0x000fda0008766670 */
[----:B------:R0:W3:Y:S01]  /*0f60*/  @!P3 LDG.E.U16 R17, desc[UR10][R14.64+0x4] ;  /* 0x0000040a0e11b981 */ /* 0x0000e2000c1e1500 */
[----:B------:R-:W-:-:S04]  /*0f70*/  ISETP.GT.AND P0, PT, R22, -0x2, PT ;  /* 0xfffffffe1600780c */ /* 0x000fc80003f04270 */
[----:B------:R-:W-:Y:S01]  /*0f80*/  ISETP.GT.AND P4, PT, R7, -0x1, P0 ;  /* 0xffffffff0700780c */ /* 0x000fe20000784270 */
[----:B------:R-:W-:-:S03]  /*0f90*/  VIADD R20, R22, 0x1 ;  /* 0x0000000116147836 */ /* 0x000fc60000000000 */
[----:B------:R-:W-:-:S04]  /*0fa0*/  ISETP.LT.OR P5, PT, R10, RZ, !P4 ;  /* 0x000000ff0a00720c */ /* 0x000fc800067a1670 */
[----:B------:R-:W-:Y:S01]  /*0fb0*/  ISETP.GE.OR P5, PT, R7, UR16, P5 ;  /* 0x0000001007007c0c */ /* 0x000fe2000afa6670 */
[----:B------:R-:W-:Y:S02]  /*0fc0*/  IMAD.U32 R29, RZ, RZ, UR18 ;  /* 0x00000012ff1d7e24 */ /* 0x000fe4000f8e00ff */
[----:B--2---:R-:W-:Y:S02]  /*0fd0*/  IMAD.U32 R27, R24, 0x10000, RZ ;  /* 0x00010000181b7824 */ /* 0x004fe400078e00ff */
[----:B----4-:R-:W-:Y:S02]  /*0fe0*/  IMAD.U32 R16, R16, 0x10000, RZ ;  /* 0x0001000010107824 */ /* 0x010fe400078e00ff */
[----:B-----5:R-:W-:Y:S02]  /*0ff0*/  @!P1 IMAD.U32 R25, R0, 0x10000, RZ ;  /* 0x0001000000199824 */ /* 0x020fe400078e00ff */
[----:B------:R-:W-:Y:S02]  /*1000*/  IMAD.MOV.U32 R0, RZ, RZ, RZ ;  /* 0x000000ffff007224 */ /* 0x000fe400078e00ff */
[----:B------:R-:W-:Y:S01]  /*1010*/  @!P1 FFMA.FTZ R0, R16, R25, RZ ;  /* 0x0000001910009223 */ /* 0x000fe200000100ff */
[----:B---3--:R-:W-:Y:S01]  /*1020*/  @!P2 IMAD.U32 R25, R26, 0x10000, RZ ;  /* 0x000100001a19a824 */ /* 0x008fe200078e00ff */
[----:B------:R-:W-:-:S03]  /*1030*/  ISETP.GE.OR P1, PT, R20, UR17, P5 ;  /* 0x0000001114007c0c */ /* 0x000fc6000af26670 */
[----:B------:R-:W-:Y:S01]  /*1040*/  @!P2 FFMA.FTZ R0, R27, R25, R0 ;  /* 0x000000191b00a223 */ /* 0x000fe20000010000 */
[C---:B------:R-:W-:Y:S02]  /*1050*/  ISETP.LT.OR P2, PT, R10.reuse, -0x1, !P4 ;  /* 0xffffffff0a00780c */ /* 0x040fe40006741670 */
[----:B------:R-:W-:Y:S01]  /*1060*/  ISETP.GE.OR P1, PT, R10, UR18, P1 ;  /* 0x000000120a007c0c */ /* 0x000fe20008f26670 */
[----:B------:R-:W-:Y:S01]  /*1070*/  IMAD.U32 R25, RZ, RZ, UR18 ;  /* 0x00000012ff197e24 */ /* 0x000fe2000f8e00ff */
[----:B------:R-:W-:Y:S01]  /*1080*/  ISETP.GE.OR P2, PT, R7, UR16, P2 ;  /* 0x0000001007007c0c */ /* 0x000fe20009746670 */
[----:B------:R-:W-:Y:S01]  /*1090*/  IMAD.U32 R16, RZ, RZ, UR9 ;  /* 0x00000009ff107e24 */ /* 0x000fe2000f8e00ff */
[----:B0-----:R-:W-:Y:S01]  /*10a0*/  LEA R14, P5, R29, R14, 0x1 ;  /* 0x0000000e1d0e7211 */ /* 0x001fe200078a08ff */
[----:B------:R-:W-:Y:S01]  /*10b0*/  IMAD.U32 R21, R21, 0x10000, RZ ;  /* 0x0001000015157824 */ /* 0x000fe200078e00ff */
[----:B------:R-:W-:Y:S01]  /*10c0*/  ISETP.GE.OR P2, PT, R20, UR17, P2 ;  /* 0x0000001114007c0c */ /* 0x000fe20009746670 */
[----:B------:R-:W-:Y:S01]  /*10d0*/  @!P3 IMAD.U32 R17, R17, 0x10000, RZ ;  /* 0x000100001111b824 */ /* 0x000fe200078e00ff */
[----:B------:R-:W-:-:S02]  /*10e0*/  LEA.HI.X R15, R25, R15, R16, 0x1, P5 ;  /* 0x0000000f190f7211 */ /* 0x000fc400028f0c10 */
[----:B------:R-:W-:Y:S01]  /*10f0*/  ISETP.GE.OR P2, PT, R23, UR18, P2 ;  /* 0x0000001217007c0c */ /* 0x000fe20009746670 */
[----:B------:R-:W-:Y:S01]  /*1100*/  @!P3 FFMA.FTZ R0, R21, R17, R0 ;  /* 0x000000111500b223 */ /* 0x000fe20000010000 */
[----:B------:R-:W-:Y:S01]  /*1110*/  ISETP.LT.OR P4, PT, R10, -0x2, !P4 ;  /* 0xfffffffe0a00780c */ /* 0x000fe20006781670 */
[----:B------:R-:W2:Y:S04]  /*1120*/  LDG.E.U16 R21, desc[UR10][R12.64+0x6] ;  /* 0x0000060a0c157981 */ /* 0x000ea8000c1e1500 */
[----:B------:R-:W3:Y:S01]  /*1130*/  @!P1 LDG.E.U16 R24, desc[UR10][R14.64] ;  /* 0x0000000a0e189981 */ /* 0x000ee2000c1e1500 */
[----:B------:R-:W-:-:S03]  /*1140*/  ISETP.GE.OR P4, PT, R7, UR16, P4 ;  /* 0x0000001007007c0c */ /* 0x000fc6000a786670 */
[----:B------:R-:W4:Y:S01]  /*1150*/  LDG.E.U16 R25, desc[UR10][R12.64+0x8] ;  /* 0x0000080a0c197981 */ /* 0x000f22000c1e1500 */
[----:B------:R-:W-:-:S03]  /*1160*/  ISETP.GE.OR P4, PT, R20, UR17, P4 ;  /* 0x0000001114007c0c */ /* 0x000fc6000a786670 */
[----:B------:R-:W5:Y:S01]  /*1170*/  @!P2 LDG.E.U16 R26, desc[UR10][R14.64+0x2] ;  /* 0x0000020a0e1aa981 */ /* 0x000f62000c1e1500 */
[----:B------:R-:W-:-:S03]  /*1180*/  ISETP.GE.OR P4, PT, R5, UR18, P4 ;  /* 0x0000001205007c0c */ /* 0x000fc6000a786670 */
[----:B------:R-:W5:Y:S10]  /*1190*/  LDG.E.U16 R17, desc[UR10][R12.64+0xa] ;  /* 0x00000a0a0c117981 */ /* 0x000f74000c1e1500 */
[----:B------:R0:W5:Y:S01]  /*11a0*/  @!P4 LDG.E.U16 R16, desc[UR10][R14.64+0x4] ;  /* 0x0000040a0e10c981 */ /* 0x000162000c1e1500 */
[----:B------:R-:W-:Y:S01]  /*11b0*/  ISETP.GT.AND P3, PT, R22, -0x3, PT ;  /* 0xfffffffd1600780c */ /* 0x000fe20003f64270 */
[----:B--2---:R-:W-:-:S02]  /*11c0*/  IMAD.U32 R27, R21, 0x10000, RZ ;  /* 0x00010000151b7824 */ /* 0x004fc400078e00ff */
[----:B---3--:R-:W-:-:S04]  /*11d0*/  @!P1 IMAD.U32 R21, R24, 0x10000, RZ ;  /* 0x0001000018159824 */ /* 0x008fc800078e00ff */
[----:B------:R-:W-:Y:S01]  /*11e0*/  @!P1 FFMA.FTZ R0, R27, R21, R0 ;  /* 0x000000151b009223 */ /* 0x000fe20000010000 */
[----:B------:R-:W-:Y:S01]  /*11f0*/  ISETP.GT.AND P1, PT, R7, -0x1, P3 ;  /* 0xffffffff0700780c */ /* 0x000fe20001f24270 */
[----:B----4-:R-:W-:Y:S02]  /*1200*/  IMAD.U32 R27, R25, 0x10000, RZ ;  /* 0x00010000191b7824 */ /* 0x010fe400078e00ff */
[----:B-----5:R-:W-:Y:S01]  /*1210*/  @!P2 IMAD.U32 R25, R26, 0x10000, RZ ;  /* 0x000100001a19a824 */ /* 0x020fe200078e00ff */
[----:B------:R-:W-:Y:S01]  /*1220*/  ISETP.LT.OR P5, PT, R10, RZ, !P1 ;  /* 0x000000ff0a00720c */ /* 0x000fe20004fa1670 */
[----:B------:R-:W-:Y:S02]  /*1230*/  VIADD R21, R22, 0x2 ;  /* 0x0000000216157836 */ /* 0x000fe40000000000 */
[----:B------:R-:W-:Y:S01]  /*1240*/  @!P2 FFMA.FTZ R0, R27, R25, R0 ;  /* 0x000000191b00a223 */ /* 0x000fe20000010000 */
[----:B------:R-:W-:Y:S01]  /*1250*/  ISETP.GE.OR P5, PT, R7, UR16, P5 ;  /* 0x0000001007007c0c */ /* 0x000fe2000afa6670 */
[----:B------:R-:W-:-:S03]  /*1260*/  IMAD.U32 R25, RZ, RZ, UR18 ;  /* 0x00000012ff197e24 */ /* 0x000fc6000f8e00ff */
[----:B------:R-:W-:Y:S01]  /*1270*/  ISETP.GE.OR P5, PT, R21, UR17, P5 ;  /* 0x0000001115007c0c */ /* 0x000fe2000afa6670 */
[----:B------:R-:W-:Y:S01]  /*1280*/  IMAD.U32 R27, RZ, RZ, UR18 ;  /* 0x00000012ff1b7e24 */ /* 0x000fe2000f8e00ff */
[----:B0-----:R-:W-:Y:S01]  /*1290*/  LEA R14, P2, R25, R14, 0x1 ;  /* 0x0000000e190e7211 */ /* 0x001fe200078408ff */
[----:B------:R-:W-:Y:S01]  /*12a0*/  IMAD.U32 R24, RZ, RZ, UR9 ;  /* 0x00000009ff187e24 */ /* 0x000fe2000f8e00ff */
[----:B------:R-:W-:Y:S01]  /*12b0*/  ISETP.GE.OR P5, PT, R10, UR18, P5 ;  /* 0x000000120a007c0c */ /* 0x000fe2000afa6670 */
[----:B------:R-:W-:-:S03]  /*12c0*/  IMAD.U32 R25, R17, 0x10000, RZ ;  /* 0x0001000011197824 */ /* 0x000fc600078e00ff */
[----:B------:R-:W-:Y:S02]  /*12d0*/  LEA.HI.X R15, R27, R15, R24, 0x1, P2 ;  /* 0x0000000f1b0f7211 */ /* 0x000fe400010f0c18 */
[----:B------:R-:W-:Y:S01]  /*12e0*/  ISETP.LT.OR P2, PT, R10, -0x1, !P1 ;  /* 0xffffffff0a00780c */ /* 0x000fe20004f41670 */
[----:B------:R-:W-:Y:S02]  /*12f0*/  @!P4 IMAD.U32 R17, R16, 0x10000, RZ ;  /* 0x000100001011c824 */ /* 0x000fe400078e00ff */
[----:B------:R-:W2:Y:S01]  /*1300*/  LDG.E.U16 R16, desc[UR10][R12.64+0xc] ;  /* 0x00000c0a0c107981 */ /* 0x000ea2000c1e1500 */
[----:B------:R-:W-:Y:S01]  /*1310*/  ISETP.GE.OR P2, PT, R7, UR16, P2 ;  /* 0x0000001007007c0c */ /* 0x000fe20009746670 */
[----:B------:R-:W-:Y:S02]  /*1320*/  @!P4 FFMA.FTZ R0, R25, R17, R0 ;  /* 0x000000111900c223 */ /* 0x000fe40000010000 */
[----:B------:R-:W3:Y:S01]  /*1330*/  @!P5 LDG.E.U16 R17, desc[UR10][R14.64] ;  /* 0x0000000a0e11d981 */ /* 0x000ee2000c1e1500 */
[----:B------:R-:W-:-:S03]  /*1340*/  ISETP.GE.OR P2, PT, R21, UR17, P2 ;  /* 0x0000001115007c0c */ /* 0x000fc60009746670 */
[----:B------:R-:W4:Y:S01]  /*1350*/  LDG.E.U16 R25, desc[UR10][R12.64+0xe] ;  /* 0x00000e0a0c197981 */ /* 0x000f22000c1e1500 */
[----:B------:R-:W-:-:S13]  /*1360*/  ISETP.GE.OR P2, PT, R23, UR18, P2 ;  /* 0x0000001217007c0c */ /* 0x000fda0009746670 */
[----:B------:R-:W5:Y:S01]  /*1370*/  @!P2 LDG.E.U16 R23, desc[UR10][R14.64+0x2] ;  /* 0x0000020a0e17a981 */ /* 0x000f62000c1e1500 */
[----:B------:R-:W-:-:S04]  /*1380*/  ISETP.LT.OR P1, PT, R10, -0x2, !P1 ;  /* 0xfffffffe0a00780c */ /* 0x000fc80004f21670 */
[----:B------:R-:W-:-:S04]  /*1390*/  ISETP.GE.OR P1, PT, R7, UR16, P1 ;  /* 0x0000001007007c0c */ /* 0x000fc80008f26670 */
[----:B------:R-:W-:-:S04]  /*13a0*/  ISETP.GE.OR P1, PT, R21, UR17, P1 ;  /* 0x0000001115007c0c */ /* 0x000fc80008f26670 */
[----:B------:R-:W-:Y:S02]  /*13b0*/  ISETP.GE.OR P4, PT, R5, UR18, P1 ;  /* 0x0000001205007c0c */ /* 0x000fe40008f86670 */
[----:B------:R-:W-:Y:S01]  /*13c0*/  ISETP.GT.AND P1, PT, R22, -0x1, PT ;  /* 0xffffffff1600780c */ /* 0x000fe20003f24270 */
[----:B------:R-:W-:Y:S01]  /*13d0*/  VIADD R24, R7, 0x1 ;  /* 0x0000000107187836 */ /* 0x000fe20000000000 */
[----:B------:R-:W-:Y:S02]  /*13e0*/  USHF.L.U32 UR8, UR5, 0x1, URZ ;  /* 0x0000000105087899 */ /* 0x000fe400080006ff */
[----:B------:R-:W-:Y:S01]  /*13f0*/  USHF.L.U64.HI UR24, UR5, 0x1, UR7 ;  /* 0x0000000105187899 */ /* 0x000fe20008010207 */
[----:B--2---:R-:W-:-:S06]  /*1400*/  IMAD.U32 R27, R16, 0x10000, RZ ;  /* 0x00010000101b7824 */ /* 0x004fcc00078e00ff */
[----:B------:R0:W2:Y:S01]  /*1410*/  @!P4 LDG.E.U16 R16, desc[UR10][R14.64+0x4] ;  /* 0x0000040a0e10c981 */ /* 0x0000a2000c1e1500 */
[----:B---3--:R-:W-:-:S04]  /*1420*/  @!P5 IMAD.U32 R17, R17, 0x10000, RZ ;  /* 0x000100001111d824 */ /* 0x008fc800078e00ff */
[----:B------:R-:W-:Y:S01]  /*1430*/  @!P5 FFMA.FTZ R0, R27, R17, R0 ;  /* 0x000000111b00d223 */ /* 0x000fe20000010000 */
[----:B------:R-:W-:Y:S01]  /*1440*/  ISETP.GT.AND P5, PT, R7, -0x2, P1 ;  /* 0xfffffffe0700780c */ /* 0x000fe20000fa4270 */
[----:B------:R-:W3:Y:S03]  /*1450*/  LDG.E.U16 R17, desc[UR10][R12.64+0x10] ;  /* 0x0000100a0c117981 */ /* 0x000ee6000c1e1500 */
[----:B------:R-:W-:Y:S01]  /*1460*/  ISETP.LT.OR P6, PT, R10, RZ, !P5 ;  /* 0x000000ff0a00720c */ /* 0x000fe20006fc1670 */
[----:B----4-:R-:W-:-:S03]  /*1470*/  IMAD.U32 R25, R25, 0x10000, RZ ;  /* 0x0001000019197824 */ /* 0x010fc600078e00ff */
[----:B------:R-:W-:-:S04]  /*1480*/  ISETP.GE.OR P6, PT, R24, UR16, P6 ;  /* 0x0000001018007c0c */ /* 0x000fc8000b7c6670 */
[----:B------:R-:W-:Y:S01]  /*1490*/  ISETP.GE.OR P6, PT, R22, UR17, P6 ;  /* 0x0000001116007c0c */ /* 0x000fe2000b7c6670 */
[----:B-----5:R-:W-:-:S04]  /*14a0*/  @!P2 IMAD.U32 R23, R23, 0x10000, RZ ;  /* 0x000100001717a824 */ /* 0x020fc800078e00ff */
[----:B------:R-:W-:Y:S01]  /*14b0*/  @!P2 FFMA.FTZ R0, R25, R23, R0 ;  /* 0x000000171900a223 */ /* 0x000fe20000010000 */
[----:B------:R-:W-:Y:S01]  /*14c0*/  ISETP.GE.OR P2, PT, R10, UR18, P6 ;  /* 0x000000120a007c0c */ /* 0x000fe2000b746670 */
[----:B------:R-:W4:Y:S01]  /*14d0*/  LDG.E.U16 R23, desc[UR10][R12.64+0x12] ;  /* 0x0000120a0c177981 */ /* 0x000f22000c1e1500 */
[----:B0-----:R-:W-:-:S04]  /*14e0*/  IADD3 R14, P6, PT, R14, UR8, RZ ;  /* 0x000000080e0e7c10 */ /* 0x001fc8000ffde0ff */
[----:B------:R-:W-:-:S07]  /*14f0*/  IADD3.X R15, PT, PT, R15, UR24, RZ, P6, !PT ;  /* 0x000000180f0f7c10 */ /* 0x000fce000b7fe4ff */
[----:B------:R-:W5:Y:S01]  /*1500*/  @!P2 LDG.E.U16 R26, desc[UR10][R14.64] ;  /* 0x0000000a0e1aa981 */ /* 0x000f62000c1e1500 */
[----:B---3--:R-:W-:Y:S02]  /*1510*/  IMAD.U32 R25, R17, 0x10000, RZ ;  /* 0x0001000011197824 */ /* 0x008fe400078e00ff */
[----:B--2---:R-:W-:Y:S02]  /*1520*/  @!P4 IMAD.U32 R17, R16, 0x10000, RZ ;  /* 0x000100001011c824 */ /* 0x004fe400078e00ff */
[----:B------:R-:W2:Y:S02]  /*1530*/  LDG.E.U16 R16, desc[UR10][R12.64+0x14] ;  /* 0x0000140a0c107981 */ /* 0x000ea4000c1e1500 */
[----:B------:R-:W-:Y:S01]  /*1540*/  @!P4 FFMA.FTZ R0, R25, R17, R0 ;  /* 0x000000111900c223 */ /* 0x000fe20000010000 */
[C---:B------:R-:W-:Y:S01]  /*1550*/  ISETP.LT.OR P4, PT, R10.reuse, -0x1, !P5 ;  /* 0xffffffff0a00780c */ /* 0x040fe20006f81670 */
[----:B------:R-:W-:-:S03]  /*1560*/  VIADD R25, R10, 0x1 ;  /* 0x000000010a197836 */ /* 0x000fc60000000000 */
[----:B------:R-:W-:-:S04]  /*1570*/  ISETP.GE.OR P4, PT, R24, UR16, P4 ;  /* 0x0000001018007c0c */ /* 0x000fc8000a786670 */
[----:B------:R-:W-:-:S04]  /*1580*/  ISETP.GE.OR P4, PT, R22, UR17, P4 ;  /* 0x0000001116007c0c */ /* 0x000fc8000a786670 */
[----:B------:R-:W-:Y:S01]  /*1590*/  ISETP.GE.OR P4, PT, R25, UR18, P4 ;  /* 0x0000001219007c0c */ /* 0x000fe2000a786670 */
[----:B----4-:R-:W-:Y:S02]  /*15a0*/  IMAD.U32 R23, R23, 0x10000, RZ ;  /* 0x0001000017177824 */ /* 0x010fe400078e00ff */
[----:B-----5:R-:W-:Y:S01]  /*15b0*/  @!P2 IMAD.U32 R17, R26, 0x10000, RZ ;  /* 0x000100001a11a824 */ /* 0x020fe200078e00ff */
[----:B------:R-:W-:Y:S01]  /*15c0*/  ISETP.LT.OR P5, PT, R10, -0x2, !P5 ;  /* 0xfffffffe0a00780c */ /* 0x000fe20006fa1670 */
[----:B------:R-:W3:Y:S02]  /*15d0*/  LDG.E.U16 R26, desc[UR10][R12.64+0x16] ;  /* 0x0000160a0c1a7981 */ /* 0x000ee4000c1e1500 */
[----:B------:R-:W-:-:S06]  /*15e0*/  @!P2 FFMA.FTZ R0, R23, R17, R0 ;  /* 0x000000111700a223 */ /* 0x000fcc0000010000 */
[----:B------:R-:W4:Y:S01]  /*15f0*/  @!P4 LDG.E.U16 R17, desc[UR10][R14.64+0x2] ;  /* 0x0000020a0e11c981 */ /* 0x000f22000c1e1500 */
[----:B------:R-:W-:-:S04]  /*1600*/  ISETP.GE.OR P5, PT, R24, UR16, P5 ;  /* 0x0000001018007c0c */ /* 0x000fc8000afa6670 */
[----:B------:R-:W-:-:S04]  /*1610*/  ISETP.GE.OR P5, PT, R22, UR17, P5 ;  /* 0x0000001116007c0c */ /* 0x000fc8000afa6670 */
[----:B------:R-:W-:-:S13]  /*1620*/  ISETP.GE.OR P5, PT, R5, UR18, P5 ;  /* 0x0000001205007c0c */ /* 0x000fda000afa6670 */
[----:B------:R3:W5:Y:S01]  /*1630*/  @!P5 LDG.E.U16 R27, desc[UR10][R14.64+0x4] ;  /* 0x0000040a0e1bd981 */ /* 0x000762000c1e1500 */
[----:B--2---:R-:W-:Y:S02]  /*1640*/  IMAD.U32 R23, R16, 0x10000, RZ ;  /* 0x0001000010177824 */ /* 0x004fe400078e00ff */
[----:B----4-:R-:W-:-:S04]  /*1650*/  @!P4 IMAD.U32 R17, R17, 0x10000, RZ ;  /* 0x000100001111c824 */ /* 0x010fc800078e00ff */
[----:B------:R-:W-:Y:S01]  /*1660*/  @!P4 FFMA.FTZ R0, R23, R17, R0 ;  /* 0x000000111700c223 */ /* 0x000fe20000010000 */
[----:B------:R-:W-:Y:S02]  /*1670*/  IMAD.U32 R17, RZ, RZ, UR18 ;  /* 0x00000012ff117e24 */ /* 0x000fe4000f8e00ff */
[----:B------:R-:W-:-:S03]  /*1680*/  IMAD.U32 R23, RZ, RZ, UR9 ;  /* 0x00000009ff177e24 */ /* 0x000fc6000f8e00ff */
[C---:B------:R-:W-:Y:S02]  /*1690*/  LEA R16, P2, R17.reuse, R14, 0x1 ;  /* 0x0000000e11107211 */ /* 0x040fe400078408ff */
[----:B------:R-:W2:Y:S02]  /*16a0*/  LDG.E.U16 R14, desc[UR10][R12.64+0x18] ;  /* 0x0000180a0c0e7981 */ /* 0x000ea4000c1e1500 */
[----:B------:R-:W-:Y:S02]  /*16b0*/  LEA.HI.X R17, R17, R15, R23, 0x1, P2 ;  /* 0x0000000f11117211 */ /* 0x000fe400010f0c17 */
[----:B------:R-:W-:Y:S02]  /*16c0*/  ISETP.GE.AND P2, PT, R10, RZ, PT ;  /* 0x000000ff0a00720c */ /* 0x000fe40003f46270 */
[----:B------:R-:W-:-:S04]  /*16d0*/  VIMNMX R23, PT, PT, R22, R7, PT ;  /* 0x0000000716177248 */ /* 0x000fc80003fe0100 */
[----:B------:R-:W-:-:S04]  /*16e0*/  ISETP.LT.OR P4, PT, R23, -0x1, !P2 ;  /* 0xffffffff1700780c */ /* 0x000fc80005781670 */
[----:B------:R-:W-:-:S04]  /*16f0*/  ISETP.GE.OR P4, PT, R24, UR16, P4 ;  /* 0x0000001018007c0c */ /* 0x000fc8000a786670 */
[----:B------:R-:W-:-:S04]  /*1700*/  ISETP.GE.OR P4, PT, R20, UR17, P4 ;  /* 0x0000001114007c0c */ /* 0x000fc8000a786670 */
[----:B------:R-:W-:Y:S01]  /*1710*/  ISETP.GE.OR P4, PT, R10, UR18, P4 ;  /* 0x000000120a007c0c */ /* 0x000fe2000a786670 */
[----:B---3--:R-:W-:Y:S02]  /*1720*/  IMAD.U32 R15, R26, 0x10000, RZ ;  /* 0x000100001a0f7824 */ /* 0x008fe400078e00ff */
[----:B-----5:R-:W-:-:S04]  /*1730*/  @!P5 IMAD.U32 R27, R27, 0x10000, RZ ;  /* 0x000100001b1bd824 */ /* 0x020fc800078e00ff */
[----:B------:R-:W-:-:S06]  /*1740*/  @!P5 FFMA.FTZ R0, R15, R27, R0 ;  /* 0x0000001b0f00d223 */ /* 0x000fcc0000010000 */
[----:B------:R-:W3:Y:S01]  /*1750*/  @!P4 LDG.E.U16 R15, desc[UR10][R16.64] ;  /* 0x0000000a100fc981 */ /* 0x000ee2000c1e1500 */
[----:B------:R-:W-:Y:S01]  /*1760*/  ISETP.GT.AND P5, PT, R23, -0x2, PT ;  /* 0xfffffffe1700780c */ /* 0x000fe20003fa4270 */
[----:B--2---:R-:W-:Y:S02]  /*1770*/  IMAD.U32 R27, R14, 0x10000, RZ ;  /* 0x000100000e1b7824 */ /* 0x004fe400078e00ff */
[----:B---3--:R-:W-:-:S04]  /*1780*/  @!P4 IMAD.U32 R15, R15, 0x10000, RZ ;  /* 0x000100000f0fc824 */ /* 0x008fc800078e00ff */
[----:B------:R-:W-:Y:S01]  /*1790*/  @!P4 FFMA.FTZ R0, R27, R15, R0 ;  /* 0x0000000f1b00c223 */ /* 0x000fe20000010000 */
[----:B------:R-:W-:Y:S01]  /*17a0*/  ISETP.LT.OR P4, PT, R10, -0x1, !P5 ;  /* 0xffffffff0a00780c */ /* 0x000fe20006f81670 */
[----:B------:R-:W2:Y:S03]  /*17b0*/  LDG.E.U16 R15, desc[UR10][R12.64+0x1a] ;  /* 0x00001a0a0c0f7981 */ /* 0x000ea6000c1e1500 */
[----:B------:R-:W-:Y:S01]  /*17c0*/  ISETP.GE.OR P4, PT, R24, UR16, P4 ;  /* 0x0000001018007c0c */ /* 0x000fe2000a786670 */
[----:B------:R-:W3:Y:S01]  /*17d0*/  LDG.E.U16 R27, desc[UR10][R12.64+0x1c] ;  /* 0x00001c0a0c1b7981 */ /* 0x000ee2000c1e1500 */
[----:B------:R-:W-:Y:S02]  /*17e0*/  ISETP.LT.OR P5, PT, R10, -0x2, !P5 ;  /* 0xfffffffe0a00780c */ /* 0x000fe40006fa1670 */
[----:B------:R-:W-:Y:S02]  /*17f0*/  ISETP.GE.OR P4, PT, R20, UR17, P4 ;  /* 0x0000001114007c0c */ /* 0x000fe4000a786670 */
[----:B------:R-:W-:-:S02]  /*1800*/  ISETP.GE.OR P5, PT, R24, UR16, P5 ;  /* 0x0000001018007c0c */ /* 0x000fc4000afa6670 */
[----:B------:R-:W-:Y:S02]  /*1810*/  ISETP.GE.OR P4, PT, R25, UR18, P4 ;  /* 0x0000001219007c0c */ /* 0x000fe4000a786670 */
[----:B------:R-:W-:-:S04]  /*1820*/  ISETP.GE.OR P5, PT, R20, UR17, P5 ;  /* 0x0000001114007c0c */ /* 0x000fc8000afa6670 */
[----:B------:R-:W-:-:S07]  /*1830*/  ISETP.GE.OR P5, PT, R5, UR18, P5 ;  /* 0x0000001205007c0c */ /* 0x000fce000afa6670 */
[----:B------:R-:W4:Y:S06]  /*1840*/  @!P4 LDG.E.U16 R26, desc[UR10][R16.64+0x2] ;  /* 0x0000020a101ac981 */ /* 0x000f2c000c1e1500 */
[----:B------:R-:W5:Y:S01]  /*1850*/  @!P5 LDG.E.U16 R14, desc[UR10][R16.64+0x4] ;  /* 0x0000040a100ed981 */ /* 0x000f62000c1e1500 */
[----:B------:R-:W-:-:S04]  /*1860*/  ISETP.GT.AND P3, PT, R7, -0x2, P3 ;  /* 0xfffffffe0700780c */ /* 0x000fc80001f64270 */
[----:B------:R-:W-:Y:S01]  /*1870*/  ISETP.LT.OR P6, PT, R10, -0x1, !P3 ;  /* 0xffffffff0a00780c */ /* 0x000fe20005fc1670 */
[----:B--2---:R-:W-:Y:S02]  /*1880*/  IMAD.U32 R29, R15, 0x10000, RZ ;  /* 0x000100000f1d7824 */ /* 0x004fe400078e00ff */
[----:B---3--:R-:W-:Y:S02]  /*1890*/  IMAD.U32 R27, R27, 0x10000, RZ ;  /* 0x000100001b1b7824 */ /* 0x008fe400078e00ff */
[----:B----4-:R-:W-:-:S04]  /*18a0*/  @!P4 IMAD.U32 R15, R26, 0x10000, RZ ;  /* 0x000100001a0fc824 */ /* 0x010fc800078e00ff */
[----:B------:R-:W-:Y:S01]  /*18b0*/  @!P4 FFMA.FTZ R0, R29, R15, R0 ;  /* 0x0000000f1d00c223 */ /* 0x000fe20000010000 */
[----:B------:R-:W-:Y:S01]  /*18c0*/  ISETP.LT.OR P4, PT, R10, RZ, !P3 ;  /* 0x000000ff0a00720c */ /* 0x000fe20005f81670 */
[----:B-----5:R-:W-:-:S03]  /*18d0*/  @!P5 IMAD.U32 R15, R14, 0x10000, RZ ;  /* 0x000100000e0fd824 */ /* 0x020fc600078e00ff */
[C---:B------:R-:W-:Y:S01]  /*18e0*/  ISETP.GE.OR P4, PT, R24.reuse, UR16, P4 ;  /* 0x0000001018007c0c */ /* 0x040fe2000a786670 */
[----:B------:R-:W-:Y:S01]  /*18f0*/  @!P5 FFMA.FTZ R0, R27, R15, R0 ;  /* 0x0000000f1b00d223 */ /* 0x000fe20000010000 */
[----:B------:R-:W-:Y:S02]  /*1900*/  IMAD.U32 R15, RZ, RZ, UR18 ;  /* 0x00000012ff0f7e24 */ /* 0x000fe4000f8e00ff */
[C---:B------:R-:W-:Y:S02]  /*1910*/  ISETP.GE.OR P5, PT, R21.reuse, UR17, P4 ;  /* 0x0000001115007c0c */ /* 0x040fe4000a7a6670 */
[----:B------:R-:W-:Y:S02]  /*1920*/  ISETP.GE.OR P4, PT, R24, UR16, P6 ;  /* 0x0000001018007c0c */ /* 0x000fe4000b786670 */
[----:B------:R-:W-:Y:S02]  /*1930*/  ISETP.GE.OR P5, PT, R10, UR18, P5 ;  /* 0x000000120a007c0c */ /* 0x000fe4000afa6670 */
[----:B------:R-:W-:-:S02]  /*1940*/  ISETP.GE.OR P4, PT, R21, UR17, P4 ;  /* 0x0000001115007c0c */ /* 0x000fc4000a786670 */
[----:B------:R-:W-:Y:S01]  /*1950*/  LEA R14, P6, R15, R16, 0x1 ;  /* 0x000000100f0e7211 */ /* 0x000fe200078c08ff */
[----:B------:R-:W-:Y:S01]  /*1960*/  IMAD.U32 R16, RZ, RZ, UR9 ;  /* 0x00000009ff107e24 */ /* 0x000fe2000f8e00ff */
[----:B------:R-:W-:Y:S02]  /*1970*/  ISETP.GE.OR P4, PT, R25, UR18, P4 ;  /* 0x0000001219007c0c */ /* 0x000fe4000a786670 */
[----:B------:R-:W2:Y:S02]  /*1980*/  LDG.E.U16 R25, desc[UR10][R12.64+0x20] ;  /* 0x0000200a0c197981 */ /* 0x000ea4000c1e1500 */
[----:B------:R-:W-:Y:S02]  /*1990*/  LEA.HI.X R15, R15, R17, R16, 0x1, P6 ;  /* 0x000000110f0f7211 */ /* 0x000fe400030f0c10 */
[----:B------:R-:W3:Y:S04]  /*19a0*/  LDG.E.U16 R16, desc[UR10][R12.64+0x1e] ;  /* 0x00001e0a0c107981 */ /* 0x000ee8000c1e1500 */
[----:B------:R-:W4:Y:S04]  /*19b0*/  @!P5 LDG.E.U16 R17, desc[UR10][R14.64] ;  /* 0x0000000a0e11d981 */ /* 0x000f28000c1e1500 */
[----:B------:R-:W5:Y:S01]  /*19c0*/  @!P4 LDG.E.U16 R26, desc[UR10][R14.64+0x2] ;  /* 0x0000020a0e1ac981 */ /* 0x000f62000c1e1500 */
[----:B------:R-:W-:-:S02]  /*19d0*/  ISETP.LT.OR P3, PT, R10, -0x2, !P3 ;  /* 0xfffffffe0a00780c */ /* 0x000fc40005f61670 */
[C---:B------:R-:W-:Y:S02]  /*19e0*/  ISETP.GT.AND P1, PT, R7.reuse, -0x3, P1 ;  /* 0xfffffffd0700780c */ /* 0x040fe40000f24270 */
[----:B------:R-:W-:Y:S01]  /*19f0*/  ISETP.GE.OR P3, PT, R24, UR16, P3 ;  /* 0x0000001018007c0c */ /* 0x000fe20009f66670 */
[----:B------:R-:W-:-:S03]  /*1a00*/  VIADD R24, R7, 0x2 ;  /* 0x0000000207187836 */ /* 0x000fc60000000000 */
[----:B------:R-:W-:-:S04]  /*1a10*/  ISETP.GE.OR P3, PT, R21, UR17, P3 ;  /* 0x0000001115007c0c */ /* 0x000fc80009f66670 */
[----:B------:R-:W-:Y:S01]  /*1a20*/  ISETP.GE.OR P3, PT, R5, UR18, P3 ;  /* 0x0000001205007c0c */ /* 0x000fe20009f66670 */
[----:B---3--:R-:W-:Y:S02]  /*1a30*/  IMAD.U32 R27, R16, 0x10000, RZ ;  /* 0x00010000101b7824 */ /* 0x008fe400078e00ff */
[----:B----4-:R-:W-:Y:S02]  /*1a40*/  @!P5 IMAD.U32 R17, R17, 0x10000, RZ ;  /* 0x000100001111d824 */ /* 0x010fe400078e00ff */
[----:B--2---:R-:W-:Y:S02]  /*1a50*/  IMAD.U32 R25, R25, 0x10000, RZ ;  /* 0x0001000019197824 */ /* 0x004fe400078e00ff */
[----:B------:R-:W-:Y:S01]  /*1a60*/  @!P5 FFMA.FTZ R0, R27, R17, R0 ;  /* 0x000000111b00d223 */ /* 0x000fe20000010000 */
[----:B-----5:R-:W-:Y:S01]  /*1a70*/  @!P4 IMAD.U32 R17, R26, 0x10000, RZ ;  /* 0x000100001a11c824 */ /* 0x020fe200078e00ff */
[----:B------:R-:W-:Y:S01]  /*1a80*/  IADD3 R16, P5, PT, R14, UR8, RZ ;  /* 0x000000080e107c10 */ /* 0x000fe2000ffbe0ff */
[----:B------:R-:W2:Y:S02]  /*1a90*/  LDG.E.U16 R26, desc[UR10][R12.64+0x24] ;  /* 0x0000240a0c1a7981 */ /* 0x000ea4000c1e1500 */
[----:B------:R-:W-:Y:S01]  /*1aa0*/  @!P4 FFMA.FTZ R0, R25, R17, R0 ;  /* 0x000000111900c223 */ /* 0x000fe20000010000 */
[----:B------:R-:W-:Y:S01]  /*1ab0*/  ISETP.LT.OR P4, PT, R10, RZ, !P1 ;  /* 0x000000ff0a00720c */ /* 0x000fe20004f81670 */
[----:B------:R-:W3:Y:S03]  /*1ac0*/  LDG.E.U16 R25, desc[UR10][R12.64+0x22] ;  /* 0x0000220a0c197981 */ /* 0x000ee6000c1e1500 */
[----:B------:R-:W-:Y:S01]  /*1ad0*/  ISETP.GE.OR P4, PT, R24, UR16, P4 ;  /* 0x0000001018007c0c */ /* 0x000fe2000a786670 */
[----:B------:R-:W4:Y:S03]  /*1ae0*/  @!P3 LDG.E.U16 R14, desc[UR10][R14.64+0x4] ;  /* 0x0000040a0e0eb981 */ /* 0x000f26000c1e1500 */
[----:B------:R-:W-:-:S04]  /*1af0*/  ISETP.GE.OR P4, PT, R22, UR17, P4 ;  /* 0x0000001116007c0c */ /* 0x000fc8000a786670 */
[----:B------:R-:W-:Y:S02]  /*1b00*/  ISETP.GE.OR P4, PT, R10, UR18, P4 ;  /* 0x000000120a007c0c */ /* 0x000fe4000a786670 */
[----:B------:R-:W-:-:S11]  /*1b10*/  IADD3.X R17, PT, PT, R15, UR24, RZ, P5, !PT ;  /* 0x000000180f117c10 */ /* 0x000fd6000affe4ff */
[----:B------:R-:W5:Y:S01]  /*1b20*/  @!P4 LDG.E.U16 R27, desc[UR10][R16.64] ;  /* 0x0000000a101bc981 */ /* 0x000f62000c1e1500 */
[----:B---3--:R-:W-:Y:S02]  /*1b30*/  IMAD.U32 R29, R25, 0x10000, RZ ;  /* 0x00010000191d7824 */ /* 0x008fe400078e00ff */
[----:B----4-:R-:W-:Y:S02]  /*1b40*/  @!P3 IMAD.U32 R25, R14, 0x10000, RZ ;  /* 0x000100000e19b824 */ /* 0x010fe400078e00ff */
[----:B------:R-:W3:Y:S02]  /*1b50*/  LDG.E.U16 R14, desc[UR10][R12.64+0x26] ;  /* 0x0000260a0c0e7981 */ /* 0x000ee4000c1e1500 */
[----:B------:R-:W-:Y:S01]  /*1b60*/  @!P3 FFMA.FTZ R0, R29, R25, R0 ;  /* 0x000000191d00b223 */ /* 0x000fe20000010000 */
[----:B------:R-:W-:Y:S01]  /*1b70*/  ISETP.LT.OR P3, PT, R10, -0x1, !P1 ;  /* 0xffffffff0a00780c */ /* 0x000fe20004f61670 */
[----:B--2---:R-:W-:Y:S02]  /*1b80*/  IMAD.U32 R25, R26, 0x10000, RZ ;  /* 0x000100001a197824 */ /* 0x004fe400078e00ff */
[----:B-----5:R-:W-:Y:S01]  /*1b90*/  @!P4 IMAD.U32 R27, R27, 0x10000, RZ ;  /* 0x000100001b1bc824 */ /* 0x020fe200078e00ff */
[----:B------:R-:W-:Y:S01]  /*1ba0*/  ISETP.GE.OR P3, PT, R24, UR16, P3 ;  /* 0x0000001018007c0c */ /* 0x000fe20009f66670 */
[----:B------:R-:W2:Y:S02]  /*1bb0*/  LDG.E.U16 R26, desc[UR10][R12.64+0x28] ;  /* 0x0000280a0c1a7981 */ /* 0x000ea4000c1e1500 */
[----:B------:R-:W-:Y:S01]  /*1bc0*/  @!P4 FFMA.FTZ R0, R25, R27, R0 ;  /* 0x0000001b1900c223 */ /* 0x000fe20000010000 */
[----:B------:R-:W-:Y:S01]  /*1bd0*/  VIADD R25, R10, 0x1 ;  /* 0x000000010a197836 */ /* 0x000fe20000000000 */
[----:B------:R-:W-:-:S04]  /*1be0*/  ISETP.GE.OR P3, PT, R22, UR17, P3 ;  /* 0x0000001116007c0c */ /* 0x000fc80009f66670 */
[----:B------:R-:W-:-:S13]  /*1bf0*/  ISETP.GE.OR P3, PT, R25, UR18, P3 ;  /* 0x0000001219007c0c */ /* 0x000fda0009f66670 */
[----:B------:R-:W4:Y:S01]  /*1c00*/  @!P3 LDG.E.U16 R15, desc[UR10][R16.64+0x2] ;  /* 0x0000020a100fb981 */ /* 0x000f22000c1e1500 */
[----:B------:R-:W-:-:S04]  /*1c10*/  ISETP.LT.OR P1, PT, R10, -0x2, !P1 ;  /* 0xfffffffe0a00780c */ /* 0x000fc80004f21670 */
[----:B------:R-:W-:-:S04]  /*1c20*/  ISETP.GE.OR P1, PT, R24, UR16, P1 ;  /* 0x0000001018007c0c */ /* 0x000fc80008f26670 */
[----:B------:R-:W-:Y:S02]  /*1c30*/  ISETP.GE.OR P1, PT, R22, UR17, P1 ;  /* 0x0000001116007c0c */ /* 0x000fe40008f26670 */
[----:B------:R-:W-:Y:S02]  /*1c40*/  ISETP.GT.AND P0, PT, R7, -0x3, P0 ;  /* 0xfffffffd0700780c */ /* 0x000fe40000704270 */
[----:B------:R-:W-:Y:S01]  /*1c50*/  ISETP.GE.OR P1, PT, R5, UR18, P1 ;  /* 0x0000001205007c0c */ /* 0x000fe20008f26670 */
[----:B------:R-:W-:-:S12]  /*1c60*/  IMAD.U32 R7, RZ, RZ, UR18 ;  /* 0x00000012ff077e24 */ /* 0x000fd8000f8e00ff */
[----:B------:R-:W5:Y:S01]  /*1c70*/  @!P1 LDG.E.U16 R22, desc[UR10][R16.64+0x4] ;  /* 0x0000040a10169981 */ /* 0x000f62000c1e1500 */
[----:B---3--:R-:W-:Y:S02]  /*1c80*/  IMAD.U32 R27, R14, 0x10000, RZ ;  /* 0x000100000e1b7824 */ /* 0x008fe400078e00ff */
[----:B----4-:R-:W-:-:S04]  /*1c90*/  @!P3 IMAD.U32 R15, R15, 0x10000, RZ ;  /* 0x000100000f0fb824 */ /* 0x010fc800078e00ff */
[----:B------:R-:W-:Y:S01]  /*1ca0*/  @!P3 FFMA.FTZ R0, R27, R15, R0 ;  /* 0x0000000f1b00b223 */ /* 0x000fe20000010000 */
[----:B------:R-:W-:Y:S01]  /*1cb0*/  ISETP.LT.OR P3, PT, R10, RZ, !P0 ;  /* 0x000000ff0a00720c */ /* 0x000fe20004761670 */
[----:B------:R-:W3:Y:S03]  /*1cc0*/  LDG.E.U16 R27, desc[UR10][R12.64+0x2a] ;  /* 0x00002a0a0c1b7981 */ /* 0x000ee6000c1e1500 */
[----:B------:R-:W-:Y:S01]  /*1cd0*/  ISETP.GE.OR P3, PT, R24, UR16, P3 ;  /* 0x0000001018007c0c */ /* 0x000fe20009f66670 */
[----:B------:R-:W-:-:S03]  /*1ce0*/  IMAD.U32 R15, RZ, RZ, UR18 ;  /* 0x00000012ff0f7e24 */ /* 0x000fc6000f8e00ff */
[----:B------:R-:W-:Y:S02]  /*1cf0*/  ISETP.GE.OR P3, PT, R20, UR17, P3 ;  /* 0x0000001114007c0c */ /* 0x000fe40009f66670 */
[----:B------:R-:W-:Y:S02]  /*1d00*/  LEA R14, P4, R15, R16, 0x1 ;  /* 0x000000100f0e7211 */ /* 0x000fe400078808ff */
[----:B------:R-:W-:Y:S01]  /*1d10*/  ISETP.GE.OR P3, PT, R10, UR18, P3 ;  /* 0x000000120a007c0c */ /* 0x000fe20009f66670 */
[----:B------:R-:W-:-:S05]  /*1d20*/  IMAD.U32 R15, RZ, RZ, UR9 ;  /* 0x00000009ff0f7e24 */ /* 0x000fca000f8e00ff */
[----:B------:R-:W-:-:S07]  /*1d30*/  LEA.HI.X R15, R7, R17, R15, 0x1, P4 ;  /* 0x00000011070f7211 */ /* 0x000fce00020f0c0f */
[----:B------:R-:W4:Y:S01]  /*1d40*/  @!P3 LDG.E.U16 R7, desc[UR10][R14.64] ;  /* 0x0000000a0e07b981 */ /* 0x000f22000c1e1500 */
[----:B------:R-:W-:Y:S01]  /*1d50*/  ISETP.LT.OR P4, PT, R10, -0x1, !P0 ;  /* 0xffffffff0a00780c */ /* 0x000fe20004781670 */
[----:B--2---:R-:W-:Y:S01]  /*1d60*/  IMAD.U32 R29, R26, 0x10000, RZ ;  /* 0x000100001a1d7824 */ /* 0x004fe200078e00ff */
[----:B------:R-:W-:Y:S01]  /*1d70*/  ISETP.LT.OR P6, PT, R10, -0x2, !P0 ;  /* 0xfffffffe0a00780c */ /* 0x000fe200047c1670 */
[----:B-----5:R-:W-:Y:S01]  /*1d80*/  @!P1 IMAD.U32 R17, R22, 0x10000, RZ ;  /* 0x0001000016119824 */ /* 0x020fe200078e00ff */
[C---:B------:R-:W-:Y:S01]  /*1d90*/  ISETP.GE.OR P0, PT, R24.reuse, UR16, P4 ;  /* 0x0000001018007c0c */ /* 0x040fe2000a706670 */
[----:B------:R-:W2:Y:S01]  /*1da0*/  LDG.E.U16 R26, desc[UR10][R12.64+0x30] ;  /* 0x0000300a0c1a7981 */ /* 0x000ea2000c1e1500 */
[----:B------:R-:W-:Y:S01]  /*1db0*/  ISETP.LT.OR P5, PT, R23, -0x2, !P2 ;  /* 0xfffffffe1700780c */ /* 0x000fe200057a1670 */
[----:B------:R-:W-:Y:S01]  /*1dc0*/  @!P1 FFMA.FTZ R0, R29, R17, R0 ;  /* 0x000000111d009223 */ /* 0x000fe20000010000 */
[----:B------:R-:W-:Y:S02]  /*1dd0*/  ISETP.GT.AND P1, PT, R23, -0x3, PT ;  /* 0xfffffffd1700780c */ /* 0x000fe40003f24270 */
[----:B------:R-:W-:Y:S01]  /*1de0*/  ISETP.GE.OR P2, PT, R24, UR16, P6 ;  /* 0x0000001018007c0c */ /* 0x000fe2000b746670 */
[----:B------:R-:W0:Y:S01]  /*1df0*/  LDC.64 R22, c[0x0][0x410] ;  /* 0x00010400ff167b82 */ /* 0x000e220000000a00 */
[----:B------:R-:W-:-:S02]  /*1e00*/  ISETP.GE.OR P0, PT, R20, UR17, P0 ;  /* 0x0000001114007c0c */ /* 0x000fc40008706670 */
[----:B------:R-:W-:Y:S02]  /*1e10*/  ISETP.GE.OR P2, PT, R20, UR17, P2 ;  /* 0x0000001114007c0c */ /* 0x000fe40009746670 */
[----:B------:R-:W-:Y:S02]  /*1e20*/  ISETP.LT.OR P4, PT, R10, -0x1, !P1 ;  /* 0xffffffff0a00780c */ /* 0x000fe40004f81670 */
[C---:B------:R-:W-:Y:S02]  /*1e30*/  ISETP.GE.OR P5, PT, R24.reuse, UR16, P5 ;  /* 0x0000001018007c0c */ /* 0x040fe4000afa6670 */
[----:B------:R-:W-:Y:S02]  /*1e40*/  ISETP.GE.OR P0, PT, R25, UR18, P0 ;  /* 0x0000001219007c0c */ /* 0x000fe40008706670 */
[----:B------:R-:W-:Y:S02]  /*1e50*/  ISETP.GE.OR P4, PT, R24, UR16, P4 ;  /* 0x0000001018007c0c */ /* 0x000fe4000a786670 */
[----:B------:R-:W-:-:S02]  /*1e60*/  ISETP.GE.OR P2, PT, R5, UR18, P2 ;  /* 0x0000001205007c0c */ /* 0x000fc40009746670 */
[C---:B------:R-:W-:Y:S02]  /*1e70*/  ISETP.GE.OR P5, PT, R21.reuse, UR17, P5 ;  /* 0x0000001115007c0c */ /* 0x040fe4000afa6670 */
[C---:B------:R-:W-:Y:S01]  /*1e80*/  ISETP.LT.OR P1, PT, R10.reuse, -0x2, !P1 ;  /* 0xfffffffe0a00780c */ /* 0x040fe20004f21670 */
[----:B------:R-:W-:Y:S01]  /*1e90*/  IMAD.U32 R17, RZ, RZ, UR18 ;  /* 0x00000012ff117e24 */ /* 0x000fe2000f8e00ff */
[----:B------:R-:W-:Y:S02]  /*1ea0*/  ISETP.GE.OR P4, PT, R21, UR17, P4 ;  /* 0x0000001115007c0c */ /* 0x000fe4000a786670 */
[----:B------:R-:W-:Y:S02]  /*1eb0*/  ISETP.GE.OR P5, PT, R10, UR18, P5 ;  /* 0x000000120a007c0c */ /* 0x000fe4000afa6670 */
[----:B------:R-:W-:Y:S01]  /*1ec0*/  ISETP.GE.OR P1, PT, R24, UR16, P1 ;  /* 0x0000001018007c0c */ /* 0x000fe20008f26670 */
[----:B------:R-:W-:Y:S01]  /*1ed0*/  IMAD.U32 R20, RZ, RZ, UR9 ;  /* 0x00000009ff147e24 */ /* 0x000fe2000f8e00ff */
[----:B------:R-:W-:Y:S01]  /*1ee0*/  LEA R16, P6, R17, R14, 0x1 ;  /* 0x0000000e11107211 */ /* 0x000fe200078c08ff */
[----:B------:R-:W5:Y:S01]  /*1ef0*/  @!P0 LDG.E.U16 R10, desc[UR10][R14.64+0x2] ;  /* 0x0000020a0e0a8981 */ /* 0x000f62000c1e1500 */
[----:B------:R-:W-:-:S02]  /*1f00*/  ISETP.GE.OR P4, PT, R25, UR18, P4 ;  /* 0x0000001219007c0c */ /* 0x000fc4000a786670 */
[----:B------:R-:W-:Y:S01]  /*1f10*/  ISETP.GE.OR P1, PT, R21, UR17, P1 ;  /* 0x0000001115007c0c */ /* 0x000fe20008f26670 */
[----:B------:R-:W2:Y:S01]  /*1f20*/  @!P2 LDG.E.U16 R25, desc[UR10][R14.64+0x4] ;  /* 0x0000040a0e19a981 */ /* 0x000ea2000c1e1500 */
[----:B------:R-:W-:Y:S02]  /*1f30*/  LEA.HI.X R17, R17, R15, R20, 0x1, P6 ;  /* 0x0000000f11117211 */ /* 0x000fe400030f0c14 */
[----:B------:R-:W-:Y:S01]  /*1f40*/  ISETP.GE.OR P1, PT, R5, UR18, P1 ;  /* 0x0000001205007c0c */ /* 0x000fe20008f26670 */
[----:B------:R-:W5:Y:S04]  /*1f50*/  LDG.E.U16 R20, desc[UR10][R12.64+0x2e] ;  /* 0x00002e0a0c147981 */ /* 0x000f68000c1e1500 */
[----:B------:R-:W5:Y:S04]  /*1f60*/  @!P5 LDG.E.U16 R24, desc[UR10][R16.64] ;  /* 0x0000000a1018d981 */ /* 0x000f68000c1e1500 */
[----:B------:R-:W5:Y:S04]  /*1f70*/  LDG.E.U16 R5, desc[UR10][R12.64+0x32] ;  /* 0x0000320a0c057981 */ /* 0x000f68000c1e1500 */
[----:B------:R-:W5:Y:S01]  /*1f80*/  @!P4 LDG.E.U16 R21, desc[UR10][R16.64+0x2] ;  /* 0x0000020a1015c981 */ /* 0x000f62000c1e1500 */
[----:B0-----:R-:W-:-:S03]  /*1f90*/  IMAD.WIDE R22, R9, 0x2, R22 ;  /* 0x0000000209167825 */ /* 0x001fc600078e0216 */
[----:B------:R-:W5:Y:S04]  /*1fa0*/  @!P1 LDG.E.U16 R14, desc[UR10][R16.64+0x4] ;  /* 0x0000040a100e9981 */ /* 0x000f68000c1e1500 */
[----:B------:R-:W5:Y:S01]  /*1fb0*/  LDG.E.U16 R22, desc[UR10][R22.64] ;  /* 0x0000000a16167981 */ /* 0x000f62000c1e1500 */
[----:B---3--:R-:W-:Y:S02]  /*1fc0*/  IMAD.U32 R27, R27, 0x10000, RZ ;  /* 0x000100001b1b7824 */ /* 0x008fe400078e00ff */
[----:B----4-:R-:W-:-:S04]  /*1fd0*/  @!P3 IMAD.U32 R7, R7, 0x10000, RZ ;  /* 0x000100000707b824 */ /* 0x010fc800078e00ff */
[----:B------:R-:W-:Y:S02]  /*1fe0*/  @!P3 FFMA.FTZ R0, R27, R7, R0 ;  /* 0x000000071b00b223 */ /* 0x000fe40000010000 */
[----:B------:R-:W3:Y:S04]  /*1ff0*/  LDG.E.U16 R7, desc[UR10][R12.64+0x2c] ;  /* 0x00002c0a0c077981 */ /* 0x000ee8000c1e1500 */
[----:B------:R0:W4:Y:S01]  /*2000*/  LDG.E.U16 R27, desc[UR10][R12.64+0x34] ;  /* 0x0000340a0c1b7981 */ /* 0x000122000c1e1500 */
[----:B------:R-:W-:Y:S02]  /*2010*/  IMAD R18, R18, UR23, RZ ;  /* 0x0000001712127c24 */ /* 0x000fe4000f8e02ff */
[----:B------:R-:W-:Y:S02]  /*2020*/  IMAD R19, R19, UR22, RZ ;  /* 0x0000001613137c24 */ /* 0x000fe4000f8e02ff */
[----:B------:R-:W-:-:S02]  /*2030*/  IMAD R8, R8, UR21, RZ ;  /* 0x0000001508087c24 */ /* 0x000fc4000f8e02ff */
[----:B------:R-:W-:Y:S01]  /*2040*/  IMAD R11, R11, UR32, RZ ;  /* 0x000000200b0b7c24 */ /* 0x000fe2000f8e02ff */
[----:B0-----:R-:W-:Y:S01]  /*2050*/  SHF.R.S32.HI R12, RZ, 0x1f, R18 ;  /* 0x0000001fff0c7819 */ /* 0x001fe20000011412 */
[----:B--2---:R-:W-:Y:S02]  /*2060*/  @!P2 IMAD.U32 R25, R25, 0x10000, RZ ;  /* 0x000100001919a824 */ /* 0x004fe400078e00ff */
[----:B-----5:R-:W-:Y:S02]  /*2070*/  IMAD.U32 R29, R20, 0x10000, RZ ;  /* 0x00010000141d7824 */ /* 0x020fe400078e00ff */
[----:B------:R-:W-:Y:S02]  /*2080*/  IMAD.U32 R5, R5, 0x10000, RZ ;  /* 0x0001000005057824 */ /* 0x000fe400078e00ff */
[----:B------:R-:W-:Y:S01]  /*2090*/  @!P4 IMAD.U32 R21, R21, 0x10000, RZ ;  /* 0x000100001515c824 */ /* 0x000fe200078e00ff */
[----:B------:R-:W-:Y:S01]  /*20a0*/  USHF.R.S32.HI UR8, URZ, 0x1f, UR4 ;  /* 0x0000001fff087899 */ /* 0x000fe20008011404 */
[----:B---3--:R-:W-:-:S02]  /*20b0*/  IMAD.U32 R15, R7, 0x10000, RZ ;  /* 0x00010000070f7824 */ /* 0x008fc400078e00ff */
[----:B------:R-:W-:-:S04]  /*20c0*/  @!P0 IMAD.U32 R7, R10, 0x10000, RZ ;  /* 0x000100000a078824 */ /* 0x000fc800078e00ff */
[----:B------:R-:W-:Y:S01]  /*20d0*/  @!P0 FFMA.FTZ R0, R15, R7, R0 ;  /* 0x000000070f008223 */ /* 0x000fe20000010000 */
[----:B------:R-:W-:Y:S02]  /*20e0*/  IMAD.U32 R15, R26, 0x10000, RZ ;  /* 0x000100001a0f7824 */ /* 0x000fe400078e00ff */
[----:B------:R-:W-:Y:S02]  /*20f0*/  @!P5 IMAD.U32 R7, R24, 0x10000, RZ ;  /* 0x000100001807d824 */ /* 0x000fe400078e00ff */
[----:B------:R-:W-:-:S04]  /*2100*/  @!P2 FFMA.FTZ R0, R29, R25, R0 ;  /* 0x000000191d00a223 */ /* 0x000fc80000010000 */
[----:B------:R-:W-:Y:S01]  /*2110*/  @!P5 FFMA.FTZ R0, R15, R7, R0 ;  /* 0x000000070f00d223 */ /* 0x000fe20000010000 */
[----:B------:R-:W-:Y:S01]  /*2120*/  IADD3 R18, P0, P2, R8, R19, R18 ;  /* 0x0000001308127210 */ /* 0x000fe20007a1e012 */
[----:B----4-:R-:W-:Y:S01]  /*2130*/  IMAD.U32 R27, R27, 0x10000, RZ ;  /* 0x000100001b1b7824 */ /* 0x010fe200078e00ff */
[----:B------:R-:W-:Y:S01]  /*2140*/  SHF.R.S32.HI R7, RZ, 0x1f, R8 ;  /* 0x0000001fff077819 */ /* 0x000fe20000011408 */
[----:B------:R-:W-:Y:S01]  /*2150*/  @!P4 FFMA.FTZ R0, R5, R21, R0 ;  /* 0x000000150500c223 */ /* 0x000fe20000010000 */
[----:B------:R-:W-:Y:S01]  /*2160*/  SHF.R.S32.HI R10, RZ, 0x1f, R19 ;  /* 0x0000001fff0a7819 */ /* 0x000fe20000011413 */
[----:B------:R-:W-:Y:S02]  /*2170*/  @!P1 IMAD.U32 R5, R14, 0x10000, RZ ;  /* 0x000100000e059824 */ /* 0x000fe400078e00ff */
[----:B------:R-:W-:Y:S01]  /*2180*/  IMAD R8, R9, UR20, RZ ;  /* 0x0000001409087c24 */ /* 0x000fe2000f8e02ff */
[----:B------:R-:W-:Y:S01]  /*2190*/  IADD3.X R10, PT, PT, R7, R10, R12, P0, P2 ;  /* 0x0000000a070a7210 */ /* 0x000fe200007e440c */
[----:B------:R-:W-:Y:S01]  /*21a0*/  @!P1 FFMA.FTZ R0, R27, R5, R0 ;  /* 0x000000051b009223 */ /* 0x000fe20000010000 */
[----:B------:R-:W-:-:S02]  /*21b0*/  IMAD.U32 R7, R22, 0x10000, RZ ;  /* 0x0001000016077824 */ /* 0x000fc400078e00ff */
[--C-:B------:R-:W-:Y:S02]  /*21c0*/  IADD3 R5, P0, P1, R11, R18, R8.reuse ;  /* 0x000000120b057210 */ /* 0x100fe4000791e008 */
[----:B------:R-:W-:Y:S02]  /*21d0*/  SHF.R.S32.HI R11, RZ, 0x1f, R11 ;  /* 0x0000001fff0b7819 */ /* 0x000fe4000001140b */
[----:B------:R-:W-:Y:S01]  /*21e0*/  SHF.R.S32.HI R8, RZ, 0x1f, R8 ;  /* 0x0000001fff087819 */ /* 0x000fe20000011408 */
[----:B------:R-:W-:-:S03]  /*21f0*/  FADD.FTZ R7, R7, R0 ;  /* 0x0000000007077221 */ /* 0x000fc60000010000 */
        /* <DEDUP_REMOVED lines=9> */
[----:B--2---:R-:W-:Y:S05]  /*2290*/  @!P0 BRA `(.L_x_600) ;  /* 0xffffffe000608947 */ /* 0x004fea000383ffff */
[----:B------:R-:W-:Y:S05]  /*22a0*/  BSYNC.RECONVERGENT B0 ;  /* 0x0000000000007941 */ /* 0x000fea0003800200 */
.L_x_599:
[----:B------:R-:W-:Y:S05]  /*22b0*/  EXIT ;  /* 0x000000000000794d */ /* 0x000fea0003800000 */
.L_x_598:
        /* <DEDUP_REMOVED lines=13> */
.L_x_602:
[----:B------:R-:W2:Y:S01]  /*2390*/  I2F.RP R0, R4 ;  /* 0x0000000400007306 */ /* 0x000ea20000209400 */
[----:B------:R-:W3:Y:S01]  /*23a0*/  LDC R8, c[0x0][0x3c4] ;  /* 0x0000f100ff087b82 */ /* 0x000ee20000000800 */
[----:B------:R-:W-:Y:S02]  /*23b0*/  IABS R9, R6 ;  /* 0x0000000600097213 */ /* 0x000fe40000000000 */
[----:B------:R-:W-:-:S05]  /*23c0*/  ISETP.NE.AND P4, PT, R2, RZ, PT ;  /* 0x000000ff0200720c */ /* 0x000fca0003f85270 */
[----:B------:R-:W4:Y:S01]  /*23d0*/  LDC R19, c[0x0][0x3c8] ;  /* 0x0000f200ff137b82 */ /* 0x000f220000000800 */
[----:B--2---:R-:W2:Y:S07]  /*23e0*/  MUFU.RCP R0, R0 ;  /* 0x0000000000007308 */ /* 0x004eae0000001000 */
[----:B------:R-:W5:Y:S01]  /*23f0*/  LDC.64 R20, c[0x0][0x420] ;  /* 0x00010800ff147b82 */ /* 0x000f620000000a00 */
[----:B---3--:R-:W-:-:S07]  /*2400*/  IABS R7, R8 ;  /* 0x0000000800077213 */ /* 0x008fce0000000000 */
[----:B------:R-:W3:Y:S01]  /*2410*/  LDC.64 R22, c[0x0][0x428] ;  /* 0x00010a00ff167b82 */ /* 0x000ee20000000a00 */
[----:B------:R-:W1:Y:S01]  /*2420*/  I2F.RP R12, R7 ;  /* 0x00000007000c7306 */ /* 0x000e620000209400 */
[----:B--2---:R-:W-:-:S07]  /*2430*/  VIADD R10, R0, 0xffffffe ;  /* 0x0ffffffe000a7836 */ /* 0x004fce0000000000 */
[----:B------:R2:W0:Y:S08]  /*2440*/  F2I.FTZ.U32.TRUNC.NTZ R11, R10 ;  /* 0x0000000a000b7305 */ /* 0x000430000021f000 */
[----:B-1----:R-:W1:Y:S01]  /*2450*/  MUFU.RCP R12, R12 ;  /* 0x0000000c000c7308 */ /* 0x002e620000001000 */
[----:B--2---:R-:W-:Y:S02]  /*2460*/  IMAD.MOV.U32 R10, RZ, RZ, RZ ;  /* 0x000000ffff0a7224 */ /* 0x004fe400078e00ff */
[----:B0-----:R-:W-:-:S04]  /*2470*/  IMAD.MOV R5, RZ, RZ, -R11 ;  /* 0x000000ffff057224 */ /* 0x001fc800078e0a0b */
[----:B------:R-:W-:-:S04]  /*2480*/  IMAD R5, R5, R4, RZ ;  /* 0x0000000405057224 */ /* 0x000fc800078e02ff */
[----:B------:R-:W-:Y:S01]  /*2490*/  IMAD.HI.U32 R0, R11, R5, R10 ;  /* 0x000000050b007227 */ /* 0x000fe200078e000a */
[----:B----4-:R-:W-:-:S05]  /*24a0*/  IABS R10, R19 ;  /* 0x00000013000a7213 */ /* 0x010fca0000000000 */
[----:B------:R-:W-:-:S04]  /*24b0*/  IMAD.HI.U32 R5, R0, R9, RZ ;  /* 0x0000000900057227 */ /* 0x000fc800078e00ff */
[----:B------:R-:W-:-:S04]  /*24c0*/  IMAD.MOV R0, RZ, RZ, -R5 ;  /* 0x000000ffff007224 */ /* 0x000fc800078e0a05 */
[----:B------:R-:W-:Y:S02]  /*24d0*/  IMAD R9, R10, R0, R9 ;  /* 0x000000000a097224 */ /* 0x000fe400078e0209 */
[----:B------:R-:W0:Y:S03]  /*24e0*/  LDC R0, c[0x0][0x3c0] ;  /* 0x0000f000ff007b82 */ /* 0x000e260000000800 */
        /* <DEDUP_REMOVED lines=9> */
[----:B0-----:R-:W-:Y:S01]  /*2580*/  IABS R9, R0 ;  /* 0x0000000000097213 */ /* 0x001fe20000000000 */
[----:B-1----:R-:W-:-:S04]  /*2590*/  IMAD.MOV.U32 R10, RZ, RZ, RZ ;  /* 0x000000ffff0a7224 */ /* 0x002fc800078e00ff */
[----:B------:R-:W-:Y:S02]  /*25a0*/  @P0 VIADD R5, R5, 0x1 ;  /* 0x0000000105050836 */ /* 0x000fe40000000000 */
[----:B--2---:R-:W-:-:S04]  /*25b0*/  IMAD.MOV R12, RZ, RZ, -R11 ;  /* 0x000000ffff0c7224 */ /* 0x004fc800078e0a0b */
[----:B------:R-:W-:Y:S01]  /*25c0*/  @!P2 IMAD.MOV R5, RZ, RZ, -R5 ;  /* 0x000000ffff05a224 */ /* 0x000fe200078e0a05 */
[----:B------:R-:W-:Y:S01]  /*25d0*/  @!P1 LOP3.LUT R5, RZ, R19, RZ, 0x33, !PT ;  /* 0x00000013ff059212 */ /* 0x000fe200078e33ff */
[----:B------:R-:W-:-:S03]  /*25e0*/  IMAD R13, R12, R7, RZ ;  /* 0x000000070c0d7224 */ /* 0x000fc600078e02ff */
        /* <DEDUP_REMOVED lines=14> */
[----:B------:R-:W0:Y:S01]  /*26d0*/  LDC R7, c[0x0][0x3bc] ;  /* 0x0000ef00ff077b82 */ /* 0x000e220000000800 */
[----:B------:R-:W-:Y:S02]  /*26e0*/  LOP3.LUT R10, R5, R8, RZ, 0x3c, !PT ;  /* 0x00000008050a7212 */ /* 0x000fe400078e3cff */
[----:B------:R-:W1:Y:S02]  /*26f0*/  F2I.FTZ.U32.TRUNC.NTZ R11, R11 ;  /* 0x0000000b000b7305 */ /* 0x000e64000021f000 */
[----:B------:R-:W-:-:S06]  /*2700*/  ISETP.GE.AND P2, PT, R10, RZ, PT ;  /* 0x000000ff0a00720c */ /* 0x000fcc0003f46270 */
[----:B------:R-:W-:Y:S02]  /*2710*/  @P0 VIADD R13, R13, 0x1 ;  /* 0x000000010d0d0836 */ /* 0x000fe40000000000 */
[----:B-1----:R-:W-:-:S05]  /*2720*/  IMAD.MOV R10, RZ, RZ, -R11 ;  /* 0x000000ffff0a7224 */ /* 0x002fca00078e0a0b */
[----:B------:R-:W-:Y:S01]  /*2730*/  @!P2 IMAD.MOV R13, RZ, RZ, -R13 ;  /* 0x000000ffff0da224 */ /* 0x000fe200078e0a0d */
[----:B------:R-:W-:Y:S01]  /*2740*/  @!P1 LOP3.LUT R13, RZ, R8, RZ, 0x33, !PT ;  /* 0x00000008ff0d9212 */ /* 0x000fe200078e33ff */
[----:B------:R-:W-:Y:S02]  /*2750*/  IMAD R15, R10, R9, RZ ;  /* 0x000000090a0f7224 */ /* 0x000fe400078e02ff */
[----:B------:R-:W-:Y:S01]  /*2760*/  IMAD.MOV.U32 R10, RZ, RZ, RZ ;  /* 0x000000ffff0a7224 */ /* 0x000fe200078e00ff */
        /* <DEDUP_REMOVED lines=19> */
[----:B------:R-:W-:Y:S02]  /*28a0*/  @P0 VIADD R12, R12, 0x1 ;  /* 0x000000010c0c0836 */ /* 0x000fe40000000000 */
[----:B0-----:R-:W-:-:S04]  /*28b0*/  IMAD.MOV R9, RZ, RZ, -R11 ;  /* 0x000000ffff097224 */ /* 0x001fc800078e0a0b */
[----:B------:R-:W-:Y:S01]  /*28c0*/  @!P2 IMAD.MOV R12, RZ, RZ, -R12 ;  /* 0x000000ffff0ca224 */ /* 0x000fe200078e0a0c */
[----:B------:R-:W-:Y:S01]  /*28d0*/  @!P1 LOP3.LUT R12, RZ, R0, RZ, 0x33, !PT ;  /* 0x00000000ff0c9212 */ /* 0x000fe200078e33ff */
[----:B------:R-:W-:-:S03]  /*28e0*/  IMAD R9, R9, R14, RZ ;  /* 0x0000000e09097224 */ /* 0x000fc600078e02ff */
[----:B------:R-:W-:Y:S01]  /*28f0*/  IABS R15, R12 ;  /* 0x0000000c000f7213 */ /* 0x000fe20000000000 */
[----:B------:R-:W-:-:S04]  /*2900*/  IMAD.HI.U32 R10, R11, R9, R10 ;  /* 0x000000090b0a7227 */ /* 0x000fc800078e000a */
[----:B------:R-:W-:Y:S01]  /*2910*/  IMAD.MOV.U32 R11, RZ, RZ, R15 ;  /* 0x000000ffff0b7224 */ /* 0x000fe200078e000f */
[----:B------:R-:W-:-:S03]  /*2920*/  IABS R15, R2 ;  /* 0x00000002000f7213 */ /* 0x000fc60000000000 */
[----:B------:R-:W-:Y:S01]  /*2930*/  IMAD.HI.U32 R9, R10, R11, RZ ;  /* 0x0000000b0a097227 */ /* 0x000fe200078e00ff */
[----:B------:R-:W0:Y:S03]  /*2940*/  I2F.RP R16, R15 ;  /* 0x0000000f00107306 */ /* 0x000e260000209400 */
        /* <DEDUP_REMOVED lines=10> */
[----:B0-----:R-:W-:-:S06]  /*29f0*/  VIADD R11, R16, 0xffffffe ;  /* 0x0ffffffe100b7836 */ /* 0x001fcc0000000000 */
[----:B------:R-:W0:Y:S06]  /*2a00*/  F2I.FTZ.U32.TRUNC.NTZ R11, R11 ;  /* 0x0000000b000b7305 */ /* 0x000e2c000021f000 */
[----:B------:R-:W-:-:S04]  /*2a10*/  @P0 VIADD R9, R9, 0x1 ;  /* 0x0000000109090836 */ /* 0x000fc80000000000 */
[----:B------:R-:W-:Y:S01]  /*2a20*/  @!P2 IMAD.MOV R9, RZ, RZ, -R9 ;  /* 0x000000ffff09a224 */ /* 0x000fe200078e0a09 */
[----:B------:R-:W-:-:S05]  /*2a30*/  @!P1 LOP3.LUT R9, RZ, R7, RZ, 0x33, !PT ;  /* 0x00000007ff099212 */ /* 0x000fca00078e33ff */
[----:B------:R-:W-:Y:S02]  /*2a40*/  IMAD.MOV R10, RZ, RZ, -R9 ;  /* 0x000000ffff0a7224 */ /* 0x000fe400078e0a09 */
[----:B0-----:R-:W-:Y:S02]  /*2a50*/  IMAD.MOV R14, RZ, RZ, -R11 ;  /* 0x000000ffff0e7224 */ /* 0x001fe400078e0a0b */
[--C-:B------:R-:W-:Y:S01]  /*2a60*/  IMAD R7, R7, R10, R12.reuse ;  /* 0x0000000a07077224 */ /* 0x100fe200078e020c */
[----:B------:R-:W-:Y:S01]  /*2a70*/  IABS R10, R2 ;  /* 0x00000002000a7213 */ /* 0x000fe20000000000 */
[----:B------:R-:W-:Y:S02]  /*2a80*/  IMAD R17, R14, R15, RZ ;  /* 0x0000000f0e117224 */ /* 0x000fe400078e02ff */
[----:B------:R-:W-:Y:S01]  /*2a90*/  IMAD.MOV R12, RZ, RZ, -R12 ;  /* 0x000000ffff0c7224 */ /* 0x000fe200078e0a0c */
[----:B------:R-:W-:Y:S01]  /*2aa0*/  IABS R14, R7 ;  /* 0x00000007000e7213 */ /* 0x000fe20000000000 */
[----:B------:R-:W-:-:S02]  /*2ab0*/  IMAD.MOV R16, RZ, RZ, -R10 ;  /* 0x000000ffff107224 */ /* 0x000fc400078e0a0a */
[----:B------:R-:W-:-:S04]  /*2ac0*/  IMAD.MOV.U32 R10, RZ, RZ, RZ ;  /* 0x000000ffff0a7224 */ /* 0x000fc800078e00ff */
[----:B------:R-:W-:-:S04]  /*2ad0*/  IMAD.HI.U32 R10, R11, R17, R10 ;  /* 0x000000110b0a7227 */ /* 0x000fc800078e000a */
[----:B------:R-:W-:-:S04]  /*2ae0*/  IMAD.MOV.U32 R11, RZ, RZ, R14 ;  /* 0x000000ffff0b7224 */ /* 0x000fc800078e000e */
[----:B------:R-:W-:-:S04]  /*2af0*/  IMAD.HI.U32 R14, R10, R11, RZ ;  /* 0x0000000b0a0e7227 */ /* 0x000fc800078e00ff */
[----:B------:R-:W-:Y:S02]  /*2b00*/  IMAD R10, R14, R16, R11 ;  /* 0x000000100e0a7224 */ /* 0x000fe400078e020b */
[----:B------:R-:W-:-:S03]  /*2b10*/  IMAD.MOV R11, RZ, RZ, -R13 ;  /* 0x000000ffff0b7224 */ /* 0x000fc600078e0a0d */
[----:B------:R-:W-:Y:S01]  /*2b20*/  ISETP.GT.U32.AND P1, PT, R15, R10, PT ;  /* 0x0000000a0f00720c */ /* 0x000fe20003f24070 */
[----:B------:R-:W-:-:S04]  /*2b30*/  IMAD R11, R8, R11, R5 ;  /* 0x0000000b080b7224 */ /* 0x000fc800078e0205 */
[----:B---3--:R-:W-:-:S08]  /*2b40*/  IMAD R22, R11, UR25, -R22 ;  /* 0x000000190b167c24 */ /* 0x008fd0000f8e0a16 */
[----:B------:R-:W-:Y:S02]  /*2b50*/  @!P1 IMAD.IADD R10, R10, 0x1, -R15 ;  /* 0x000000010a0a9824 */ /* 0x000fe400078e0a0f */
[----:B------:R-:W-:Y:S01]  /*2b60*/  @!P1 VIADD R14, R14, 0x1 ;  /* 0x000000010e0e9836 */ /* 0x000fe20000000000 */
[----:B------:R-:W-:Y:S02]  /*2b70*/  ISETP.GE.AND P1, PT, R22, UR17, PT ;  /* 0x0000001116007c0c */ /* 0x000fe4000bf26270 */
[----:B------:R-:W-:Y:S01]  /*2b80*/  ISETP.GE.U32.AND P0, PT, R10, R15, PT ;  /* 0x0000000f0a00720c */ /* 0x000fe20003f06070 */
[----:B------:R-:W-:Y:S01]  /*2b90*/  IMAD.MOV R10, RZ, RZ, -R5 ;  /* 0x000000ffff0a7224 */ /* 0x000fe200078e0a05 */
[----:B------:R-:W-:-:S03]  /*2ba0*/  LOP3.LUT R15, R7, R2, RZ, 0x3c, !PT ;  /* 0x00000002070f7212 */ /* 0x000fc600078e3cff */
[----:B------:R-:W-:Y:S01]  /*2bb0*/  IMAD R19, R19, R10, R6 ;  /* 0x0000000a13137224 */ /* 0x000fe200078e0206 */
[----:B------:R-:W-:Y:S01]  /*2bc0*/  ISETP.GE.AND P2, PT, R15, RZ, PT ;  /* 0x000000ff0f00720c */ /* 0x000fe20003f46270 */
[----:B------:R-:W-:Y:S02]  /*2bd0*/  IMAD R10, R0, R12, R13 ;  /* 0x0000000c000a7224 */ /* 0x000fe400078e020d */
[----:B-----5:R-:W-:Y:S01]  /*2be0*/  IMAD R20, R19, R20, -R23 ;  /* 0x0000001413147224 */ /* 0x020fe200078e0a17 */
[----:B------:R-:W0:Y:S01]  /*2bf0*/  LDC.64 R12, c[0x0][0x3e0] ;  /* 0x0000f800ff0c7b82 */ /* 0x000e220000000a00 */
[----:B------:R-:W-:Y:S02]  /*2c00*/  IMAD R5, R10, UR24, -R21 ;  /* 0x000000180a057c24 */ /* 0x000fe4000f8e0a15 */
[----:B------:R-:W-:Y:S02]  /*2c10*/  @P0 VIADD R14, R14, 0x1 ;  /* 0x000000010e0e0836 */ /* 0x000fe40000000000 */
[----:B------:R-:W-:Y:S01]  /*2c20*/  IMAD R8, R20, UR15, RZ ;  /* 0x0000000f14087c24 */ /* 0x000fe2000f8e02ff */
[C---:B------:R-:W-:Y:S01]  /*2c30*/  LOP3.LUT R21, R5.reuse, R22, RZ, 0xfc, !PT ;  /* 0x0000001605157212 */ /* 0x040fe200078efcff */
[----:B------:R-:W-:Y:S01]  /*2c40*/  IMAD R15, R22, UR14, RZ ;  /* 0x0000000e160f7c24 */ /* 0x000fe2000f8e02ff */
[C---:B------:R-:W-:Y:S01]  /*2c50*/  ISETP.GE.OR P1, PT, R5.reuse, UR16, P1 ;  /* 0x0000001005007c0c */ /* 0x040fe20008f26670 */
[----:B------:R-:W-:Y:S01]  /*2c60*/  IMAD R0, R5, UR13, RZ ;  /* 0x0000000d05007c24 */ /* 0x000fe2000f8e02ff */
[----:B------:R-:W-:Y:S01]  /*2c70*/  SHF.R.S32.HI R16, RZ, 0x1f, R8 ;  /* 0x0000001fff107819 */ /* 0x000fe20000011408 */
[----:B------:R-:W-:Y:S01]  /*2c80*/  @!P2 IMAD.MOV R14, RZ, RZ, -R14 ;  /* 0x000000ffff0ea224 */ /* 0x000fe200078e0a0e */
[----:B------:R-:W-:Y:S01]  /*2c90*/  @!P4 LOP3.LUT R14, RZ, R2, RZ, 0x33, !PT ;  /* 0x00000002ff0ec212 */ /* 0x000fe200078e33ff */
[----:B------:R-:W-:Y:S01]  /*2ca0*/  VIADD R23, R20, 0x1 ;  /* 0x0000000114177836 */ /* 0x000fe20000000000 */
[----:B------:R-:W-:-:S02]  /*2cb0*/  IADD3 R18, P2, P3, R0, R15, R8 ;  /* 0x0000000f00127210 */ /* 0x000fc40007b5e008 */
[----:B------:R-:W-:Y:S01]  /*2cc0*/  SHF.R.S32.HI R17, RZ, 0x1f, R15 ;  /* 0x0000001fff117819 */ /* 0x000fe2000001140f */
[----:B------:R-:W-:Y:S01]  /*2cd0*/  IMAD R15, R14, UR12, RZ ;  /* 0x0000000c0e0f7c24 */ /* 0x000fe2000f8e02ff */
[----:B------:R-:W-:Y:S01]  /*2ce0*/  SHF.R.S32.HI R8, RZ, 0x1f, R0 ;  /* 0x0000001fff087819 */ /* 0x000fe20000011400 */
[----:B------:R-:W-:Y:S01]  /*2cf0*/  IMAD R0, R9, UR19, RZ ;  /* 0x0000001309007c24 */ /* 0x000fe2000f8e02ff */
[----:B------:R-:W-:Y:S02]  /*2d00*/  ISETP.GT.AND P0, PT, R21, -0x1, PT ;  /* 0xffffffff1500780c */ /* 0x000fe40003f04270 */
[----:B------:R-:W-:Y:S02]  /*2d10*/  LOP3.LUT R14, R20, R5, R22, 0xfe, !PT ;  /* 0x00000005140e7212 */ /* 0x000fe400078efe16 */
[----:B------:R-:W-:Y:S02]  /*2d20*/  IADD3.X R16, PT, PT, R8, R17, R16, P2, P3 ;  /* 0x0000001108107210 */ /* 0x000fe400017e6410 */
[----:B------:R-:W-:-:S02]  /*2d30*/  ISETP.LT.OR P2, PT, R20, -0x1, !P0 ;  /* 0xffffffff1400780c */ /* 0x000fc40004741670 */
[----:B------:R-:W-:Y:S02]  /*2d40*/  ISETP.LT.OR P1, PT, R14, RZ, P1 ;  /* 0x000000ff0e00720c */ /* 0x000fe40000f21670 */
[--C-:B------:R-:W-:Y:S02]  /*2d50*/  IADD3 R8, P3, P4, R15, R18, R0.reuse ;  /* 0x000000120f087210 */ /* 0x100fe40007c7e000 */
[----:B------:R-:W-:Y:S02]  /*2d60*/  SHF.R.S32.HI R0, RZ, 0x1f, R0 ;  /* 0x0000001fff007819 */ /* 0x000fe40000011400 */
[----:B------:R-:W-:Y:S01]  /*2d70*/  SHF.R.S32.HI R17, RZ, 0x1f, R15 ;  /* 0x0000001fff117819 */ /* 0x000fe2000001140f */
[----:B------:R-:W-:Y:S01]  /*2d80*/  IMAD R15, R7, UR26, RZ ;  /* 0x0000001a070f7c24 */ /* 0x000fe2000f8e02ff */
[----:B------:R-:W-:Y:S02]  /*2d90*/  ISETP.GE.OR P2, PT, R5, UR16, P2 ;  /* 0x0000001005007c0c */ /* 0x000fe40009746670 */
[----:B------:R-:W-:Y:S01]  /*2da0*/  ISETP.GE.OR P1, PT, R20, UR18, P1 ;  /* 0x0000001214007c0c */ /* 0x000fe20008f26670 */
[----:B0-----:R-:W-:Y:S01]  /*2db0*/  IMAD.WIDE R12, R15, 0x2, R12 ;  /* 0x000000020f0c7825 */ /* 0x001fe200078e020c */
[----:B------:R-:W-:-:S02]  /*2dc0*/  IADD3.X R17, PT, PT, R17, R16, R0, P3, P4 ;  /* 0x0000001011117210 */ /* 0x000fc40001fe8400 */
[----:B------:R-:W-:Y:S02]  /*2dd0*/  ISETP.GE.OR P2, PT, R22, UR17, P2 ;  /* 0x0000001116007c0c */ /* 0x000fe40009746670 */
[----:B------:R-:W-:Y:S02]  /*2de0*/  LEA R14, P3, R8, UR28, 0x1 ;  /* 0x0000001c080e7c11 */ /* 0x000fe4000f8608ff */
[C---:B------:R-:W-:Y:S01]  /*2df0*/  ISETP.LT.OR P0, PT, R20.reuse, -0x2, !P0 ;  /* 0xfffffffe1400780c */ /* 0x040fe20004701670 */
[----:B------:R-:W-:Y:S01]  /*2e00*/  VIADD R18, R20, 0x2 ;  /* 0x0000000214127836 */ /* 0x000fe20000000000 */
[----:B------:R-:W-:Y:S01]  /*2e10*/  ISETP.GE.OR P2, PT, R23, UR18, P2 ;  /* 0x0000001217007c0c */ /* 0x000fe20009746670 */
[----:B------:R-:W2:Y:S01]  /*2e20*/  LDG.E.U16 R24, desc[UR10][R12.64+0x2] ;  /* 0x0000020a0c187981 */ /* 0x000ea2000c1e1500 */
[----:B------:R-:W-:Y:S02]  /*2e30*/  LEA.HI.X R15, R8, UR29, R17, 0x1, P3 ;  /* 0x0000001d080f7c11 */ /* 0x000fe400098f0c11 */
[----:B------:R-:W-:Y:S01]  /*2e40*/  ISETP.GE.OR P0, PT, R5, UR16, P0 ;  /* 0x0000001005007c0c */ /* 0x000fe20008706670 */
[----:B------:R-:W3:Y:S04]  /*2e50*/  LDG.E.U16 R8, desc[UR10][R12.64] ;  /* 0x0000000a0c087981 */ /* 0x000ee8000c1e1500 */
[----:B------:R-:W4:Y:S01]  /*2e60*/  @!P1 LDG.E.U16 R0, desc[UR10][R14.64] ;  /* 0x0000000a0e009981 */ /* 0x000f22000c1e1500 */
[----:B------:R-:W-:-:S03]  /*2e70*/  ISETP.GE.OR P0, PT, R22, UR17, P0 ;  /* 0x0000001116007c0c */ /* 0x000fc60008706670 */
[----:B------:R-:W5:Y:S01]  /*2e80*/  @!P2 LDG.E.U16 R25, desc[UR10][R14.64+0x2] ;  /* 0x0000020a0e19a981 */ /* 0x000f62000c1e1500 */
[----:B------:R-:W-:-:S03]  /*2e90*/  ISETP.GE.OR P3, PT, R18, UR18, P0 ;  /* 0x0000001212007c0c */ /* 0x000fc60008766670 */
[----:B------:R-:W5:Y:S10]  /*2ea0*/  LDG.E.U16 R17, desc[UR10][R12.64+0x4] ;  /* 0x0000040a0c117981 */ /* 0x000f74000c1e1500 */
[----:B------:R0:W5:Y:S01]  /*2eb0*/  @!P3 LDG.E.U16 R16, desc[UR10][R14.64+0x4] ;  /* 0x0000040a0e10b981 */ /* 0x000162000c1e1500 */
[----:B------:R-:W-:-:S04]  /*2ec0*/  ISETP.GT.AND P0, PT, R22, -0x2, PT ;  /* 0xfffffffe1600780c */ /* 0x000fc80003f04270 */
[----:B------:R-:W-:-:S04]  /*2ed0*/  ISETP.GT.AND P4, PT, R5, -0x1, P0 ;  /* 0xffffffff0500780c */ /* 0x000fc80000784270 */
[----:B------:R-:W-:-:S04]  /*2ee0*/  ISETP.LT.OR P5, PT, R20, RZ, !P4 ;  /* 0x000000ff1400720c */ /* 0x000fc800067a1670 */
[----:B------:R-:W-:Y:S01]  /*2ef0*/  ISETP.GE.OR P5, PT, R5, UR16, P5 ;  /* 0x0000001005007c0c */ /* 0x000fe2000afa6670 */
[----:B------:R-:W-:Y:S02]  /*2f00*/  IMAD.U32 R27, RZ, RZ, UR18 ;  /* 0x00000012ff1b7e24 */ /* 0x000fe4000f8e00ff */
[----:B---3--:R-:W-:Y:S02]  /*2f10*/  IMAD.U32 R8, R8, 0x10000, RZ ;  /* 0x0001000008087824 */ /* 0x008fe400078e00ff */
[----:B----4-:R-:W-:Y:S02]  /*2f20*/  @!P1 IMAD.U32 R21, R0, 0x10000, RZ ;  /* 0x0001000000159824 */ /* 0x010fe400078e00ff */
[----:B------:R-:W-:Y:S02]  /*2f30*/  IMAD.MOV.U32 R0, RZ, RZ, RZ ;  /* 0x000000ffff007224 */ /* 0x000fe400078e00ff */
[----:B------:R-:W-:Y:S01]  /*2f40*/  @!P1 FFMA.FTZ R0, R8, R21, RZ ;  /* 0x0000001508009223 */ /* 0x000fe200000100ff */
[----:B------:R-:W-:-:S02]  /*2f50*/  VIADD R8, R22, 0x1 ;  /* 0x0000000116087836 */ /* 0x000fc40000000000 */
[----:B--2---:R-:W-:Y:S02]  /*2f60*/  IMAD.U32 R21, R24, 0x10000, RZ ;  /* 0x0001000018157824 */ /* 0x004fe400078e00ff */
[----:B-----5:R-:W-:Y:S01]  /*2f70*/  @!P2 IMAD.U32 R25, R25, 0x10000, RZ ;  /* 0x000100001919a824 */ /* 0x020fe200078e00ff */
        /* <DEDUP_REMOVED lines=12> */
[----:B------:R-:W-:Y:S01]  /*3040*/  ISETP.LT.OR P4, PT, R20, -0x2, !P4 ;  /* 0xfffffffe1400780c */ /* 0x000fe20006781670 */
[----:B------:R-:W-:Y:S01]  /*3050*/  @!P3 FFMA.FTZ R0, R21, R17, R0 ;  /* 0x000000111500b223 */ /* 0x000fe20000010000 */
[----:B------:R-:W-:Y:S01]  /*3060*/  ISETP.GE.OR P3, PT, R23, UR18, P2 ;  /* 0x0000001217007c0c */ /* 0x000fe20009766670 */
        /* <DEDUP_REMOVED lines=145> */
[----:B------:R-:W-:Y:S02]  /*3980*/  USHF.L.U32 UR8, UR5, 0x1, URZ ;  /* 0x0000000105087899 */ /* 0x000fe400080006ff */
[----:B------:R-:W-:Y:S01]  /*3990*/  USHF.L.U64.HI UR27, UR5, 0x1, UR7 ;  /* 0x00000001051b7899 */ /* 0x000fe20008010207 */
        /* <DEDUP_REMOVED lines=21> */
[----:B--2---:R-:W-:-:S03]  /*3af0*/  IMAD.U32 R25, R26, 0x10000, RZ ;  /* 0x000100001a197824 */ /* 0x004fc600078e00ff */
[----:B------:R-:W-:-:S04]  /*3b00*/  ISETP.GE.OR P2, PT, R24, UR16, P2 ;  /* 0x0000001018007c0c */ /* 0x000fc80009746670 */
[----:B------:R-:W-:Y:S01]  /*3b10*/  ISETP.GE.OR P2, PT, R22, UR17, P2 ;  /* 0x0000001116007c0c */ /* 0x000fe20009746670 */
[----:B-----5:R-:W-:-:S04]  /*3b20*/  @!P4 IMAD.U32 R27, R27, 0x10000, RZ ;  /* 0x000100001b1bc824 */ /* 0x020fc800078e00ff */
[----:B------:R-:W-:Y:S01]  /*3b30*/  @!P4 FFMA.FTZ R0, R25, R27, R0 ;  /* 0x0000001b1900c223 */ /* 0x000fe20000010000 */
[----:B------:R-:W-:-:S05]  /*3b40*/  VIADD R25, R20, 0x1 ;  /* 0x0000000114197836 */ /* 0x000fca0000000000 */
[----:B------:R-:W-:-:S13]  /*3b50*/  ISETP.GE.OR P2, PT, R25, UR18, P2 ;  /* 0x0000001219007c0c */ /* 0x000fda0009746670 */
[----:B------:R-:W2:Y:S01]  /*3b60*/  @!P2 LDG.E.U16 R15, desc[UR10][R16.64+0x2] ;  /* 0x0000020a100fa981 */ /* 0x000ea2000c1e1500 */
[----:B------:R-:W-:-:S04]  /*3b70*/  ISETP.LT.OR P1, PT, R20, -0x2, !P1 ;  /* 0xfffffffe1400780c */ /* 0x000fc80004f21670 */
[----:B------:R-:W-:-:S04]  /*3b80*/  ISETP.GE.OR P1, PT, R24, UR16, P1 ;  /* 0x0000001018007c0c */ /* 0x000fc80008f26670 */
[----:B------:R-:W-:Y:S02]  /*3b90*/  ISETP.GE.OR P1, PT, R22, UR17, P1 ;  /* 0x0000001116007c0c */ /* 0x000fe40008f26670 */
[----:B------:R-:W4:Y:S02]  /*3ba0*/  LDG.E.U16 R22, desc[UR10][R12.64+0x28] ;  /* 0x0000280a0c167981 */ /* 0x000f24000c1e1500 */
[----:B------:R-:W-:Y:S01]  /*3bb0*/  ISETP.GE.OR P1, PT, R18, UR18, P1 ;  /* 0x0000001212007c0c */ /* 0x000fe20008f26670 */
[----:B------:R-:W-:Y:S02]  /*3bc0*/  IMAD.U32 R26, RZ, RZ, UR9 ;  /* 0x00000009ff1a7e24 */ /* 0x000fe4000f8e00ff */
[----:B---3--:R-:W-:Y:S02]  /*3bd0*/  IMAD.U32 R27, R14, 0x10000, RZ ;  /* 0x000100000e1b7824 */ /* 0x008fe400078e00ff */
[----:B--2---:R-:W-:-:S04]  /*3be0*/  @!P2 IMAD.U32 R15, R15, 0x10000, RZ ;  /* 0x000100000f0fa824 */ /* 0x004fc800078e00ff */
[----:B------:R-:W-:Y:S01]  /*3bf0*/  @!P2 FFMA.FTZ R0, R27, R15, R0 ;  /* 0x0000000f1b00a223 */ /* 0x000fe20000010000 */
[----:B------:R-:W-:-:S03]  /*3c00*/  ISETP.GT.AND P2, PT, R5, -0x3, P0 ;  /* 0xfffffffd0500780c */ /* 0x000fc60000744270 */
[----:B------:R4:W2:Y:S01]  /*3c10*/  @!P1 LDG.E.U16 R5, desc[UR10][R16.64+0x4] ;  /* 0x0000040a10059981 */ /* 0x0008a2000c1e1500 */
[----:B------:R-:W-:-:S04]  /*3c20*/  ISETP.LT.OR P0, PT, R20, RZ, !P2 ;  /* 0x000000ff1400720c */ /* 0x000fc80005701670 */
[----:B------:R-:W-:Y:S01]  /*3c30*/  ISETP.GE.OR P0, PT, R24, UR16, P0 ;  /* 0x0000001018007c0c */ /* 0x000fe20008706670 */
[----:B------:R-:W-:-:S03]  /*3c40*/  IMAD.U32 R15, RZ, RZ, UR18 ;  /* 0x00000012ff0f7e24 */ /* 0x000fc6000f8e00ff */
[----:B------:R-:W-:-:S04]  /*3c50*/  ISETP.GE.OR P0, PT, R8, UR17, P0 ;  /* 0x0000001108007c0c */ /* 0x000fc80008706670 */
[----:B------:R-:W-:Y:S02]  /*3c60*/  ISETP.GE.OR P0, PT, R20, UR18, P0 ;  /* 0x0000001214007c0c */ /* 0x000fe40008706670 */
[----:B------:R-:W-:-:S04]  /*3c70*/  LEA R14, P4, R15, R16, 0x1 ;  /* 0x000000100f0e7211 */ /* 0x000fc800078808ff */
[----:B------:R-:W-:Y:S02]  /*3c80*/  LEA.HI.X R15, R15, R17, R26, 0x1, P4 ;  /* 0x000000110f0f7211 */ /* 0x000fe400020f0c1a */
[----:B------:R-:W3:Y:S05]  /*3c90*/  LDG.E.U16 R26, desc[UR10][R12.64+0x2a] ;  /* 0x00002a0a0c1a7981 */ /* 0x000eea000c1e1500 */
[----:B------:R-:W5:Y:S01]  /*3ca0*/  @!P0 LDG.E.U16 R16, desc[UR10][R14.64] ;  /* 0x0000000a0e108981 */ /* 0x000f62000c1e1500 */
[----:B----4-:R-:W-:Y:S01]  /*3cb0*/  IMAD.U32 R17, R22, 0x10000, RZ ;  /* 0x0001000016117824 */ /* 0x010fe200078e00ff */
[C---:B------:R-:W-:Y:S02]  /*3cc0*/  ISETP.LT.OR P4, PT, R23.reuse, -0x2, !P3 ;  /* 0xfffffffe1700780c */ /* 0x040fe40005f81670 */
[----:B------:R-:W-:Y:S01]  /*3cd0*/  ISETP.GT.AND P3, PT, R23, -0x3, PT ;  /* 0xfffffffd1700780c */ /* 0x000fe20003f64270 */
[----:B------:R-:W4:Y:S01]  /*3ce0*/  LDG.E.U16 R22, desc[UR10][R12.64+0x2e] ;  /* 0x00002e0a0c167981 */ /* 0x000f22000c1e1500 */
[----:B------:R-:W-:-:S02]  /*3cf0*/  ISETP.GE.OR P5, PT, R24, UR16, P4 ;  /* 0x0000001018007c0c */ /* 0x000fc4000a7a6670 */
[----:B------:R-:W-:Y:S02]  /*3d00*/  ISETP.LT.OR P4, PT, R20, -0x1, !P3 ;  /* 0xffffffff1400780c */ /* 0x000fe40005f81670 */
[----:B------:R-:W-:Y:S02]  /*3d10*/  ISETP.GE.OR P6, PT, R21, UR17, P5 ;  /* 0x0000001115007c0c */ /* 0x000fe4000afc6670 */
[----:B------:R-:W-:Y:S02]  /*3d20*/  ISETP.GE.OR P4, PT, R24, UR16, P4 ;  /* 0x0000001018007c0c */ /* 0x000fe4000a786670 */
[C---:B------:R-:W-:Y:S02]  /*3d30*/  ISETP.LT.OR P5, PT, R20.reuse, -0x2, !P3 ;  /* 0xfffffffe1400780c */ /* 0x040fe40005fa1670 */
[----:B------:R-:W-:Y:S02]  /*3d40*/  ISETP.GE.OR P3, PT, R20, UR18, P6 ;  /* 0x0000001214007c0c */ /* 0x000fe4000b766670 */
[----:B------:R-:W-:Y:S01]  /*3d50*/  ISETP.GE.OR P5, PT, R24, UR16, P5 ;  /* 0x0000001018007c0c */ /* 0x000fe2000afa6670 */
[----:B--2---:R-:W-:-:S04]  /*3d60*/  @!P1 IMAD.U32 R5, R5, 0x10000, RZ ;  /* 0x0001000005059824 */ /* 0x004fc800078e00ff */
[----:B------:R-:W-:Y:S01]  /*3d70*/  @!P1 FFMA.FTZ R0, R17, R5, R0 ;  /* 0x0000000511009223 */ /* 0x000fe20000010000 */
[C---:B------:R-:W-:Y:S02]  /*3d80*/  ISETP.LT.OR P1, PT, R20.reuse, -0x1, !P2 ;  /* 0xffffffff1400780c */ /* 0x040fe40005721670 */
[----:B------:R-:W-:Y:S02]  /*3d90*/  ISETP.LT.OR P2, PT, R20, -0x2, !P2 ;  /* 0xfffffffe1400780c */ /* 0x000fe40005741670 */
[C---:B------:R-:W-:Y:S02]  /*3da0*/  ISETP.GE.OR P1, PT, R24.reuse, UR16, P1 ;  /* 0x0000001018007c0c */ /* 0x040fe40008f26670 */
[----:B------:R-:W-:Y:S02]  /*3db0*/  ISETP.GE.OR P2, PT, R24, UR16, P2 ;  /* 0x0000001018007c0c */ /* 0x000fe40009746670 */
[C---:B------:R-:W-:Y:S02]  /*3dc0*/  ISETP.GE.OR P1, PT, R8.reuse, UR17, P1 ;  /* 0x0000001108007c0c */ /* 0x040fe40008f26670 */
[----:B------:R-:W-:-:S02]  /*3dd0*/  ISETP.GE.OR P2, PT, R8, UR17, P2 ;  /* 0x0000001108007c0c */ /* 0x000fc40009746670 */
[----:B------:R-:W-:Y:S01]  /*3de0*/  ISETP.GE.OR P1, PT, R25, UR18, P1 ;  /* 0x0000001219007c0c */ /* 0x000fe20008f26670 */
[----:B------:R-:W-:Y:S01]  /*3df0*/  IMAD.U32 R5, RZ, RZ, UR18 ;  /* 0x00000012ff057e24 */ /* 0x000fe2000f8e00ff */
[----:B------:R-:W-:Y:S01]  /*3e00*/  ISETP.GE.OR P2, PT, R18, UR18, P2 ;  /* 0x0000001212007c0c */ /* 0x000fe20009746670 */
[----:B------:R-:W2:Y:S01]  /*3e10*/  LDG.E.U16 R8, desc[UR10][R12.64+0x2c] ;  /* 0x00002c0a0c087981 */ /* 0x000ea2000c1e1500 */
[----:B---3--:R-:W-:Y:S02]  /*3e20*/  IMAD.U32 R23, R26, 0x10000, RZ ;  /* 0x000100001a177824 */ /* 0x008fe400078e00ff */
[----:B-----5:R-:W-:-:S04]  /*3e30*/  @!P0 IMAD.U32 R17, R16, 0x10000, RZ ;  /* 0x0001000010118824 */ /* 0x020fc800078e00ff */
[----:B------:R-:W-:Y:S01]  /*3e40*/  @!P0 FFMA.FTZ R0, R23, R17, R0 ;  /* 0x0000001117008223 */ /* 0x000fe20000010000 */
[----:B------:R-:W-:Y:S01]  /*3e50*/  ISETP.GE.OR P0, PT, R21, UR17, P4 ;  /* 0x0000001115007c0c */ /* 0x000fe2000a706670 */
[----:B------:R-:W-:Y:S01]  /*3e60*/  IMAD.U32 R17, RZ, RZ, UR18 ;  /* 0x00000012ff117e24 */ /* 0x000fe2000f8e00ff */
[----:B------:R-:W-:Y:S01]  /*3e70*/  LEA R16, P6, R5, R14, 0x1 ;  /* 0x0000000e05107211 */ /* 0x000fe200078c08ff */
[----:B------:R-:W-:Y:S01]  /*3e80*/  IMAD.U32 R23, RZ, RZ, UR9 ;  /* 0x00000009ff177e24 */ /* 0x000fe2000f8e00ff */
[----:B------:R-:W3:Y:S01]  /*3e90*/  @!P1 LDG.E.U16 R5, desc[UR10][R14.64+0x2] ;  /* 0x0000020a0e059981 */ /* 0x000ee2000c1e1500 */
[----:B------:R-:W-:Y:S02]  /*3ea0*/  ISETP.GE.OR P0, PT, R25, UR18, P0 ;  /* 0x0000001219007c0c */ /* 0x000fe40008706670 */
[----:B------:R-:W-:Y:S01]  /*3eb0*/  ISETP.GE.OR P4, PT, R21, UR17, P5 ;  /* 0x0000001115007c0c */ /* 0x000fe2000af86670 */
[----:B------:R-:W5:Y:S01]  /*3ec0*/  @!P2 LDG.E.U16 R20, desc[UR10][R14.64+0x4] ;  /* 0x0000040a0e14a981 */ /* 0x000f62000c1e1500 */
[----:B------:R-:W-:-:S02]  /*3ed0*/  LEA.HI.X R17, R17, R15, R23, 0x1, P6 ;  /* 0x0000000f11117211 */ /* 0x000fc400030f0c17 */
[----:B------:R-:W-:Y:S01]  /*3ee0*/  ISETP.GE.OR P4, PT, R18, UR18, P4 ;  /* 0x0000001212007c0c */ /* 0x000fe2000a786670 */
[----:B------:R-:W5:Y:S04]  /*3ef0*/  LDG.E.U16 R23, desc[UR10][R12.64+0x30] ;  /* 0x0000300a0c177981 */ /* 0x000f68000c1e1500 */
[----:B------:R-:W5:Y:S04]  /*3f00*/  @!P3 LDG.E.U16 R24, desc[UR10][R16.64] ;  /* 0x0000000a1018b981 */ /* 0x000f68000c1e1500 */
[----:B------:R-:W5:Y:S04]  /*3f10*/  LDG.E.U16 R14, desc[UR10][R12.64+0x32] ;  /* 0x0000320a0c0e7981 */ /* 0x000f68000c1e1500 */
[----:B------:R-:W5:Y:S04]  /*3f20*/  @!P0 LDG.E.U16 R18, desc[UR10][R16.64+0x2] ;  /* 0x0000020a10128981 */ /* 0x000f68000c1e1500 */
[----:B------:R0:W5:Y:S04]  /*3f30*/  LDG.E.U16 R15, desc[UR10][R12.64+0x34] ;  /* 0x0000340a0c0f7981 */ /* 0x000168000c1e1500 */
[----:B------:R-:W5:Y:S01]  /*3f40*/  @!P4 LDG.E.U16 R21, desc[UR10][R16.64+0x4] ;  /* 0x0000040a1015c981 */ /* 0x000f62000c1e1500 */
[----:B----4-:R-:W-:-:S02]  /*3f50*/  IMAD.U32 R29, R22, 0x10000, RZ ;  /* 0x00010000161d7824 */ /* 0x010fc400078e00ff */
[----:B------:R-:W-:Y:S02]  /*3f60*/  IMAD R19, R19, UR23, RZ ;  /* 0x0000001713137c24 */ /* 0x000fe4000f8e02ff */
[----:B------:R-:W-:Y:S02]  /*3f70*/  IMAD R11, R11, UR22, RZ ;  /* 0x000000160b0b7c24 */ /* 0x000fe4000f8e02ff */
[----:B------:R-:W-:Y:S01]  /*3f80*/  IMAD R10, R10, UR21, RZ ;  /* 0x000000150a0a7c24 */ /* 0x000fe2000f8e02ff */
[----:B0-----:R-:W-:Y:S01]  /*3f90*/  SHF.R.S32.HI R12, RZ, 0x1f, R19 ;  /* 0x0000001fff0c7819 */ /* 0x001fe20000011413 */
[----:B------:R-:W-:Y:S01]  /*3fa0*/  IMAD R9, R9, UR30, RZ ;  /* 0x0000001e09097c24 */ /* 0x000fe2000f8e02ff */
[----:B------:R-:W-:Y:S01]  /*3fb0*/  USHF.R.S32.HI UR8, URZ, 0x1f, UR4 ;  /* 0x0000001fff087899 */ /* 0x000fe20008011404 */
[----:B--2---:R-:W-:Y:S02]  /*3fc0*/  IMAD.U32 R27, R8, 0x10000, RZ ;  /* 0x00010000081b7824 */ /* 0x004fe400078e00ff */
[----:B------:R-:W-:-:S02]  /*3fd0*/  IMAD R8, R7, UR20, RZ ;  /* 0x0000001407087c24 */ /* 0x000fc4000f8e02ff */
[----:B---3--:R-:W-:Y:S02]  /*3fe0*/  @!P1 IMAD.U32 R5, R5, 0x10000, RZ ;  /* 0x0001000005059824 */ /* 0x008fe400078e00ff */
[----:B-----5:R-:W-:Y:S02]  /*3ff0*/  @!P2 IMAD.U32 R25, R20, 0x10000, RZ ;  /* 0x000100001419a824 */ /* 0x020fe400078e00ff */
[----:B------:R-:W-:Y:S01]  /*4000*/  @!P1 FFMA.FTZ R0, R27, R5, R0 ;  /* 0x000000051b009223 */ /* 0x000fe20000010000 */
[----:B------:R-:W-:-:S03]  /*4010*/  IMAD.U32 R23, R23, 0x10000, RZ ;  /* 0x0001000017177824 */ /* 0x000fc600078e00ff */
[----:B------:R-:W-:Y:S01]  /*4020*/  @!P2 FFMA.FTZ R0, R29, R25, R0 ;  /* 0x000000191d00a223 */ /* 0x000fe20000010000 */
[----:B------:R-:W-:Y:S01]  /*4030*/  @!P3 IMAD.U32 R5, R24, 0x10000, RZ ;  /* 0x000100001805b824 */ /* 0x000fe200078e00ff */
[----:B------:R-:W-:Y:S02]  /*4040*/  IADD3 R19, P1, P2, R10, R11, R19 ;  /* 0x0000000b0a137210 */ /* 0x000fe40007a3e013 */
[----:B------:R-:W-:Y:S01]  /*4050*/  SHF.R.S32.HI R11, RZ, 0x1f, R11 ;  /* 0x0000001fff0b7819 */ /* 0x000fe2000001140b */
[----:B------:R-:W-:Y:S01]  /*4060*/  @!P3 FFMA.FTZ R0, R23, R5, R0 ;  /* 0x000000051700b223 */ /* 0x000fe20000010000 */
[----:B------:R-:W-:Y:S01]  /*4070*/  SHF.R.S32.HI R10, RZ, 0x1f, R10 ;  /* 0x0000001fff0a7819 */ /* 0x000fe2000001140a */
[----:B------:R-:W-:Y:S02]  /*4080*/  IMAD.U32 R13, R14, 0x10000, RZ ;  /* 0x000100000e0d7824 */ /* 0x000fe400078e00ff */
[----:B------:R-:W-:Y:S01]  /*4090*/  @!P0 IMAD.U32 R5, R18, 0x10000, RZ ;  /* 0x0001000012058824 */ /* 0x000fe200078e00ff */
[----:B------:R-:W-:-:S03]  /*40a0*/  IADD3.X R10, PT, PT, R10, R11, R12, P1, P2 ;  /* 0x0000000b0a0a7210 */ /* 0x000fc60000fe440c */
[----:B------:R-:W-:Y:S01]  /*40b0*/  @!P0 FFMA.FTZ R0, R13, R5, R0 ;  /* 0x000000050d008223 */ /* 0x000fe20000010000 */
[--C-:B------:R-:W-:Y:S01]  /*40c0*/  IADD3 R5, P0, P1, R9, R19, R8.reuse ;  /* 0x0000001309057210 */ /* 0x100fe2000791e008 */
[----:B------:R-:W-:Y:S01]  /*40d0*/  IMAD.U32 R15, R15, 0x10000, RZ ;  /* 0x000100000f0f7824 */ /* 0x000fe200078e00ff */
[----:B------:R-:W-:Y:S01]  /*40e0*/  SHF.R.S32.HI R9, RZ, 0x1f, R9 ;  /* 0x0000001fff097819 */ /* 0x000fe20000011409 */
[----:B------:R-:W-:Y:S01]  /*40f0*/  @!P4 IMAD.U32 R21, R21, 0x10000, RZ ;  /* 0x000100001515c824 */ /* 0x000fe200078e00ff */
[----:B------:R-:W-:-:S03]  /*4100*/  SHF.R.S32.HI R8, RZ, 0x1f, R8 ;  /* 0x0000001fff087819 */ /* 0x000fc60000011408 */
[----:B------:R-:W-:Y:S01]  /*4110*/  @!P4 FFMA.FTZ R0, R15, R21, R0 ;  /* 0x000000150f00c223 */ /* 0x000fe20000010000 */
        /* <DEDUP_REMOVED lines=11> */
.L_x_601:
[----:B------:R-:W-:Y:S05]  /*41d0*/  EXIT ;  /* 0x000000000000794d */ /* 0x000fea0003800000 */
.L_x_603:
        /* <DEDUP_REMOVED lines=10> */
.L_x_876:


//--------------------- .text._ZN2at6native51_GLOBAL__N__11011a27_18_DepthwiseConv3d_cu_35e0c7b528conv_depthwise3d_cuda_kernelIN3c104HalfEfLin1ELin1ELin1ELin1ELin1ELin1EEEvNS_27GenericPackedTensorAccessorIKT_Lm5ENS_16DefaultPtrTraitsEiEENS5_IS6_Lm5ES8_iEES9_PS7_iiiiiiiii --------------------------
	.section	.text._ZN2at6native51_GLOBAL__N__11011a27_18_DepthwiseConv3d_cu_35e0c7b528conv_depthwise3d_cuda_kernelIN3c104HalfEfLin1ELin1ELin1ELin1ELin1ELin1EEEvNS_27GenericPackedTensorAccessorIKT_Lm5ENS_16DefaultPtrTraitsEiEENS5_IS6_Lm5ES8_iEES9_PS7_iiiiiiiii,"ax",@progbits
	.align	128
.text._ZN2at6native51_GLOBAL__N__11011a27_18_DepthwiseConv3d_cu_35e0c7b528conv_depthwise3d_cuda_kernelIN3c104HalfEfLin1ELin1ELin1ELin1ELin1ELin1EEEvNS_27GenericPackedTensorAccessorIKT_Lm5ENS_16DefaultPtrTraitsEiEENS5_IS6_Lm5ES8_iEES9_PS7_iiiiiiiii:
        .type           _ZN2at6native51_GLOBAL__N__11011a27_18_DepthwiseConv3d_cu_35e0c7b528conv_depthwise3d_cuda_kernelIN3c104HalfEfLin1ELin1ELin1ELin1ELin1ELin1EEEvNS_27GenericPackedTensorAccessorIKT_Lm5ENS_16DefaultPtrTraitsEiEENS5_IS6_Lm5ES8_iEES9_PS7_iiiiiiiii,@function
        .size           _ZN2at6native51_GLOBAL__N__11011a27_18_DepthwiseConv3d_cu_35e0c7b528conv_depthwise3d_cuda_kernelIN3c104HalfEfLin1ELin1ELin1ELin1ELin1ELin1EEEvNS_27GenericPackedTensorAccessorIKT_Lm5ENS_16DefaultPtrTraitsEiEENS5_IS6_Lm5ES8_iEES9_PS7_iiiiiiiii,(.L_x_877 - _ZN2at6native51_GLOBAL__N__11011a27_18_DepthwiseConv3d_cu_35e0c7b528conv_depthwise3d_cuda_kernelIN3c104HalfEfLin1ELin1ELin1ELin1ELin1ELin1EEEvNS_27GenericPackedTensorAccessorIKT_Lm5ENS_16DefaultPtrTraitsEiEENS5_IS6_Lm5ES8_iEES9_PS7_iiiiiiiii)
        .other          _ZN2at6native51_GLOBAL__N__11011a27_18_DepthwiseConv3d_cu_35e0c7b528conv_depthwise3d_cuda_kernelIN3c104HalfEfLin1ELin1ELin1ELin1ELin1ELin1EEEvNS_27GenericPackedTensorAccessorIKT_Lm5ENS_16DefaultPtrTraitsEiEENS5_IS6_Lm5ES8_iEES9_PS7_iiiiiiiii,@"STO_CUDA_ENTRY STV_DEFAULT"
_ZN2at6native51_GLOBAL__N__11011a27_18_DepthwiseConv3d_cu_35e0c7b528conv_depthwise3d_cuda_kernelIN3c104HalfEfLin1ELin1ELin1ELin1ELin1ELin1EEEvNS_27GenericPackedTensorAccessorIKT_Lm5ENS_16DefaultPtrTraitsEiEENS5_IS6_Lm5ES8_iEES9_PS7_iiiiiiiii:
        /* <DEDUP_REMOVED lines=60> */
.L_x_614:
        /* <DEDUP_REMOVED lines=82> */
[----:B------:R-:W-:Y:S01]  /*08e0*/  IMAD.MOV.U32 R8, RZ, RZ, RZ ;  /* 0x000000ffff087224 */ /* 0x000fe200078e00ff */
[----:B0-----:R-:W-:-:S05]  /*08f0*/  IADD3 R6, PT, PT, -R0, RZ, RZ ;  /* 0x000000ff00067210 */ /* 0x001fca0007ffe1ff */
        /* <DEDUP_REMOVED lines=21> */
[----:B------:R-:W-:-:S03]  /*0a50*/  LOP3.LUT R2, R20, R9, RZ, 0x3c, !PT ;  /* 0x0000000914027212 */ /* 0x000fc600078e3cff */
[----:B------:R-:W-:Y:S01]  /*0a60*/  IMAD R10, R10, R17, R7 ;  /* 0x000000110a0a7224 */ /* 0x000fe200078e0207 */
[----:B------:R-:W-:Y:S01]  /*0a70*/  ISETP.GE.AND P2, PT, R2, RZ, PT ;  /* 0x000000ff0200720c */ /* 0x000fe20003f46270 */
[----:B--2---:R-:W-:Y:S01]  /*0a80*/  IMAD R17, R11, UR7, -R4 ;  /* 0x000000070b117c24 */ /* 0x004fe2000f8e0a04 */
[----:B------:R-:W0:Y:S05]  /*0a90*/  LDC.64 R2, c[0x0][0x420] ;  /* 0x00010800ff027b82 */ /* 0x000e2a0000000a00 */
        /* <DEDUP_REMOVED lines=17> */
[----:B----4-:R-:W-:Y:S01]  /*0bb0*/  IMAD R20, R12, UR9, RZ ;  /* 0x000000090c147c24 */ /* 0x010fe2000f8e02ff */
[----:B--2---:R-:W-:-:S06]  /*0bc0*/  IADD3 R6, PT, PT, R0, 0xffffffe, RZ ;  /* 0x0ffffffe00067810 */ /* 0x004fcc0007ffe0ff */
[----:B------:R2:W4:Y:S02]  /*0bd0*/  F2I.FTZ.U32.TRUNC.NTZ R7, R6 ;  /* 0x0000000600077305 */ /* 0x000524000021f000 */
[----:B--2---:R-:W-:Y:S02]  /*0be0*/  IMAD.MOV.U32 R6, RZ, RZ, RZ ;  /* 0x000000ffff067224 */ /* 0x004fe400078e00ff */
        /* <DEDUP_REMOVED lines=8> */
[----:B------:R-:W-:Y:S01]  /*0c70*/  @!P1 IMAD.IADD R3, R3, 0x1, -R4 ;  /* 0x0000000103039824 */ /* 0x000fe200078e0a04 */
[----:B------:R-:W-:Y:S02]  /*0c80*/  @!P1 IADD3 R0, PT, PT, R0, 0x1, RZ ;  /* 0x0000000100009810 */ /* 0x000fe40007ffe0ff */
        /* <DEDUP_REMOVED lines=11> */
[----:B------:R-:W0:Y:S01]  /*0d40*/  LDCU.64 UR6, c[0x0][0x380] ;  /* 0x00007000ff0677ac */ /* 0x000e220008000a00 */
[----:B------:R-:W-:Y:S01]  /*0d50*/  @!P2 IMAD.MOV R6, RZ, RZ, -R6 ;  /* 0x000000ffff06a224 */ /* 0x000fe200078e0a06 */
        /* <DEDUP_REMOVED lines=24> */
[----:B------:R-:W-:Y:S01]  /*0ee0*/  IMAD R2, R13, R2, R8 ;  /* 0x000000020d027224 */ /* 0x000fe200078e0208 */
[----:B------:R-:W-:Y:S01]  /*0ef0*/  MOV R8, RZ ;  /* 0x000000ff00087202 */ /* 0x000fe20000000f00 */
[----:B------:R-:W-:-:S07]  /*0f00*/  IMAD.MOV.U32 R0, RZ, RZ, RZ ;  /* 0x000000ffff007224 */ /* 0x000fce00078e00ff */
.L_x_613:
        /* <DEDUP_REMOVED lines=10> */
.L_x_612:
[----:B------:R-:W0:Y:S01]  /*0fb0*/  LDCU UR7, c[0x0][0x3f8] ;  /* 0x00007f00ff0777ac */ /* 0x000e220008000800 */
[----:B------:R-:W-:Y:S01]  /*0fc0*/  IMAD R17, R11, R23, -R24 ;  /* 0x000000170b117224 */ /* 0x000fe200078e0a18 */
[----:B------:R-:W-:Y:S01]  /*0fd0*/  MOV R36, RZ ;  /* 0x000000ff00247202 */ /* 0x000fe20000000f00 */
[----:B------:R-:W1:Y:S01]  /*0fe0*/  LDCU UR6, c[0x0][0x434] ;  /* 0x00008680ff0677ac */ /* 0x000e620008000800 */
[----:B------:R-:W2:Y:S01]  /*0ff0*/  LDCU UR8, c[0x0][0x3f4] ;  /* 0x00007e80ff0877ac */ /* 0x000ea20008000800 */
[----:B0-----:R-:W-:Y:S01]  /*1000*/  UISETP.GE.U32.AND UP2, UPT, UR7, 0x8, UPT ;  /* 0x000000080700788c */ /* 0x001fe2000bf46070 */
[C---:B-1----:R-:W-:Y:S02]  /*1010*/  IMAD R32, R22.reuse, UR6, R17 ;  /* 0x0000000616207c24 */ /* 0x042fe4000f8e0211 */
[----:B------:R-:W-:-:S03]  /*1020*/  VIADD R22, R22, 0x1 ;  /* 0x0000000116167836 */ /* 0x000fc60000000000 */
        /* <DEDUP_REMOVED lines=19> */
.L_x_608:
        /* <DEDUP_REMOVED lines=20> */
[----:B---3--:R-:W-:Y:S02]  /*12a0*/  HADD2.F32 R43, -RZ, R28.H0_H0 ;  /* 0x2000001cff2b7230 */ /* 0x008fe40000004100 */
[----:B----4-:R-:W-:Y:S02]  /*12b0*/  HADD2.F32 R45, -RZ, R42.H0_H0 ;  /* 0x2000002aff2d7230 */ /* 0x010fe40000004100 */
[----:B------:R-:W3:Y:S01]  /*12c0*/  LDG.E.U16 R42, desc[UR10][R18.64+0x6] ;  /* 0x0000060a122a7981 */ /* 0x000ee2000c1e1500 */
[----:B--2---:R-:W-:-:S05]  /*12d0*/  @!P1 HADD2.F32 R29, -RZ, R29.H0_H0 ;  /* 0x2000001dff1d9230 */ /* 0x004fca0000004100 */
[----:B------:R-:W-:Y:S02]  /*12e0*/  @!P1 FFMA.FTZ R8, R43, R29, R8 ;  /* 0x0000001d2b089223 */ /* 0x000fe40000010008 */
[----:B------:R-:W-:Y:S01]  /*12f0*/  @!P2 IMAD.WIDE R28, R41, 0x4, R26 ;  /* 0x00000004291ca825 */ /* 0x000fe200078e021a */
[----:B------:R-:W-:Y:S01]  /*1300*/  ISETP.LT.OR P1, PT, R38, RZ, !P0 ;  /* 0x000000ff2600720c */ /* 0x000fe20004721670 */
[----:B------:R-:W2:Y:S03]  /*1310*/  LDG.E.U16 R43, desc[UR10][R18.64+0x4] ;  /* 0x0000040a122b7981 */ /* 0x000ea6000c1e1500 */
[----:B------:R-:W-:Y:S01]  /*1320*/  ISETP.GE.OR P1, PT, R21, UR6, P1 ;  /* 0x0000000615007c0c */ /* 0x000fe20008f26670 */
[----:B------:R-:W4:Y:S03]  /*1330*/  @!P2 LDG.E.U16 R28, desc[UR10][R28.64] ;  /* 0x0000000a1c1ca981 */ /* 0x000f26000c1e1500 */
[----:B------:R-:W-:-:S04]  /*1340*/  ISETP.GE.OR P1, PT, R32, UR7, P1 ;  /* 0x0000000720007c0c */ /* 0x000fc80008f26670 */
[----:B------:R-:W-:Y:S01]  /*1350*/  ISETP.GE.OR P1, PT, R38, UR8, P1 ;  /* 0x0000000826007c0c */ /* 0x000fe20008f26670 */
[----:B-----5:R-:W-:-:S05]  /*1360*/  @!P3 HADD2.F32 R31, -RZ, R30.H0_H0 ;  /* 0x2000001eff1fb230 */ /* 0x020fca0000004100 */
[----:B------:R-:W-:-:S07]  /*1370*/  @!P3 FFMA.FTZ R8, R45, R31, R8 ;  /* 0x0000001f2d08b223 */ /* 0x000fce0000010008 */
[----:B------:R-:W-:-:S06]  /*1380*/  @!P1 IMAD.WIDE R30, R41, 0x6, R26 ;  /* 0x00000006291e9825 */ /* 0x000fcc00078e021a */
[----:B------:R-:W5:Y:S01]  /*1390*/  @!P1 LDG.E.U16 R30, desc[UR10][R30.64] ;  /* 0x0000000a1e1e9981 */ /* 0x000f62000c1e1500 */
[----:B------:R-:W-:-:S04]  /*13a0*/  ISETP.LT.OR P3, PT, R36, RZ, !P0 ;  /* 0x000000ff2400720c */ /* 0x000fc80004761670 */
[----:B------:R-:W-:-:S04]  /*13b0*/  ISETP.GE.OR P3, PT, R21, UR6, P3 ;  /* 0x0000000615007c0c */ /* 0x000fc80009f66670 */
[----:B------:R-:W-:-:S04]  /*13c0*/  ISETP.GE.OR P3, PT, R32, UR7, P3 ;  /* 0x0000000720007c0c */ /* 0x000fc80009f66670 */
[----:B------:R-:W-:Y:S01]  /*13d0*/  ISETP.GE.OR P3, PT, R36, UR8, P3 ;  /* 0x0000000824007c0c */ /* 0x000fe20009f66670 */
[----:B---3--:R-:W-:Y:S02]  /*13e0*/  HADD2.F32 R45, -RZ, R42.H0_H0 ;  /* 0x2000002aff2d7230 */ /* 0x008fe40000004100 */
[----:B------:R-:W3:Y:S01]  /*13f0*/  LDG.E.U16 R42, desc[UR10][R18.64+0xa] ;  /* 0x00000a0a122a7981 */ /* 0x000ee2000c1e1500 */
[----:B--2---:R-:W-:Y:S02]  /*1400*/  HADD2.F32 R43, -RZ, R43.H0_H0 ;  /* 0x2000002bff2b7230 */ /* 0x004fe40000004100 */
[----:B----4-:R-:W-:-:S05]  /*1410*/  @!P2 HADD2.F32 R29, -RZ, R28.H0_H0 ;  /* 0x2000001cff1da230 */ /* 0x010fca0000004100 */
        /* <DEDUP_REMOVED lines=28> */
[----:B-----5:R-:W-:-:S05]  /*15e0*/  @!P2 HADD2.F32 R31, -RZ, R30.H0_H0 ;  /* 0x2000001eff1fa230 */ /* 0x020fca0000004100 */
[----:B------:R-:W-:-:S07]  /*15f0*/  @!P2 FFMA.FTZ R8, R45, R31, R8 ;  /* 0x0000001f2d08a223 */ /* 0x000fce0000010008 */
[----:B------:R-:W-:-:S06]  /*1600*/  @!P3 IMAD.WIDE R30, R41, 0xe, R26 ;  /* 0x0000000e291eb825 */ /* 0x000fcc00078e021a */
[----:B------:R-:W5:Y:S01]  /*1610*/  @!P3 LDG.E.U16 R30, desc[UR10][R30.64] ;  /* 0x0000000a1e1eb981 */ /* 0x000f62000c1e1500 */
[----:B------:R-:W-:Y:S01]  /*1620*/  IADD3 R39, PT, PT, R39, 0x8, RZ ;  /* 0x0000000827277810 */ /* 0x000fe20007ffe0ff */
[C---:B------:R-:W-:Y:S01]  /*1630*/  IMAD R40, R41.reuse, 0x8, R40 ;  /* 0x0000000829287824 */ /* 0x040fe200078e0228 */
[C---:B------:R-:W-:Y:S01]  /*1640*/  LEA R36, R41.reuse, R36, 0x3 ;  /* 0x0000002429247211 */ /* 0x040fe200078e18ff */
[C---:B------:R-:W-:Y:S02]  /*1650*/  IMAD R37, R41.reuse, 0x8, R37 ;  /* 0x0000000829257824 */ /* 0x040fe400078e0225 */
[C---:B------:R-:W-:Y:S02]  /*1660*/  IMAD R38, R41.reuse, 0x8, R38 ;  /* 0x0000000829267824 */ /* 0x040fe400078e0226 */
[C---:B------:R-:W-:Y:S02]  /*1670*/  IMAD R35, R41.reuse, 0x8, R35 ;  /* 0x0000000829237824 */ /* 0x040fe400078e0223 */
[----:B------:R-:W-:-:S02]  /*1680*/  IMAD R17, R41, 0x8, R17 ;  /* 0x0000000829117824 */ /* 0x000fc400078e0211 */
[C---:B------:R-:W-:Y:S02]  /*1690*/  IMAD R34, R41.reuse, 0x8, R34 ;  /* 0x0000000829227824 */ /* 0x040fe400078e0222 */
[C---:B------:R-:W-:Y:S02]  /*16a0*/  IMAD R33, R41.reuse, 0x8, R33 ;  /* 0x0000000829217824 */ /* 0x040fe400078e0221 */
[----:B------:R-:W-:-:S04]  /*16b0*/  IMAD.WIDE R26, R41, 0x10, R26 ;  /* 0x00000010291a7825 */ /* 0x000fc800078e021a */
[----:B--2---:R-:W-:Y:S02]  /*16c0*/  HADD2.F32 R45, -RZ, R43.H0_H0 ;  /* 0x2000002bff2d7230 */ /* 0x004fe40000004100 */
[----:B----4-:R-:W-:-:S05]  /*16d0*/  @!P1 HADD2.F32 R43, -RZ, R28.H0_H0 ;  /* 0x2000001cff2b9230 */ /* 0x010fca0000004100 */
[----:B------:R-:W-:Y:S01]  /*16e0*/  @!P1 FFMA.FTZ R8, R45, R43, R8 ;  /* 0x0000002b2d089223 */ /* 0x000fe20000010008 */
[----:B------:R-:W-:-:S05]  /*16f0*/  IADD3 R28, P1, PT, R18, 0x10, RZ ;  /* 0x00000010121c7810 */ /* 0x000fca0007f3e0ff */
[----:B------:R-:W-:Y:S01]  /*1700*/  IMAD.X R29, RZ, RZ, R19, P1 ;  /* 0x000000ffff1d7224 */ /* 0x000fe200008e0613 */
[----:B------:R-:W-:Y:S01]  /*1710*/  ISETP.NE.AND P1, PT, R39, RZ, PT ;  /* 0x000000ff2700720c */ /* 0x000fe20003f25270 */
[----:B---3--:R-:W-:Y:S01]  /*1720*/  HADD2.F32 R43, -RZ, R42.H0_H0 ;  /* 0x2000002aff2b7230 */ /* 0x008fe20000004100 */
[----:B------:R-:W-:Y:S01]  /*1730*/  MOV R18, R28 ;  /* 0x0000001c00127202 */ /* 0x000fe20000000f00 */
[----:B-----5:R-:W-:-:S05]  /*1740*/  @!P3 HADD2.F32 R19, -RZ, R30.H0_H0 ;  /* 0x2000001eff13b230 */ /* 0x020fca0000004100 */
[----:B------:R-:W-:Y:S01]  /*1750*/  @!P3 FFMA.FTZ R8, R43, R19, R8 ;  /* 0x000000132b08b223 */ /* 0x000fe20000010008 */
[----:B------:R-:W-:-:S04]  /*1760*/  IMAD.MOV.U32 R19, RZ, RZ, R29 ;  /* 0x000000ffff137224 */ /* 0x000fc800078e001d */
[----:B------:R-:W-:Y:S05]  /*1770*/  @P1 BRA `(.L_x_608) ;  /* 0xfffffff800781947 */ /* 0x000fea000383ffff */
[----:B------:R-:W0:Y:S02]  /*1780*/  LDCU UR6, c[0x0][0x3f8] ;  /* 0x00007f00ff0677ac */ /* 0x000e240008000800 */
[----:B0-----:R-:W-:-:S06]  /*1790*/  ULOP3.LUT UR6, UR6, 0x7ffffff8, URZ, 0xc0, !UPT ;  /* 0x7ffffff806067892 */ /* 0x001fcc000f8ec0ff */
[----:B------:R-:W-:-:S07]  /*17a0*/  IMAD.U32 R36, RZ, RZ, UR6 ;  /* 0x00000006ff247e24 */ /* 0x000fce000f8e00ff */
.L_x_607:
        /* <DEDUP_REMOVED lines=18> */
[----:B------:R-:W-:Y:S02]  /*18d0*/  ISETP.GE.OR P1, PT, R32, UR9, P1 ;  /* 0x0000000920007c0c */ /* 0x000fe40008f26670 */
[C---:B------:R-:W-:Y:S02]  /*18e0*/  ISETP.LT.OR P2, PT, R34.reuse, RZ, !P0 ;  /* 0x000000ff2200720c */ /* 0x040fe40004741670 */
[----:B------:R-:W-:Y:S02]  /*18f0*/  IADD3 R31, PT, PT, R34, R17, RZ ;  /* 0x00000011221f7210 */ /* 0x000fe40007ffe0ff */
[----:B------:R-:W-:-:S02]  /*1900*/  ISETP.GE.OR P3, PT, R21, UR8, P3 ;  /* 0x0000000815007c0c */ /* 0x000fc40009f66670 */
[----:B---3--:R-:W-:Y:S01]  /*1910*/  ISETP.GE.OR P1, PT, R28, UR7, P1 ;  /* 0x000000071c007c0c */ /* 0x008fe20008f26670 */
[----:B------:R-:W-:Y:S01]  /*1920*/  IMAD.WIDE R28, R17, 0x2, R26 ;  /* 0x00000002111c7825 */ /* 0x000fe200078e021a */
[----:B------:R-:W-:Y:S02]  /*1930*/  ISETP.GE.OR P2, PT, R21, UR8, P2 ;  /* 0x0000000815007c0c */ /* 0x000fe40009746670 */
[----:B------:R-:W-:Y:S02]  /*1940*/  ISETP.LT.OR P4, PT, R31, RZ, !P0 ;  /* 0x000000ff1f00720c */ /* 0x000fe40004781670 */
[C---:B------:R-:W-:Y:S02]  /*1950*/  ISETP.GE.OR P3, PT, R32.reuse, UR9, P3 ;  /* 0x0000000920007c0c */ /* 0x040fe40009f66670 */
[----:B------:R-:W-:Y:S02]  /*1960*/  ISETP.GE.OR P2, PT, R32, UR9, P2 ;  /* 0x0000000920007c0c */ /* 0x000fe40009746670 */
[----:B------:R-:W-:-:S02]  /*1970*/  ISETP.GE.OR P4, PT, R21, UR8, P4 ;  /* 0x0000000815007c0c */ /* 0x000fc4000a786670 */
[----:B------:R-:W-:Y:S01]  /*1980*/  ISETP.GE.OR P3, PT, R30, UR7, P3 ;  /* 0x000000071e007c0c */ /* 0x000fe20009f66670 */
[----:B------:R-:W3:Y:S01]  /*1990*/  @!P1 LDG.E.U16 R26, desc[UR10][R26.64] ;  /* 0x0000000a1a1a9981 */ /* 0x000ee2000c1e1500 */
[----:B------:R-:W-:Y:S02]  /*19a0*/  ISETP.GE.OR P2, PT, R34, UR7, P2 ;  /* 0x0000000722007c0c */ /* 0x000fe40009746670 */
        /* <DEDUP_REMOVED lines=8> */
[----:B--2---:R-:W-:Y:S02]  /*1a30*/  HADD2.F32 R41, -RZ, R33.H0_H0 ;  /* 0x20000021ff297230 */ /* 0x004fe40000004100 */
[----:B----4-:R-:W-:Y:S02]  /*1a40*/  HADD2.F32 R37, -RZ, R37.H0_H0 ;  /* 0x20000025ff257230 */ /* 0x010fe40000004100 */
[----:B-----5:R-:W-:-:S02]  /*1a50*/  HADD2.F32 R39, -RZ, R39.H0_H0 ;  /* 0x20000027ff277230 */ /* 0x020fc40000004100 */
[----:B---3--:R-:W-:-:S05]  /*1a60*/  @!P1 HADD2.F32 R33, -RZ, R26.H0_H0 ;  /* 0x2000001aff219230 */ /* 0x008fca0000004100 */
[----:B------:R-:W-:Y:S01]  /*1a70*/  @!P1 FFMA.FTZ R8, R41, R33, R8 ;  /* 0x0000002129089223 */ /* 0x000fe20000010008 */
[----:B------:R-:W-:Y:S02]  /*1a80*/  HADD2.F32 R33, -RZ, R38.H0_H0 ;  /* 0x20000026ff217230 */ /* 0x000fe40000004100 */
[----:B------:R-:W-:Y:S02]  /*1a90*/  @!P3 HADD2.F32 R27, -RZ, R28.H0_H0 ;  /* 0x2000001cff1bb230 */ /* 0x000fe40000004100 */
[----:B------:R-:W-:-:S03]  /*1aa0*/  @!P2 HADD2.F32 R29, -RZ, R30.H0_H0 ;  /* 0x2000001eff1da230 */ /* 0x000fc60000004100 */
[----:B------:R-:W-:Y:S01]  /*1ab0*/  @!P3 FFMA.FTZ R8, R37, R27, R8 ;  /* 0x0000001b2508b223 */ /* 0x000fe20000010008 */
[----:B------:R-:W-:Y:S01]  /*1ac0*/  IADD3 R18, P1, PT, R18, 0x8, RZ ;  /* 0x0000000812127810 */ /* 0x000fe20007f3e0ff */
[----:B------:R-:W-:Y:S02]  /*1ad0*/  @!P4 HADD2.F32 R31, -RZ, R40.H0_H0 ;  /* 0x20000028ff1fc230 */ /* 0x000fe40000004100 */
[----:B------:R-:W-:Y:S01]  /*1ae0*/  @!P2 FFMA.FTZ R8, R33, R29, R8 ;  /* 0x0000001d2108a223 */ /* 0x000fe20000010008 */
[----:B------:R-:W-:-:S04]  /*1af0*/  IMAD.WIDE R26, R17, 0x2, R34 ;  /* 0x00000002111a7825 */ /* 0x000fc800078e0222 */
[----:B------:R-:W-:Y:S01]  /*1b00*/  @!P4 FFMA.FTZ R8, R39, R31, R8 ;  /* 0x0000001f2708c223 */ /* 0x000fe20000010008 */
[----:B------:R-:W-:-:S07]  /*1b10*/  IMAD.X R19, RZ, RZ, R19, P1 ;  /* 0x000000ffff137224 */ /* 0x000fce00008e0613 */
.L_x_610:
        /* <DEDUP_REMOVED lines=23> */
[----:B------:R-:W-:Y:S01]  /*1c90*/  IADD3 R36, PT, PT, R36, 0x2, RZ ;  /* 0x0000000224247810 */ /* 0x000fe20007ffe0ff */
[----:B--2---:R-:W-:Y:S01]  /*1ca0*/  HADD2.F32 R31, -RZ, R30.H0_H0 ;  /* 0x2000001eff1f7230 */ /* 0x004fe20000004100 */
[----:B------:R-:W-:Y:S01]  /*1cb0*/  IADD3 R30, P3, PT, R18, 0x4, RZ ;  /* 0x00000004121e7810 */ /* 0x000fe20007f7e0ff */
[----:B----4-:R-:W-:-:S04]  /*1cc0*/  HADD2.F32 R37, -RZ, R34.H0_H0 ;  /* 0x20000022ff257230 */ /* 0x010fc80000004100 */
[----:B------:R-:W-:Y:S02]  /*1cd0*/  IMAD.MOV.U32 R18, RZ, RZ, R30 ;  /* 0x000000ffff127224 */ /* 0x000fe400078e001e */
[----:B---3--:R-:W-:-:S05]  /*1ce0*/  @!P1 HADD2.F32 R35, -RZ, R26.H0_H0 ;  /* 0x2000001aff239230 */ /* 0x008fca0000004100 */
[----:B------:R-:W-:Y:S01]  /*1cf0*/  @!P1 FFMA.FTZ R8, R35, R31, R8 ;  /* 0x0000001f23089223 */ /* 0x000fe20000010008 */
[----:B-----5:R-:W-:Y:S02]  /*1d00*/  @!P2 HADD2.F32 R17, -RZ, R17.H0_H0 ;  /* 0x20000011ff11a230 */ /* 0x020fe40000004100 */
[----:B------:R-:W-:Y:S02]  /*1d10*/  IMAD.X R31, RZ, RZ, R19, P3 ;  /* 0x000000ffff1f7224 */ /* 0x000fe400018e0613 */
[----:B------:R-:W-:-:S04]  /*1d20*/  IMAD.WIDE R26, R33, 0x2, R28 ;  /* 0x00000002211a7825 */ /* 0x000fc800078e021c */
[----:B------:R-:W-:Y:S01]  /*1d30*/  @!P2 FFMA.FTZ R8, R37, R17, R8 ;  /* 0x000000112508a223 */ /* 0x000fe20000010008 */
[----:B------:R-:W-:-:S07]  /*1d40*/  IMAD.MOV.U32 R19, RZ, RZ, R31 ;  /* 0x000000ffff137224 */ /* 0x000fce00078e001f */
.L_x_611:
        /* <DEDUP_REMOVED lines=14> */
[----:B---3--:R-:W-:Y:S02]  /*1e30*/  HADD2.F32 R17, -RZ, R17.H0_H0 ;  /* 0x20000011ff117230 */ /* 0x008fe40000004100 */
[----:B----4-:R-:W-:-:S05]  /*1e40*/  @!P0 HADD2.F32 R31, -RZ, R28.H0_H0 ;  /* 0x2000001cff1f8230 */ /* 0x010fca0000004100 */
[----:B------:R-:W-:-:S07]  /*1e50*/  @!P0 FFMA.FTZ R8, R31, R17, R8 ;  /* 0x000000111f088223 */ /* 0x000fce0000010008 */
.L_x_609:
        /* <DEDUP_REMOVED lines=12> */
.L_x_606:
        /* <DEDUP_REMOVED lines=27> */
[----:B-----5:R-:W-:-:S05]  /*20d0*/  @P0 HADD2.F32 R2, -RZ, R2.H0_H0 ;  /* 0x20000002ff020230 */ /* 0x020fca0000004100 */
[----:B------:R-:W-:Y:S01]  /*20e0*/  @P0 FADD.FTZ R8, R2, R8 ;  /* 0x0000000802080221 */ /* 0x000fe20000010000 */
[----:B--2---:R-:W-:-:S04]  /*20f0*/  LEA R2, P0, R3, UR8, 0x1 ;  /* 0x0000000803027c11 */ /* 0x004fc8000f8008ff */
[----:B------:R-:W-:Y:S02]  /*2100*/  F2FP.F16.F32.PACK_AB R0, RZ, R8 ;  /* 0x00000008ff00723e */ /* 0x000fe400000000ff */
[----:B------:R-:W-:Y:S02]  /*2110*/  LEA.HI.X R3, R3, UR9, R12, 0x1, P0 ;  /* 0x0000000903037c11 */ /* 0x000fe400080f0c0c */
[----:B------:R-:W-:-:S03]  /*2120*/  IADD3 R16, P0, PT, R16, UR5, RZ ;  /* 0x0000000510107c10 */ /* 0x000fc6000ff1e0ff */
[----:B------:R0:W-:Y:S01]  /*2130*/  STG.E.U16 desc[UR10][R2.64], R0 ;  /* 0x0000000002007986 */ /* 0x0001e2000c10150a */
[----:B------:R-:W-:Y:S02]  /*2140*/  IADD3.X R15, PT, PT, RZ, R15, RZ, P0, !PT ;  /* 0x0000000fff0f7210 */ /* 0x000fe400007fe4ff */
[----:B------:R-:W-:-:S04]  /*2150*/  ISETP.GE.U32.AND P0, PT, R16, UR6, PT ;  /* 0x0000000610007c0c */ /* 0x000fc8000bf06070 */
[----:B------:R-:W-:-:S13]  /*2160*/  ISETP.GE.AND.EX P0, PT, R15, UR7, PT, P0 ;  /* 0x000000070f007c0c */ /* 0x000fda000bf06300 */
[----:B0-----:R-:W-:Y:S05]  /*2170*/  @!P0 BRA `(.L_x_614) ;  /* 0xffffffe000908947 */ /* 0x001fea000383ffff */
[----:B------:R-:W-:Y:S05]  /*2180*/  EXIT ;  /* 0x000000000000794d */ /* 0x000fea0003800000 */
.L_x_605:
        /* <DEDUP_REMOVED lines=38> */
.L_x_616:
[----:B------:R-:W-:Y:S01]  /*23f0*/  MOV R5, R8 ;  /* 0x0000000800057202 */ /* 0x000fe20000000f00 */
[----:B------:R-:W-:Y:S01]  /*2400*/  IMAD.U32 R6, RZ, RZ, UR5 ;  /* 0x00000005ff067e24 */ /* 0x000fe2000f8e00ff */
[----:B------:R-:W-:-:S07]  /*2410*/  MOV R4, 0x2430 ;  /* 0x0000243000047802 */ /* 0x000fce0000000f00 */
[----:B------:R-:W-:Y:S05]  /*2420*/  CALL.REL.NOINC `($__internal_22_$__cuda_sm20_div_u64) ;  /* 0x0000005000a87944 */ /* 0x000fea0003c00000 */
[----:B------:R-:W-:Y:S02]  /*2430*/  IMAD.MOV.U32 R4, RZ, RZ, R6 ;  /* 0x000000ffff047224 */ /* 0x000fe400078e0006 */
[----:B------:R-:W-:-:S07]  /*2440*/  IMAD.MOV.U32 R5, RZ, RZ, R7 ;  /* 0x000000ffff057224 */ /* 0x000fce00078e0007 */
.L_x_617:
[----:B------:R-:W-:Y:S05]  /*2450*/  BSYNC.RECONVERGENT B0 ;  /* 0x0000000000007941 */ /* 0x000fea0003800200 */
.L_x_615:
        /* <DEDUP_REMOVED lines=21> */
[----:B0-----:R-:W-:-:S06]  /*25b0*/  IADD3 R8, PT, PT, R5, 0xffffffe, RZ ;  /* 0x0ffffffe05087810 */ /* 0x001fcc0007ffe0ff */
[----:B------:R-:W0:Y:S02]  /*25c0*/  F2I.FTZ.U32.TRUNC.NTZ R7, R8 ;  /* 0x0000000800077305 */ /* 0x000e24000021f000 */
[----:B0-----:R-:W-:-:S04]  /*25d0*/  IMAD.MOV R4, RZ, RZ, -R7 ;  /* 0x000000ffff047224 */ /* 0x001fc800078e0a07 */
[----:B------:R-:W-:Y:S02]  /*25e0*/  IMAD R11, R4, R3, RZ ;  /* 0x00000003040b7224 */ /* 0x000fe400078e02ff */
[----:B------:R-:W-:Y:S02]  /*25f0*/  IMAD.MOV.U32 R4, RZ, RZ, R6 ;  /* 0x000000ffff047224 */ /* 0x000fe400078e0006 */
[----:B------:R-:W-:-:S04]  /*2600*/  IMAD.MOV.U32 R6, RZ, RZ, RZ ;  /* 0x000000ffff067224 */ /* 0x000fc800078e00ff */
        /* <DEDUP_REMOVED lines=9> */
[----:B------:R-:W-:Y:S02]  /*26a0*/  ISETP.GE.AND P3, PT, R8, RZ, PT ;  /* 0x000000ff0800720c */ /* 0x000fe40003f66270 */
[----:B------:R-:W-:-:S09]  /*26b0*/  LOP3.LUT R8, RZ, R9, RZ, 0x33, !PT ;  /* 0x00000009ff087212 */ /* 0x000fd200078e33ff */
[----:B------:R-:W-:Y:S02]  /*26c0*/  @!P2 IMAD.IADD R4, R4, 0x1, -R3 ;  /* 0x000000010404a824 */ /* 0x000fe400078e0a03 */
[----:B------:R-:W-:Y:S01]  /*26d0*/  @!P2 VIADD R5, R5, 0x1 ;  /* 0x000000010505a836 */ /* 0x000fe20000000000 */
[----:B------:R-:W-:Y:S02]  /*26e0*/  ISETP.NE.AND P2, PT, R9, RZ, PT ;  /* 0x000000ff0900720c */ /* 0x000fe40003f45270 */
[----:B------:R-:W-:Y:S01]  /*26f0*/  ISETP.GE.U32.AND P1, PT, R4, R3, PT ;  /* 0x000000030400720c */ /* 0x000fe20003f26070 */
[----:B0-----:R-:W-:Y:S01]  /*2700*/  VIADD R10, R12, 0xffffffe ;  /* 0x0ffffffe0c0a7836 */ /* 0x001fe20000000000 */
[----:B------:R-:W0:Y:S03]  /*2710*/  LDC R4, c[0x0][0x3c0] ;  /* 0x0000f000ff047b82 */ /* 0x000e260000000800 */
[----:B------:R-:W3:Y:S08]  /*2720*/  F2I.FTZ.U32.TRUNC.NTZ R11, R10 ;  /* 0x0000000a000b7305 */ /* 0x000ef0000021f000 */
[----:B------:R-:W-:-:S04]  /*2730*/  @P1 VIADD R5, R5, 0x1 ;  /* 0x0000000105051836 */ /* 0x000fc80000000000 */
[----:B------:R-:W-:Y:S01]  /*2740*/  @!P3 IMAD.MOV R5, RZ, RZ, -R5 ;  /* 0x000000ffff05b224 */ /* 0x000fe200078e0a05 */
[----:B---3--:R-:W-:-:S04]  /*2750*/  IADD3 R12, PT, PT, RZ, -R11, RZ ;  /* 0x8000000bff0c7210 */ /* 0x008fc80007ffe0ff */
[----:B------:R-:W-:Y:S01]  /*2760*/  SEL R9, R8, R5, !P2 ;  /* 0x0000000508097207 */ /* 0x000fe20005000000 */
[----:B------:R-:W-:Y:S01]  /*2770*/  IMAD R5, R12, R7, RZ ;  /* 0x000000070c057224 */ /* 0x000fe200078e02ff */
[----:B0-----:R-:W-:Y:S02]  /*2780*/  IABS R10, R4 ;  /* 0x00000004000a7213 */ /* 0x001fe40000000000 */
        /* <DEDUP_REMOVED lines=8> */
[----:B------:R-:W-:-:S03]  /*2810*/  LOP3.LUT R11, RZ, R18, RZ, 0x33, !PT ;  /* 0x00000012ff0b7212 */ /* 0x000fc600078e33ff */
[----:B------:R-:W-:Y:S01]  /*2820*/  IMAD.MOV R10, RZ, RZ, -R5 ;  /* 0x000000ffff0a7224 */ /* 0x000fe200078e0a05 */
[----:B0-----:R-:W0:Y:S03]  /*2830*/  MUFU.RCP R13, R13 ;  /* 0x0000000d000d7308 */ /* 0x001e260000001000 */
[C---:B------:R-:W-:Y:S02]  /*2840*/  IMAD R14, R7.reuse, R10, R14 ;  /* 0x0000000a070e7224 */ /* 0x040fe400078e020e */
[----:B------:R-:W3:Y:S03]  /*2850*/  LDC R10, c[0x0][0x3bc] ;  /* 0x0000ef00ff0a7b82 */ /* 0x000ee60000000800 */
[----:B------:R-:W-:Y:S01]  /*2860*/  ISETP.GT.U32.AND P3, PT, R7, R14, PT ;  /* 0x0000000e0700720c */ /* 0x000fe20003f64070 */
[----:B0-----:R-:W-:-:S12]  /*2870*/  VIADD R20, R13, 0xffffffe ;  /* 0x0ffffffe0d147836 */ /* 0x001fd80000000000 */
[-C--:B------:R-:W-:Y:S01]  /*2880*/  @!P3 IADD3 R14, PT, PT, R14, -R7.reuse, RZ ;  /* 0x800000070e0eb210 */ /* 0x080fe20007ffe0ff */
[----:B------:R-:W-:Y:S01]  /*2890*/  @!P3 VIADD R5, R5, 0x1 ;  /* 0x000000010505b836 */ /* 0x000fe20000000000 */
[----:B------:R0:W1:Y:S02]  /*28a0*/  F2I.FTZ.U32.TRUNC.NTZ R21, R20 ;  /* 0x0000001400157305 */ /* 0x000064000021f000 */
[----:B------:R-:W-:Y:S02]  /*28b0*/  ISETP.GE.U32.AND P1, PT, R14, R7, PT ;  /* 0x000000070e00720c */ /* 0x000fe40003f26070 */
[----:B---3--:R-:W-:Y:S01]  /*28c0*/  IABS R18, R10 ;  /* 0x0000000a00127213 */ /* 0x008fe20000000000 */
[----:B0-----:R-:W-:-:S03]  /*28d0*/  IMAD.MOV.U32 R20, RZ, RZ, RZ ;  /* 0x000000ffff147224 */ /* 0x001fc600078e00ff */
[----:B------:R-:W0:Y:S07]  /*28e0*/  I2F.RP R19, R18 ;  /* 0x0000001200137306 */ /* 0x000e2e0000209400 */
[----:B------:R-:W-:Y:S02]  /*28f0*/  @P1 VIADD R5, R5, 0x1 ;  /* 0x0000000105051836 */ /* 0x000fe40000000000 */
[----:B-1----:R-:W-:-:S03]  /*2900*/  IMAD.MOV R13, RZ, RZ, -R21 ;  /* 0x000000ffff0d7224 */ /* 0x002fc600078e0a15 */
        /* <DEDUP_REMOVED lines=18> */
[----:B------:R-:W-:Y:S01]  /*2a30*/  ISETP.NE.AND P3, PT, R4, RZ, PT ;  /* 0x000000ff0400720c */ /* 0x000fe20003f65270 */
[----:B------:R-:W-:Y:S01]  /*2a40*/  HFMA2 R4, -RZ, RZ, 0, 0 ;  /* 0x00000000ff047431 */ /* 0x000fe200000001ff */
        /* <DEDUP_REMOVED lines=28> */
[----:B------:R-:W-:Y:S01]  /*2c10*/  @!P5 IADD3 R20, PT, PT, R20, 0x1, RZ ;  /* 0x000000011414d810 */ /* 0x000fe20007ffe0ff */
[----:B----4-:R-:W-:Y:S01]  /*2c20*/  IMAD R13, R13, UR7, RZ ;  /* 0x000000070d0d7c24 */ /* 0x010fe2000f8e02ff */
[----:B------:R-:W-:Y:S02]  /*2c30*/  ISETP.GE.U32.AND P5, PT, R23, R18, PT ;  /* 0x000000121700720c */ /* 0x000fe40003fa6070 */
[----:B------:R-:W-:-:S11]  /*2c40*/  LOP3.LUT R10, R19, R10, RZ, 0x3c, !PT ;  /* 0x0000000a130a7212 */ /* 0x000fd600078e3cff */
[----:B------:R-:W-:Y:S01]  /*2c50*/  @P5 VIADD R20, R20, 0x1 ;  /* 0x0000000114145836 */ /* 0x000fe20000000000 */
[----:B------:R-:W-:Y:S01]  /*2c60*/  ISETP.GT.U32.AND P5, PT, R12, R21, PT ;  /* 0x000000150c00720c */ /* 0x000fe20003fa4070 */
[----:B------:R-:W-:-:S05]  /*2c70*/  IMAD.IADD R12, R21, 0x1, -R12 ;  /* 0x00000001150c7824 */ /* 0x000fca00078e0a0c */
[----:B------:R-:W-:Y:S02]  /*2c80*/  SEL R12, R12, R21, !P5 ;  /* 0x000000150c0c7207 */ /* 0x000fe40006800000 */
[----:B------:R-:W-:Y:S02]  /*2c90*/  ISETP.GE.AND P5, PT, R15, RZ, PT ;  /* 0x000000ff0f00720c */ /* 0x000fe40003fa6270 */
[----:B------:R-:W-:-:S05]  /*2ca0*/  IABS R15, R16 ;  /* 0x00000010000f7213 */ /* 0x000fca0000000000 */
[----:B------:R-:W-:-:S05]  /*2cb0*/  IMAD.HI.U32 R6, R6, R15, RZ ;  /* 0x0000000f06067227 */ /* 0x000fca00078e00ff */
[----:B------:R-:W-:Y:S01]  /*2cc0*/  IADD3 R6, PT, PT, -R6, RZ, RZ ;  /* 0x000000ff06067210 */ /* 0x000fe20007ffe1ff */
[----:B------:R-:W-:Y:S01]  /*2cd0*/  @!P5 IMAD.MOV R12, RZ, RZ, -R12 ;  /* 0x000000ffff0cd224 */ /* 0x000fe200078e0a0c */
[----:B------:R-:W-:Y:S01]  /*2ce0*/  ISETP.GT.U32.AND P5, PT, R7, R14, PT ;  /* 0x0000000e0700720c */ /* 0x000fe20003fa4070 */
[----:B------:R-:W-:Y:S02]  /*2cf0*/  IMAD.IADD R7, R14, 0x1, -R7 ;  /* 0x000000010e077824 */ /* 0x000fe400078e0a07 */
[----:B------:R-:W-:Y:S01]  /*2d00*/  IMAD R6, R3, R6, R15 ;  /* 0x0000000603067224 */ /* 0x000fe200078e020f */
[----:B------:R-:W-:Y:S01]  /*2d10*/  SEL R12, R17, R12, !P3 ;  /* 0x0000000c110c7207 */ /* 0x000fe20005800000 */
[----:B------:R-:W-:Y:S01]  /*2d20*/  IMAD.MOV.U32 R15, RZ, RZ, R2 ;  /* 0x000000ffff0f7224 */ /* 0x000fe200078e0002 */
[----:B------:R-:W-:Y:S02]  /*2d30*/  SEL R14, R7, R14, !P5 ;  /* 0x0000000e070e7207 */ /* 0x000fe40006800000 */
        /* <DEDUP_REMOVED lines=13> */
[----:B------:R-:W-:Y:S01]  /*2e10*/  @!P5 IMAD.MOV R6, RZ, RZ, -R6 ;  /* 0x000000ffff06d224 */ /* 0x000fe200078e0a06 */
[----:B------:R-:W-:-:S04]  /*2e20*/  ISETP.GE.AND P5, PT, R10, RZ, PT ;  /* 0x000000ff0a00720c */ /* 0x000fc80003fa6270 */
[----:B------:R-:W-:Y:S02]  /*2e30*/  SEL R6, R8, R6, !P2 ;  /* 0x0000000608067207 */ /* 0x000fe40005000000 */
[----:B------:R-:W-:-:S03]  /*2e40*/  SHF.R.S32.HI R8, RZ, 0x1f, R3 ;  /* 0x0000001fff087819 */ /* 0x000fc60000011403 */
[----:B--2---:R-:W-:-:S04]  /*2e50*/  IMAD R6, R6, UR12, RZ ;  /* 0x0000000c06067c24 */ /* 0x004fc8000f8e02ff */
[----:B------:R-:W-:Y:S02]  /*2e60*/  @!P5 IADD3 R20, PT, PT, -R20, RZ, RZ ;  /* 0x000000ff1414d210 */ /* 0x000fe40007ffe1ff */
[--C-:B---3--:R-:W-:Y:S02]  /*2e70*/  SHF.R.S32.HI R5, RZ, 0x1f, R6.reuse ;  /* 0x0000001fff057819 */ /* 0x108fe40000011406 */
[----:B------:R-:W-:Y:S02]  /*2e80*/  SEL R20, R22, R20, !P6 ;  /* 0x0000001416147207 */ /* 0x000fe40007000000 */
[----:B------:R-:W-:Y:S01]  /*2e90*/  IADD3 R6, P2, P3, R3, R11, R6 ;  /* 0x0000000b03067210 */ /* 0x000fe20007b5e006 */
[----:B------:R-:W-:Y:S02]  /*2ea0*/  IMAD.MOV.U32 R3, RZ, RZ, RZ ;  /* 0x000000ffff037224 */ /* 0x000fe400078e00ff */
[----:B-----5:R-:W-:Y:S01]  /*2eb0*/  IMAD R9, R20, UR4, RZ ;  /* 0x0000000414097c24 */ /* 0x020fe2000f8e02ff */
[----:B------:R-:W-:-:S04]  /*2ec0*/  IADD3.X R7, PT, PT, R8, R7, R5, P2, P3 ;  /* 0x0000000708077210 */ /* 0x000fc800017e6405 */
[--C-:B------:R-:W-:Y:S02]  /*2ed0*/  IADD3 R5, P2, P3, R9, R6, R13.reuse ;  /* 0x0000000609057210 */ /* 0x100fe40007b5e00d */
[----:B------:R-:W-:Y:S02]  /*2ee0*/  SHF.R.S32.HI R13, RZ, 0x1f, R13 ;  /* 0x0000001fff0d7819 */ /* 0x000fe4000001140d */
[----:B------:R-:W-:-:S04]  /*2ef0*/  SHF.R.S32.HI R6, RZ, 0x1f, R9 ;  /* 0x0000001fff067819 */ /* 0x000fc80000011409 */
[----:B------:R-:W-:Y:S01]  /*2f00*/  IADD3.X R6, PT, PT, R6, R7, R13, P2, P3 ;  /* 0x0000000706067210 */ /* 0x000fe200017e640d */
[----:B------:R-:W-:-:S05]  /*2f10*/  @P1 HADD2.F32 R4, -RZ, R4.H0_H0 ;  /* 0x20000004ff041230 */ /* 0x000fca0000004100 */
[----:B------:R-:W-:Y:S01]  /*2f20*/  @P1 FADD.FTZ R3, RZ, R4 ;  /* 0x00000004ff031221 */ /* 0x000fe20000010000 */
[----:B0-----:R-:W-:-:S04]  /*2f30*/  LEA R4, P1, R5, UR8, 0x1 ;  /* 0x0000000805047c11 */ /* 0x001fc8000f8208ff */
[----:B------:R-:W-:Y:S02]  /*2f40*/  F2FP.F16.F32.PACK_AB R3, RZ, R3 ;  /* 0x00000003ff03723e */ /* 0x000fe400000000ff */
[----:B------:R-:W-:-:S05]  /*2f50*/  LEA.HI.X R5, R5, UR9, R6, 0x1, P1 ;  /* 0x0000000905057c11 */ /* 0x000fca00088f0c06 */
[----:B------:R0:W-:Y:S02]  /*2f60*/  STG.E.U16 desc[UR10][R4.64], R3 ;  /* 0x0000000304007986 */ /* 0x0001e4000c10150a */
.L_x_619:
[----:B------:R-:W-:Y:S05]  /*2f70*/  BSYNC.RECONVERGENT B0 ;  /* 0x0000000000007941 */ /* 0x000fea0003800200 */
.L_x_618:
        /* <DEDUP_REMOVED lines=17> */
[----:B-1----:R-:W-:-:S06]  /*3090*/  VIADD R2, R0, 0xffffffe ;  /* 0x0ffffffe00027836 */ /* 0x002fcc0000000000 */
[----:B0-----:R0:W1:Y:S02]  /*30a0*/  F2I.FTZ.U32.TRUNC.NTZ R3, R2 ;  /* 0x0000000200037305 */ /* 0x001064000021f000 */
[----:B0-----:R-:W-:Y:S01]  /*30b0*/  IMAD.MOV.U32 R2, RZ, RZ, RZ ;  /* 0x000000ffff027224 */ /* 0x001fe200078e00ff */
[----:B-1----:R-:W-:-:S05]  /*30c0*/  IADD3 R0, PT, PT, RZ, -R3, RZ ;  /* 0x80000003ff007210 */ /* 0x002fca0007ffe0ff */
[----:B------:R-:W-:-:S04]  /*30d0*/  IMAD R21, R0, R11, RZ ;  /* 0x0000000b00157224 */ /* 0x000fc800078e02ff */
[----:B--234-:R-:W-:-:S07]  /*30e0*/  IMAD.HI.U32 R21, R3, R21, R2 ;  /* 0x0000001503157227 */ /* 0x01cfce00078e0002 */
.L_x_621:
        /* <DEDUP_REMOVED lines=37> */
[----:B------:R-:W1:Y:S03]  /*3340*/  F2I.FTZ.U32.TRUNC.NTZ R3, R3 ;  /* 0x0000000300037305 */ /* 0x000e66000021f000 */
[----:B------:R-:W-:-:S05]  /*3350*/  IADD3 R2, PT, PT, -R0, RZ, RZ ;  /* 0x000000ff00027210 */ /* 0x000fca0007ffe1ff */
[----:B------:R-:W-:Y:S01]  /*3360*/  IMAD R22, R9, R2, R22 ;  /* 0x0000000209167224 */ /* 0x000fe200078e0216 */
[----:B------:R-:W-:Y:S02]  /*3370*/  LOP3.LUT R2, R11, R14, RZ, 0x3c, !PT ;  /* 0x0000000e0b027212 */ /* 0x000fe400078e3cff */
[----:B------:R-:W-:Y:S02]  /*3380*/  MOV R11, R8 ;  /* 0x00000008000b7202 */ /* 0x000fe40000000f00 */
[----:B------:R-:W-:Y:S02]  /*3390*/  ISETP.GT.U32.AND P3, PT, R9, R22, PT ;  /* 0x000000160900720c */ /* 0x000fe40003f64070 */
[----:B------:R-:W-:Y:S01]  /*33a0*/  ISETP.GE.AND P4, PT, R2, RZ, PT ;  /* 0x000000ff0200720c */ /* 0x000fe20003f86270 */
[----:B------:R-:W-:Y:S01]  /*33b0*/  IMAD.MOV.U32 R2, RZ, RZ, RZ ;  /* 0x000000ffff027224 */ /* 0x000fe200078e00ff */
[----:B-1----:R-:W-:-:S05]  /*33c0*/  IADD3 R19, PT, PT, RZ, -R3, RZ ;  /* 0x80000003ff137210 */ /* 0x002fca0007ffe0ff */
[----:B------:R-:W-:-:S04]  /*33d0*/  IMAD R19, R19, R10, RZ ;  /* 0x0000000a13137224 */ /* 0x000fc800078e02ff */
[----:B------:R-:W-:Y:S02]  /*33e0*/  @!P3 IMAD.IADD R22, R22, 0x1, -R9 ;  /* 0x000000011616b824 */ /* 0x000fe400078e0a09 */
        /* <DEDUP_REMOVED lines=20> */
[----:B0-----:R-:W-:Y:S02]  /*3530*/  IADD3 R3, PT, PT, R20, 0xffffffe, RZ ;  /* 0x0ffffffe14037810 */ /* 0x001fe40007ffe0ff */
[----:B------:R-:W-:Y:S02]  /*3540*/  ISETP.GE.U32.AND P3, PT, R23, R10, PT ;  /* 0x0000000a1700720c */ /* 0x000fe40003f66070 */
[----:B------:R-:W-:Y:S02]  /*3550*/  ISETP.GT.U32.AND P4, PT, R9, R22, PT ;  /* 0x000000160900720c */ /* 0x000fe40003f84070 */
[----:B------:R-:W0:Y:S09]  /*3560*/  F2I.FTZ.U32.TRUNC.NTZ R3, R3 ;  /* 0x0000000300037305 */ /* 0x000e32000021f000 */
[----:B------:R-:W-:Y:S01]  /*3570*/  @P3 VIADD R2, R2, 0x1 ;  /* 0x0000000102023836 */ /* 0x000fe20000000000 */
[----:B------:R-:W-:-:S03]  /*3580*/  ISETP.NE.AND P3, PT, R13, RZ, PT ;  /* 0x000000ff0d00720c */ /* 0x000fc60003f65270 */
[----:B------:R-:W-:Y:S01]  /*3590*/  @!P5 IMAD.MOV R2, RZ, RZ, -R2 ;  /* 0x000000ffff02d224 */ /* 0x000fe200078e0a02 */
[----:B------:R-:W-:Y:S01]  /*35a0*/  ISETP.GE.AND P5, PT, R26, RZ, PT ;  /* 0x000000ff1a00720c */ /* 0x000fe20003fa6270 */
[----:B0-----:R-:W-:Y:S01]  /*35b0*/  IMAD.MOV R21, RZ, RZ, -R3 ;  /* 0x000000ffff157224 */ /* 0x001fe200078e0a03 */
[----:B------:R-:W0:Y:S02]  /*35c0*/  I2F.RP R26, R8 ;  /* 0x00000008001a7306 */ /* 0x000e240000209400 */
[----:B------:R-:W-:Y:S01]  /*35d0*/  SEL R24, R4, R2, !P3 ;  /* 0x0000000204187207 */ /* 0x000fe20005800000 */
[----:B------:R-:W-:Y:S01]  /*35e0*/  IMAD R21, R21, R0, RZ ;  /* 0x0000000015157224 */ /* 0x000fe200078e02ff */
[----:B------:R-:W-:Y:S02]  /*35f0*/  MOV R2, RZ ;  /* 0x000000ff00027202 */ /* 0x000fe40000000f00 */
[----:B------:R-:W-:-:S03]  /*3600*/  IABS R27, R24 ;  /* 0x00000018001b7213 */ /* 0x000fc60000000000 */
[----:B------:R-:W-:-:S04]  /*3610*/  IMAD.HI.U32 R20, R3, R21, R2 ;  /* 0x0000001503147227 */ /* 0x000fc800078e0002 */
[----:B------:R-:W-:Y:S02]  /*3620*/  IMAD.IADD R3, R22, 0x1, -R9 ;  /* 0x0000000116037824 */ /* 0x000fe400078e0a09 */
[----:B------:R-:W-:Y:S01]  /*3630*/  IMAD.HI.U32 R21, R20, R27, RZ ;  /* 0x0000001b14157227 */ /* 0x000fe200078e00ff */
[----:B0-----:R-:W0:Y:S02]  /*3640*/  MUFU.RCP R26, R26 ;  /* 0x0000001a001a7308 */ /* 0x001e240000001000 */
[----:B------:R-:W-:Y:S01]  /*3650*/  SEL R28, R3, R22, !P4 ;  /* 0x00000016031c7207 */ /* 0x000fe20006000000 */
[----:B------:R-:W-:-:S04]  /*3660*/  IMAD.MOV R2, RZ, RZ, -R21 ;  /* 0x000000ffff027224 */ /* 0x000fc800078e0a15 */
[----:B------:R-:W-:Y:S02]  /*3670*/  IMAD R27, R0, R2, R27 ;  /* 0x00000002001b7224 */ /* 0x000fe400078e021b */
[----:B------:R-:W-:Y:S01]  /*3680*/  @!P6 IMAD.MOV R28, RZ, RZ, -R28 ;  /* 0x000000ffff1ce224 */ /* 0x000fe200078e0a1c */
[----:B------:R-:W-:Y:S01]  /*3690*/  ISETP.GT.U32.AND P6, PT, R10, R23, PT ;  /* 0x000000170a00720c */ /* 0x000fe20003fc4070 */
[----:B------:R-:W-:Y:S01]  /*36a0*/  IMAD.IADD R2, R23, 0x1, -R10 ;  /* 0x0000000117027824 */ /* 0x000fe200078e0a0a */
[----:B------:R-:W-:-:S04]  /*36b0*/  ISETP.GT.U32.AND P4, PT, R0, R27, PT ;  /* 0x0000001b0000720c */ /* 0x000fc80003f84070 */
[----:B------:R-:W-:Y:S01]  /*36c0*/  SEL R29, R2, R23, !P6 ;  /* 0x00000017021d7207 */ /* 0x000fe20007000000 */
[----:B------:R-:W-:Y:S01]  /*36d0*/  IMAD.IADD R23, R12, 0x1, -R8 ;  /* 0x000000010c177824 */ /* 0x000fe200078e0a08 */
[----:B------:R-:W1:Y:S01]  /*36e0*/  @P1 LDC.64 R2, c[0x0][0x410] ;  /* 0x00010400ff021b82 */ /* 0x000e620000000a00 */
[-C--:B------:R-:W-:Y:S02]  /*36f0*/  ISETP.GT.U32.AND P6, PT, R11, R12.reuse, PT ;  /* 0x0000000c0b00720c */ /* 0x080fe40003fc4070 */
[----:B------:R-:W-:Y:S01]  /*3700*/  @!P5 IMAD.MOV R29, RZ, RZ, -R29 ;  /* 0x000000ffff1dd224 */ /* 0x000fe200078e0a1d */
[C---:B------:R-:W-:Y:S02]  /*3710*/  ISETP.GE.AND P5, PT, R24.reuse, RZ, PT ;  /* 0x000000ff1800720c */ /* 0x040fe40003fa6270 */
[----:B------:R-:W-:Y:S01]  /*3720*/  SEL R31, R23, R12, !P6 ;  /* 0x0000000c171f7207 */ /* 0x000fe20007000000 */
[----:B------:R-:W-:Y:S01]  /*3730*/  @!P4 IMAD.IADD R27, R27, 0x1, -R0 ;  /* 0x000000011b1bc824 */ /* 0x000fe200078e0a00 */
[----:B------:R-:W-:-:S03]  /*3740*/  LOP3.LUT R24, R24, R7, RZ, 0x3c, !PT ;  /* 0x0000000718187212 */ /* 0x000fc600078e3cff */
        /* <DEDUP_REMOVED lines=19> */
[----:B------:R-:W-:Y:S02]  /*3880*/  @P6 VIADD R21, R21, 0x1 ;  /* 0x0000000115156836 */ /* 0x000fe40000000000 */
[----:B------:R-:W-:-:S03]  /*3890*/  IMAD R31, R31, UR14, RZ ;  /* 0x0000000e1f1f7c24 */ /* 0x000fc6000f8e02ff */
[----:B------:R-:W-:Y:S01]  /*38a0*/  @!P4 IADD3 R21, PT, PT, -R21, RZ, RZ ;  /* 0x000000ff1515c210 */ /* 0x000fe20007ffe1ff */
[----:B------:R-:W-:Y:S02]  /*38b0*/  IMAD R28, R28, UR13, RZ ;  /* 0x0000000d1c1c7c24 */ /* 0x000fe4000f8e02ff */
[----:B------:R-:W-:Y:S01]  /*38c0*/  IMAD R24, R29, UR12, RZ ;  /* 0x0000000c1d187c24 */ /* 0x000fe2000f8e02ff */
[----:B------:R-:W-:Y:S01]  /*38d0*/  SEL R21, R12, R21, !P5 ;  /* 0x000000150c157207 */ /* 0x000fe20006800000 */
[----:B------:R-:W-:Y:S01]  /*38e0*/  IMAD R25, R25, UR7, RZ ;  /* 0x0000000719197c24 */ /* 0x000fe2000f8e02ff */
[--C-:B------:R-:W-:Y:S02]  /*38f0*/  SHF.R.S32.HI R2, RZ, 0x1f, R31.reuse ;  /* 0x0000001fff027819 */ /* 0x100fe4000001141f */
[----:B-1----:R-:W-:Y:S02]  /*3900*/  IADD3 R23, P4, P6, R24, R28, R31 ;  /* 0x0000001c18177210 */ /* 0x002fe40007e9e01f */
[----:B------:R-:W-:Y:S01]  /*3910*/  SHF.R.S32.HI R27, RZ, 0x1f, R24 ;  /* 0x0000001fff1b7819 */ /* 0x000fe20000011418 */
[----:B------:R-:W-:Y:S01]  /*3920*/  IMAD R24, R21, UR4, RZ ;  /* 0x0000000415187c24 */ /* 0x000fe2000f8e02ff */
[----:B------:R-:W-:Y:S01]  /*3930*/  SHF.R.S32.HI R28, RZ, 0x1f, R28 ;  /* 0x0000001fff1c7819 */ /* 0x000fe2000001141c */
[----:B0-----:R-:W-:-:S03]  /*3940*/  IMAD.MOV R26, RZ, RZ, -R3 ;  /* 0x000000ffff1a7224 */ /* 0x001fc600078e0a03 */
        /* <DEDUP_REMOVED lines=15> */
[----:B------:R-:W-:Y:S01]  /*3a40*/  @!P6 IMAD.IADD R26, R26, 0x1, -R8 ;  /* 0x000000011a1ae824 */ /* 0x000fe200078e0a08 */
[----:B------:R-:W-:-:S04]  /*3a50*/  @!P6 IADD3 R2, PT, PT, R2, 0x1, RZ ;  /* 0x000000010202e810 */ /* 0x000fc80007ffe0ff */
[----:B------:R-:W-:Y:S02]  /*3a60*/  ISETP.GE.U32.AND P6, PT, R26, R11, PT ;  /* 0x0000000b1a00720c */ /* 0x000fe40003fc6070 */
[----:B------:R-:W-:-:S11]  /*3a70*/  LOP3.LUT R17, R24, R17, RZ, 0x3c, !PT ;  /* 0x0000001118117212 */ /* 0x000fd600078e3cff */
        /* <DEDUP_REMOVED lines=35> */
[----:B------:R-:W-:Y:S02]  /*3cb0*/  HFMA2 R13, -RZ, RZ, 0, 0 ;  /* 0x00000000ff0d7431 */ /* 0x000fe400000001ff */
[----:B--2---:R-:W-:-:S10]  /*3cc0*/  @P1 HADD2.F32 R22, -RZ, R22.H0_H0 ;  /* 0x20000016ff161230 */ /* 0x004fd40000004100 */
[----:B------:R-:W-:Y:S02]  /*3cd0*/  @!P6 IMAD.IADD R27, R27, 0x1, -R0 ;  /* 0x000000011b1be824 */ /* 0x000fe400078e0a00 */
[----:B------:R-:W-:Y:S01]  /*3ce0*/  @P1 FADD.FTZ R13, RZ, R22 ;  /* 0x00000016ff0d1221 */ /* 0x000fe20000010000 */
[----:B------:R-:W-:Y:S01]  /*3cf0*/  LEA R2, P1, R23, UR16, 0x1 ;  /* 0x0000001017027c11 */ /* 0x000fe2000f8208ff */
[----:B------:R-:W-:-:S03]  /*3d00*/  IMAD.IADD R16, R27, 0x1, -R0 ;  /* 0x000000011b107824 */ /* 0x000fc600078e0a00 */
[----:B------:R-:W-:Y:S02]  /*3d10*/  LEA.HI.X R3, R23, UR17, R28, 0x1, P1 ;  /* 0x0000001117037c11 */ /* 0x000fe400088f0c1c */
        /* <DEDUP_REMOVED lines=8> */
[----:B------:R-:W-:Y:S02]  /*3da0*/  F2FP.F16.F32.PACK_AB R22, RZ, R13 ;  /* 0x0000000dff16723e */ /* 0x000fe400000000ff */
[----:B------:R-:W-:-:S03]  /*3db0*/  SEL R13, R12, R23, !P5 ;  /* 0x000000170c0d7207 */ /* 0x000fc60006800000 */
[----:B------:R1:W-:Y:S02]  /*3dc0*/  STG.E.U16 desc[UR10][R2.64], R22 ;  /* 0x0000001602007986 */ /* 0x0003e4000c10150a */
[----:B0-----:R-:W-:-:S06]  /*3dd0*/  @P1 IMAD.WIDE R16, R13, 0x2, R16 ;  /* 0x000000020d101825 */ /* 0x001fcc00078e0210 */
[----:B------:R-:W2:Y:S01]  /*3de0*/  @P1 LDG.E.U16 R16, desc[UR10][R16.64] ;  /* 0x0000000a10101981 */ /* 0x000ea2000c1e1500 */
[----:B------:R-:W-:Y:S01]  /*3df0*/  @!P6 VIADD R20, R20, 0x1 ;  /* 0x000000011414e836 */ /* 0x000fe20000000000 */
[----:B------:R-:W-:-:S13]  /*3e00*/  ISETP.GE.U32.AND P6, PT, R27, R0, PT ;  /* 0x000000001b00720c */ /* 0x000fda0003fc6070 */
[----:B------:R-:W-:Y:S02]  /*3e10*/  @P6 IADD3 R20, PT, PT, R20, 0x1, RZ ;  /* 0x0000000114146810 */ /* 0x000fe40007ffe0ff */
        /* <DEDUP_REMOVED lines=8> */
[----:B------:R-:W-:Y:S01]  /*3ea0*/  ISETP.GE.AND P6, PT, R25, RZ, PT ;  /* 0x000000ff1900720c */ /* 0x000fe20003fc6270 */
[----:B-1----:R-:W-:-:S12]  /*3eb0*/  IMAD.IADD R3, R26, 0x1, -R8 ;  /* 0x000000011a037824 */ /* 0x002fd800078e0a08 */
[----:B------:R-:W-:Y:S02]  /*3ec0*/  @!P6 IADD3 R18, PT, PT, -R18, RZ, RZ ;  /* 0x000000ff1212e210 */ /* 0x000fe40007ffe1ff */
        /* <DEDUP_REMOVED lines=28> */
[----:B------:R-:W-:Y:S01]  /*4090*/  LEA.HI.X R3, R3, UR17, R4, 0x1, P0 ;  /* 0x0000001103037c11 */ /* 0x000fe200080f0c04 */
[----:B--2---:R-:W-:-:S05]  /*40a0*/  @P1 HADD2.F32 R16, -RZ, R16.H0_H0 ;  /* 0x20000010ff101230 */ /* 0x004fca0000004100 */
[----:B------:R-:W-:Y:S01]  /*40b0*/  @P1 FADD.FTZ R0, RZ, R16 ;  /* 0x00000010ff001221 */ /* 0x000fe20000010000 */
[----:B------:R-:W-:-:S04]  /*40c0*/  IADD3 R16, P0, PT, R24, UR5, RZ ;  /* 0x0000000518107c10 */ /* 0x000fc8000ff1e0ff */
[----:B------:R-:W-:Y:S02]  /*40d0*/  F2FP.F16.F32.PACK_AB R0, RZ, R0 ;  /* 0x00000000ff00723e */ /* 0x000fe400000000ff */
[----:B------:R-:W-:Y:S02]  /*40e0*/  IADD3.X R15, PT, PT, RZ, R15, RZ, P0, !PT ;  /* 0x0000000fff0f7210 */ /* 0x000fe400007fe4ff */
[----:B------:R-:W-:Y:S01]  /*40f0*/  ISETP.GE.U32.AND P0, PT, R16, UR6, PT ;  /* 0x0000000610007c0c */ /* 0x000fe2000bf06070 */
[----:B------:R0:W-:Y:S03]  /*4100*/  STG.E.U16 desc[UR10][R2.64], R0 ;  /* 0x0000000002007986 */ /* 0x0001e6000c10150a */
[----:B------:R-:W-:-:S13]  /*4110*/  ISETP.GE.AND.EX P0, PT, R15, UR15, PT, P0 ;  /* 0x0000000f0f007c0c */ /* 0x000fda000bf06300 */
[----:B0-----:R-:W-:Y:S05]  /*4120*/  @!P0 BRA `(.L_x_621) ;  /* 0xffffffec00f08947 */ /* 0x001fea000383ffff */
[----:B------:R-:W-:Y:S05]  /*4130*/  BSYNC.RECONVERGENT B0 ;  /* 0x0000000000007941 */ /* 0x000fea0003800200 */
.L_x_620:
[----:B------:R-:W-:Y:S05]  /*4140*/  EXIT ;  /* 0x000000000000794d */ /* 0x000fea0003800000 */
.L_x_604:
        /* <DEDUP_REMOVED lines=42> */
.L_x_624:
[----:B------:R-:W-:Y:S01]  /*43f0*/  MOV R5, R6 ;  /* 0x0000000600057202 */ /* 0x000fe20000000f00 */
[----:B------:R-:W-:Y:S01]  /*4400*/  IMAD.U32 R6, RZ, RZ, UR5 ;  /* 0x00000005ff067e24 */ /* 0x000fe2000f8e00ff */
[----:B------:R-:W-:-:S07]  /*4410*/  MOV R4, 0x4430 ;  /* 0x0000443000047802 */ /* 0x000fce0000000f00 */
[----:B------:R-:W-:Y:S05]  /*4420*/  CALL.REL.NOINC `($__internal_22_$__cuda_sm20_div_u64) ;  /* 0x0000003000a87944 */ /* 0x000fea0003c00000 */
[----:B------:R-:W-:Y:S02]  /*4430*/  IMAD.MOV.U32 R4, RZ, RZ, R6 ;  /* 0x000000ffff047224 */ /* 0x000fe400078e0006 */
[----:B------:R-:W-:-:S07]  /*4440*/  IMAD.MOV.U32 R5, RZ, RZ, R7 ;  /* 0x000000ffff057224 */ /* 0x000fce00078e0007 */
.L_x_625:
[----:B------:R-:W-:Y:S05]  /*4450*/  BSYNC.RECONVERGENT B0 ;  /* 0x0000000000007941 */ /* 0x000fea0003800200 */
.L_x_623:
        /* <DEDUP_REMOVED lines=47> */
[----:B------:R-:W-:Y:S01]  /*4750*/  IMAD R13, R6, R11, RZ ;  /* 0x0000000b060d7224 */ /* 0x000fe200078e02ff */
[----:B0-----:R-:W-:Y:S02]  /*4760*/  IABS R15, R5 ;  /* 0x00000005000f7213 */ /* 0x001fe40000000000 */
[----:B------:R-:W-:Y:S01]  /*4770*/  IABS R6, R7 ;  /* 0x0000000700067213 */ /* 0x000fe20000000000 */
[----:B------:R-:W-:Y:S01]  /*4780*/  IMAD.HI.U32 R13, R9, R13, R8 ;  /* 0x0000000d090d7227 */ /* 0x000fe200078e0008 */
[----:B------:R-:W0:Y:S05]  /*4790*/  I2F.RP R12, R15 ;  /* 0x0000000f000c7306 */ /* 0x000e2a0000209400 */
        /* <DEDUP_REMOVED lines=8> */
[----:B0-----:R-:W-:Y:S01]  /*4820*/  IADD3 R10, PT, PT, R12, 0xffffffe, RZ ;  /* 0x0ffffffe0c0a7810 */ /* 0x001fe20007ffe0ff */
[----:B------:R-:W-:Y:S01]  /*4830*/  @!P2 VIADD R8, R8, 0x1 ;  /* 0x000000010808a836 */ /* 0x000fe20000000000 */
[----:B------:R-:W-:Y:S02]  /*4840*/  ISETP.NE.AND P2, PT, R4, RZ, PT ;  /* 0x000000ff0400720c */ /* 0x000fe40003f45270 */
[----:B------:R-:W-:Y:S02]  /*4850*/  ISETP.GE.U32.AND P1, PT, R6, R11, PT ;  /* 0x0000000b0600720c */ /* 0x000fe40003f26070 */
[----:B------:R-:W0:Y:S01]  /*4860*/  LDC R6, c[0x0][0x3bc] ;  /* 0x0000ef00ff067b82 */ /* 0x000e220000000800 */
[----:B------:R3:W5:Y:S02]  /*4870*/  F2I.FTZ.U32.TRUNC.NTZ R11, R10 ;  /* 0x0000000a000b7305 */ /* 0x000764000021f000 */
[----:B---3--:R-:W-:-:S08]  /*4880*/  HFMA2 R10, -RZ, RZ, 0, 0 ;  /* 0x00000000ff0a7431 */ /* 0x008fd000000001ff */
[----:B------:R-:W-:-:S04]  /*4890*/  @P1 VIADD R8, R8, 0x1 ;  /* 0x0000000108081836 */ /* 0x000fc80000000000 */
[----:B------:R-:W-:Y:S01]  /*48a0*/  @!P3 IMAD.MOV R8, RZ, RZ, -R8 ;  /* 0x000000ffff08b224 */ /* 0x000fe200078e0a08 */
[----:B------:R-:W-:Y:S01]  /*48b0*/  @!P2 LOP3.LUT R8, RZ, R4, RZ, 0x33, !PT ;  /* 0x00000004ff08a212 */ /* 0x000fe200078e33ff */
[----:B-----5:R-:W-:-:S04]  /*48c0*/  IMAD.MOV R12, RZ, RZ, -R11 ;  /* 0x000000ffff0c7224 */ /* 0x020fc800078e0a0b */
        /* <DEDUP_REMOVED lines=47> */
[----:B------:R-:W-:Y:S02]  /*4bc0*/  IMAD R5, R10, UR15, RZ ;  /* 0x0000000f0a057c24 */ /* 0x000fe4000f8e02ff */
[----:B------:R-:W-:Y:S02]  /*4bd0*/  IMAD R3, R3, UR13, RZ ;  /* 0x0000000d03037c24 */ /* 0x000fe4000f8e02ff */
[----:B------:R-:W-:Y:S01]  /*4be0*/  @!P3 IMAD.MOV R9, RZ, RZ, -R9 ;  /* 0x000000ffff09b224 */ /* 0x000fe200078e0a09 */
[----:B------:R-:W-:Y:S01]  /*4bf0*/  @!P2 LOP3.LUT R9, RZ, R6, RZ, 0x33, !PT ;  /* 0x00000006ff09a212 */ /* 0x000fe200078e33ff */
[----:B------:R-:W-:Y:S01]  /*4c00*/  IMAD.MOV.U32 R16, RZ, RZ, R0 ;  /* 0x000000ffff107224 */ /* 0x000fe200078e0000 */
[----:B------:R-:W-:-:S02]  /*4c10*/  SHF.R.S32.HI R7, RZ, 0x1f, R5 ;  /* 0x0000001fff077819 */ /* 0x000fc40000011405 */
[C---:B------:R-:W-:Y:S01]  /*4c20*/  IADD3 R13, PT, PT, -R9.reuse, RZ, RZ ;  /* 0x000000ff090d7210 */ /* 0x040fe20007ffe1ff */
[----:B--2---:R-:W-:Y:S01]  /*4c30*/  IMAD R9, R9, UR4, RZ ;  /* 0x0000000409097c24 */ /* 0x004fe2000f8e02ff */
[----:B------:R-:W-:Y:S02]  /*4c40*/  IADD3 R5, P1, P2, R3, R4, R5 ;  /* 0x0000000403057210 */ /* 0x000fe40007a3e005 */
        /* <DEDUP_REMOVED lines=13> */
.L_x_627:
[----:B------:R-:W-:Y:S05]  /*4d20*/  BSYNC.RECONVERGENT B0 ;  /* 0x0000000000007941 */ /* 0x000fea0003800200 */
.L_x_626:
        /* <DEDUP_REMOVED lines=15> */
.L_x_629:
        /* <DEDUP_REMOVED lines=27> */
[----:B------:R-:W-:Y:S01]  /*4fd0*/  IMAD.HI.U32 R3, R7, R3, R6 ;  /* 0x0000000307037227 */ /* 0x000fe200078e0006 */
[----:B------:R-:W-:Y:S02]  /*4fe0*/  MOV R6, R11 ;  /* 0x0000000b00067202 */ /* 0x000fe40000000f00 */
[----:B0-----:R-:W-:-:S03]  /*4ff0*/  IADD3 R9, PT, PT, R13, 0xffffffe, RZ ;  /* 0x0ffffffe0d097810 */ /* 0x001fc60007ffe0ff */
[----:B------:R-:W-:-:S03]  /*5000*/  IMAD.HI.U32 R11, R3, R6, RZ ;  /* 0x00000006030b7227 */ /* 0x000fc600078e00ff */
[----:B------:R-:W0:Y:S01]  /*5010*/  F2I.FTZ.U32.TRUNC.NTZ R9, R9 ;  /* 0x0000000900097305 */ /* 0x000e22000021f000 */
[----:B------:R-:W-:-:S04]  /*5020*/  IMAD.MOV R7, RZ, RZ, -R11 ;  /* 0x000000ffff077224 */ /* 0x000fc800078e0a0b */
        /* <DEDUP_REMOVED lines=24> */
[----:B------:R-:W-:Y:S01]  /*51b0*/  MOV R17, R18 ;  /* 0x0000001200117202 */ /* 0x000fe20000000f00 */
[----:B------:R-:W0:Y:S02]  /*51c0*/  I2F.RP R19, R12 ;  /* 0x0000000c00137306 */ /* 0x000e240000209400 */
        /* <DEDUP_REMOVED lines=40> */
[----:B------:R-:W-:Y:S01]  /*5450*/  IMAD.HI.U32 R18, R18, R21, RZ ;  /* 0x0000001512127227 */ /* 0x000fe200078e00ff */
[----:B------:R-:W-:-:S03]  /*5460*/  IADD3 R19, PT, PT, -R8, RZ, RZ ;  /* 0x000000ff08137210 */ /* 0x000fc60007ffe1ff */
[----:B------:R-:W-:Y:S02]  /*5470*/  IMAD.MOV R20, RZ, RZ, -R18 ;  /* 0x000000ffff147224 */ /* 0x000fe400078e0a12 */
[C---:B------:R-:W-:Y:S02]  /*5480*/  IMAD R9, R12.reuse, R19, R9 ;  /* 0x000000130c097224 */ /* 0x040fe400078e0209 */
[C---:B------:R-:W-:Y:S01]  /*5490*/  IMAD R19, R12.reuse, R20, R21 ;  /* 0x000000140c137224 */ /* 0x040fe200078e0215 */
[----:B------:R-:W-:Y:S01]  /*54a0*/  LOP3.LUT R21, RZ, R6, RZ, 0x33, !PT ;  /* 0x00000006ff157212 */ /* 0x000fe200078e33ff */
[----:B0-----:R-:W0:Y:S01]  /*54b0*/  MUFU.RCP R22, R22 ;  /* 0x0000001600167308 */ /* 0x001e220000001000 */
        /* <DEDUP_REMOVED lines=13> */
[----:B------:R-:W-:-:S03]  /*5590*/  ISETP.GE.AND P1, PT, R19, RZ, PT ;  /* 0x000000ff1300720c */ /* 0x000fc60003f26270 */
[----:B------:R-:W-:Y:S01]  /*55a0*/  @P3 VIADD R8, R8, 0x1 ;  /* 0x0000000108083836 */ /* 0x000fe20000000000 */
[----:B------:R-:W-:Y:S01]  /*55b0*/  ISETP.NE.AND P3, PT, R6, RZ, PT ;  /* 0x000000ff0600720c */ /* 0x000fe20003f65270 */
[----:B------:R-:W-:Y:S02]  /*55c0*/  @P4 VIADD R18, R18, 0x1 ;  /* 0x0000000112124836 */ /* 0x000fe40000000000 */
[----:B0-----:R-:W-:-:S04]  /*55d0*/  IMAD.MOV R23, RZ, RZ, -R9 ;  /* 0x000000ffff177224 */ /* 0x001fc800078e0a09 */
[----:B------:R-:W-:Y:S01]  /*55e0*/  @!P2 IADD3 R8, PT, PT, -R8, RZ, RZ ;  /* 0x000000ff0808a210 */ /* 0x000fe20007ffe1ff */
[----:B------:R-:W-:Y:S02]  /*55f0*/  IMAD R23, R23, R14, RZ ;  /* 0x0000000e17177224 */ /* 0x000fe400078e02ff */
[----:B------:R-:W-:Y:S01]  /*5600*/  @!P1 IMAD.MOV R18, RZ, RZ, -R18 ;  /* 0x000000ffff129224 */ /* 0x000fe200078e0a12 */
[----:B------:R-:W-:Y:S01]  /*5610*/  SEL R19, R21, R8, !P3 ;  /* 0x0000000815137207 */ /* 0x000fe20005800000 */
[----:B------:R-:W-:-:S03]  /*5620*/  IMAD.MOV.U32 R8, RZ, RZ, RZ ;  /* 0x000000ffff087224 */ /* 0x000fc600078e00ff */
[----:B------:R-:W-:Y:S01]  /*5630*/  SEL R21, R21, R18, !P3 ;  /* 0x0000001215157207 */ /* 0x000fe20005800000 */
[----:B------:R-:W-:Y:S01]  /*5640*/  IMAD.HI.U32 R12, R9, R23, R8 ;  /* 0x00000017090c7227 */ /* 0x000fe200078e0008 */
[----:B------:R-:W-:Y:S02]  /*5650*/  IABS R18, R19 ;  /* 0x0000001300127213 */ /* 0x000fe40000000000 */
        /* <DEDUP_REMOVED lines=24> */
[----:B------:R-:W-:Y:S01]  /*57e0*/  IMAD R18, R5, R9, R16 ;  /* 0x0000000905127224 */ /* 0x000fe200078e0210 */
[----:B------:R-:W-:Y:S01]  /*57f0*/  IADD3 R9, PT, PT, -R13, RZ, RZ ;  /* 0x000000ff0d097210 */ /* 0x000fe20007ffe1ff */
[----:B------:R-:W-:Y:S01]  /*5800*/  @P3 VIADD R8, R8, 0x1 ;  /* 0x0000000108083836 */ /* 0x000fe20000000000 */
[----:B------:R-:W-:Y:S01]  /*5810*/  ISETP.NE.AND P3, PT, R10, RZ, PT ;  /* 0x000000ff0a00720c */ /* 0x000fe20003f65270 */
[----:B------:R-:W-:Y:S02]  /*5820*/  @P4 VIADD R12, R12, 0x1 ;  /* 0x000000010c0c4836 */ /* 0x000fe40000000000 */
[----:B------:R-:W-:-:S02]  /*5830*/  IMAD R20, R4, R9, R7 ;  /* 0x0000000904147224 */ /* 0x000fc400078e0207 */
[----:B------:R-:W-:Y:S02]  /*5840*/  @!P2 IMAD.MOV R8, RZ, RZ, -R8 ;  /* 0x000000ffff08a224 */ /* 0x000fe400078e0a08 */
[----:B------:R-:W-:Y:S01]  /*5850*/  IMAD R22, R5, R14, R2 ;  /* 0x0000000e05167224 */ /* 0x000fe200078e0202 */
[----:B------:R-:W-:Y:S01]  /*5860*/  IADD3 R14, PT, PT, -R21, RZ, RZ ;  /* 0x000000ff150e7210 */ /* 0x000fe20007ffe1ff */
[----:B------:R-:W-:Y:S01]  /*5870*/  IMAD.MOV R9, RZ, RZ, -R17 ;  /* 0x000000ffff097224 */ /* 0x000fe200078e0a11 */
[----:B------:R-:W-:Y:S01]  /*5880*/  SEL R8, R23, R8, !P3 ;  /* 0x0000000817087207 */ /* 0x000fe20005800000 */
[----:B------:R-:W-:Y:S02]  /*5890*/  IMAD.MOV R5, RZ, RZ, -R19 ;  /* 0x000000ffff057224 */ /* 0x000fe400078e0a13 */
[----:B------:R-:W-:Y:S02]  /*58a0*/  @!P1 IMAD.MOV R12, RZ, RZ, -R12 ;  /* 0x000000ffff0c9224 */ /* 0x000fe400078e0a0c */
[----:B------:R-:W-:-:S02]  /*58b0*/  IMAD R11, R4, R9, R11 ;  /* 0x00000009040b7224 */ /* 0x000fc400078e020b */
[C---:B------:R-:W-:Y:S01]  /*58c0*/  IMAD R4, R6.reuse, R5, R13 ;  /* 0x0000000506047224 */ /* 0x040fe200078e020d */
[----:B------:R-:W-:Y:S01]  /*58d0*/  SEL R12, R23, R12, !P3 ;  /* 0x0000000c170c7207 */ /* 0x000fe20005800000 */
[----:B------:R-:W-:Y:S02]  /*58e0*/  IMAD R17, R6, R14, R17 ;  /* 0x0000000e06117224 */ /* 0x000fe400078e0211 */
[----:B------:R-:W-:Y:S02]  /*58f0*/  IMAD R6, R18, UR15, RZ ;  /* 0x0000000f12067c24 */ /* 0x000fe4000f8e02ff */
[----:B------:R-:W-:Y:S02]  /*5900*/  IMAD.MOV R7, RZ, RZ, -R8 ;  /* 0x000000ffff077224 */ /* 0x000fe400078e0a08 */
[----:B------:R-:W-:Y:S02]  /*5910*/  IMAD R5, R20, UR14, RZ ;  /* 0x0000000e14057c24 */ /* 0x000fe4000f8e02ff */
[----:B------:R-:W-:-:S02]  /*5920*/  IMAD R4, R4, UR13, RZ ;  /* 0x0000000d04047c24 */ /* 0x000fc4000f8e02ff */
        /* <DEDUP_REMOVED lines=40> */
.L_x_628:
[----:B------:R-:W-:Y:S05]  /*5bb0*/  EXIT ;  /* 0x000000000000794d */ /* 0x000fea0003800000 */
.L_x_622:
[----:B------:R-:W-:Y:S01]  /*5bc0*/  IADD3 R0, P0, PT, R16, UR5, RZ ;  /* 0x0000000510007c10 */ /* 0x000fe2000ff1e0ff */
[----:B------:R-:W-:Y:S03]  /*5bd0*/  BSSY.RECONVERGENT B0, `(.L_x_630) ;  /* 0x0000027000007945 */ /* 0x000fe60003800200 */
[----:B------:R-:W-:Y:S02]  /*5be0*/  IADD3.X R2, PT, PT, RZ, R15, RZ, P0, !PT ;  /* 0x0000000fff027210 */ /* 0x000fe400007fe4ff */
[C---:B------:R-:W-:Y:S02]  /*5bf0*/  ISETP.GT.U32.AND P1, PT, R0.reuse, UR6, PT ;  /* 0x0000000600007c0c */ /* 0x040fe4000bf24070 */
[----:B------:R-:W-:Y:S02]  /*5c00*/  ISETP.GE.U32.AND P0, PT, R0, UR6, PT ;  /* 0x0000000600007c0c */ /* 0x000fe4000bf06070 */
[----:B------:R-:W-:-:S02]  /*5c10*/  ISETP.GT.U32.AND.EX P1, PT, R2, UR7, PT, P1 ;  /* 0x0000000702007c0c */ /* 0x000fc4000bf24110 */
        /* <DEDUP_REMOVED lines=28> */
.L_x_631:
[----:B------:R-:W-:Y:S01]  /*5de0*/  IMAD.MOV.U32 R5, RZ, RZ, R6 ;  /* 0x000000ffff057224 */ /* 0x000fe200078e0006 */
[----:B------:R-:W-:Y:S02]  /*5df0*/  MOV R6, UR5 ;  /* 0x0000000500067c02 */ /* 0x000fe40008000f00 */
[----:B------:R-:W-:-:S07]  /*5e00*/  MOV R4, 0x5e20 ;  /* 0x00005e2000047802 */ /* 0x000fce0000000f00 */
[----:B------:R-:W-:Y:S05]  /*5e10*/  CALL.REL.NOINC `($__internal_22_$__cuda_sm20_div_u64) ;  /* 0x00000018002c7944 */ /* 0x000fea0003c00000 */
[----:B------:R-:W-:Y:S02]  /*5e20*/  IMAD.MOV.U32 R4, RZ, RZ, R6 ;  /* 0x000000ffff047224 */ /* 0x000fe400078e0006 */
[----:B------:R-:W-:-:S07]  /*5e30*/  IMAD.MOV.U32 R5, RZ, RZ, R7 ;  /* 0x000000ffff057224 */ /* 0x000fce00078e0007 */
.L_x_632:
[----:B------:R-:W-:Y:S05]  /*5e40*/  BSYNC.RECONVERGENT B0 ;  /* 0x0000000000007941 */ /* 0x000fea0003800200 */
.L_x_630:
        /* <DEDUP_REMOVED lines=42> */
[----:B------:R-:W-:Y:S02]  /*60f0*/  @P2 VIADD R7, R7, 0x1 ;  /* 0x0000000107072836 */ /* 0x000fe40000000000 */
[----:B---3--:R-:W-:Y:S02]  /*6100*/  IMAD.MOV.U32 R8, RZ, RZ, RZ ;  /* 0x000000ffff087224 */ /* 0x008fe400078e00ff */
[----:B-----5:R-:W-:Y:S02]  /*6110*/  IMAD.MOV R6, RZ, RZ, -R9 ;  /* 0x000000ffff067224 */ /* 0x020fe400078e0a09 */
[----:B------:R-:W-:Y:S02]  /*6120*/  @!P3 IADD3 R7, PT, PT, -R7, RZ, RZ ;  /* 0x000000ff0707b210 */ /* 0x000fe40007ffe1ff */
[----:B------:R-:W-:Y:S01]  /*6130*/  @!P1 LOP3.LUT R7, RZ, R3, RZ, 0x33, !PT ;  /* 0x00000003ff079212 */ /* 0x000fe200078e33ff */
[----:B------:R-:W-:-:S03]  /*6140*/  IMAD R13, R6, R11, RZ ;  /* 0x0000000b060d7224 */ /* 0x000fc600078e02ff */
[----:B------:R-:W-:Y:S01]  /*6150*/  IABS R6, R7 ;  /* 0x0000000700067213 */ /* 0x000fe20000000000 */
[----:B------:R-:W-:Y:S01]  /*6160*/  IMAD.HI.U32 R13, R9, R13, R8 ;  /* 0x0000000d090d7227 */ /* 0x000fe200078e0008 */
[----:B0-----:R-:W-:-:S03]  /*6170*/  IABS R15, R5 ;  /* 0x00000005000f7213 */ /* 0x001fc60000000000 */
[----:B------:R-:W-:Y:S01]  /*6180*/  IMAD.MOV.U32 R8, RZ, RZ, R6 ;  /* 0x000000ffff087224 */ /* 0x000fe200078e0006 */
        /* <DEDUP_REMOVED lines=10> */
[----:B0-----:R-:W-:Y:S02]  /*6230*/  IADD3 R10, PT, PT, R12, 0xffffffe, RZ ;  /* 0x0ffffffe0c0a7810 */ /* 0x001fe40007ffe0ff */
[----:B------:R-:W-:Y:S02]  /*6240*/  ISETP.GE.U32.AND P1, PT, R8, R11, PT ;  /* 0x0000000b0800720c */ /* 0x000fe40003f26070 */
[----:B------:R-:W0:Y:S01]  /*6250*/  LDC R8, c[0x0][0x3bc] ;  /* 0x0000ef00ff087b82 */ /* 0x000e220000000800 */
[----:B------:R3:W5:Y:S01]  /*6260*/  F2I.FTZ.U32.TRUNC.NTZ R11, R10 ;  /* 0x0000000a000b7305 */ /* 0x000762000021f000 */
[----:B------:R-:W-:Y:S02]  /*6270*/  ISETP.NE.AND P2, PT, R4, RZ, PT ;  /* 0x000000ff0400720c */ /* 0x000fe40003f45270 */
[----:B---3--:R-:W-:-:S07]  /*6280*/  MOV R10, RZ ;  /* 0x000000ff000a7202 */ /* 0x008fce0000000f00 */
        /* <DEDUP_REMOVED lines=44> */
[----:B------:R-:W-:-:S05]  /*6550*/  @P1 IADD3 R9, PT, PT, R9, 0x1, RZ ;  /* 0x0000000109091810 */ /* 0x000fca0007ffe0ff */
[----:B------:R-:W-:-:S04]  /*6560*/  IMAD.MOV.U32 R12, RZ, RZ, R9 ;  /* 0x000000ffff0c7224 */ /* 0x000fc800078e0009 */
[----:B------:R-:W-:Y:S01]  /*6570*/  @!P3 IMAD.MOV R12, RZ, RZ, -R12 ;  /* 0x000000ffff0cb224 */ /* 0x000fe200078e0a0c */
[----:B------:R-:W-:-:S05]  /*6580*/  @!P2 LOP3.LUT R12, RZ, R8, RZ, 0x33, !PT ;  /* 0x00000008ff0ca212 */ /* 0x000fca00078e33ff */
[----:B------:R-:W-:-:S04]  /*6590*/  IMAD.MOV R13, RZ, RZ, -R12 ;  /* 0x000000ffff0d7224 */ /* 0x000fc800078e0a0c */
[----:B------:R-:W-:-:S04]  /*65a0*/  IMAD R13, R8, R13, R15 ;  /* 0x0000000d080d7224 */ /* 0x000fc800078e020f */
[----:B0-----:R-:W-:-:S06]  /*65b0*/  IMAD.WIDE R8, R13, 0x2, R10 ;  /* 0x000000020d087825 */ /* 0x001fcc00078e020a */
[----:B------:R-:W3:Y:S01]  /*65c0*/  LDG.E.U16 R8, desc[UR10][R8.64] ;  /* 0x0000000a08087981 */ /* 0x000ee2000c1e1500 */
[----:B------:R-:W-:Y:S01]  /*65d0*/  IMAD.MOV R10, RZ, RZ, -R7 ;  /* 0x000000ffff0a7224 */ /* 0x000fe200078e0a07 */
[----:B------:R-:W-:Y:S01]  /*65e0*/  IADD3 R11, PT, PT, -R6, RZ, RZ ;  /* 0x000000ff060b7210 */ /* 0x000fe20007ffe1ff */
[----:B------:R-:W-:Y:S02]  /*65f0*/  IMAD.MOV R14, RZ, RZ, -R15 ;  /* 0x000000ffff0e7224 */ /* 0x000fe400078e0a0f */
[----:B------:R-:W-:Y:S02]  /*6600*/  IMAD R10, R3, R10, R16 ;  /* 0x0000000a030a7224 */ /* 0x000fe400078e0210 */
[----:B------:R-:W-:Y:S02]  /*6610*/  IMAD R4, R4, R11, R7 ;  /* 0x0000000b04047224 */ /* 0x000fe400078e0207 */
[----:B------:R-:W-:Y:S02]  /*6620*/  IMAD R3, R5, R14, R6 ;  /* 0x0000000e05037224 */ /* 0x000fe400078e0206 */
[----:B-1----:R-:W-:-:S02]  /*6630*/  IMAD R5, R10, UR15, RZ ;  /* 0x0000000f0a057c24 */ /* 0x002fc4000f8e02ff */
[----:B------:R-:W-:Y:S02]  /*6640*/  IMAD R4, R4, UR14, RZ ;  /* 0x0000000e04047c24 */ /* 0x000fe4000f8e02ff */
[----:B------:R-:W-:Y:S01]  /*6650*/  IMAD R3, R3, UR13, RZ ;  /* 0x0000000d03037c24 */ /* 0x000fe2000f8e02ff */
[--C-:B------:R-:W-:Y:S01]  /*6660*/  SHF.R.S32.HI R6, RZ, 0x1f, R5.reuse ;  /* 0x0000001fff067819 */ /* 0x100fe20000011405 */
[----:B------:R-:W-:Y:S02]  /*6670*/  IMAD R13, R13, UR12, RZ ;  /* 0x0000000c0d0d7c24 */ /* 0x000fe4000f8e02ff */
[----:B--2---:R-:W-:Y:S01]  /*6680*/  IMAD R12, R12, UR4, RZ ;  /* 0x000000040c0c7c24 */ /* 0x004fe2000f8e02ff */
[----:B------:R-:W-:Y:S01]  /*6690*/  IADD3 R5, P1, P2, R3, R4, R5 ;  /* 0x0000000403057210 */ /* 0x000fe20007a3e005 */
[----:B------:R-:W-:Y:S01]  /*66a0*/  IMAD.MOV.U32 R15, RZ, RZ, R2 ;  /* 0x000000ffff0f7224 */ /* 0x000fe200078e0002 */
[----:B------:R-:W-:Y:S01]  /*66b0*/  SHF.R.S32.HI R4, RZ, 0x1f, R4 ;  /* 0x0000001fff047819 */ /* 0x000fe20000011404 */
[----:B------:R-:W-:Y:S01]  /*66c0*/  IMAD.MOV.U32 R16, RZ, RZ, R0 ;  /* 0x000000ffff107224 */ /* 0x000fe200078e0000 */
        /* <DEDUP_REMOVED lines=8> */
[----:B---3--:R-:W-:-:S05]  /*6750*/  HADD2.F32 R8, -RZ, R8.H0_H0 ;  /* 0x20000008ff087230 */ /* 0x008fca0000004100 */
[----:B------:R-:W-:-:S05]  /*6760*/  FADD.FTZ R8, RZ, R8 ;  /* 0x00000008ff087221 */ /* 0x000fca0000010000 */
[----:B------:R-:W-:-:S05]  /*6770*/  F2FP.F16.F32.PACK_AB R8, RZ, R8 ;  /* 0x00000008ff08723e */ /* 0x000fca00000000ff */
[----:B------:R0:W-:Y:S02]  /*6780*/  STG.E.U16 desc[UR10][R4.64], R8 ;  /* 0x0000000804007986 */ /* 0x0001e4000c10150a */
.L_x_634:
[----:B------:R-:W-:Y:S05]  /*6790*/  BSYNC.RECONVERGENT B0 ;  /* 0x0000000000007941 */ /* 0x000fea0003800200 */
.L_x_633:
        /* <DEDUP_REMOVED lines=11> */
[----:B0-----:R-:W-:Y:S01]  /*6850*/  IMAD.MOV.U32 R2, RZ, RZ, RZ ;  /* 0x000000ffff027224 */ /* 0x001fe200078e00ff */
[----:B----4-:R-:W-:-:S05]  /*6860*/  IADD3 R5, PT, PT, RZ, -R3, RZ ;  /* 0x80000003ff057210 */ /* 0x010fca0007ffe0ff */
[----:B------:R-:W-:-:S04]  /*6870*/  IMAD R5, R5, R4, RZ ;  /* 0x0000000405057224 */ /* 0x000fc800078e02ff */
[----:B-123--:R-:W-:-:S07]  /*6880*/  IMAD.HI.U32 R5, R3, R5, R2 ;  /* 0x0000000503057227 */ /* 0x00efce00078e0002 */
.L_x_636:
        /* <DEDUP_REMOVED lines=23> */
[----:B------:R-:W-:Y:S01]  /*6a00*/  @!P1 IMAD.IADD R3, R3, 0x1, -R11 ;  /* 0x0000000103039824 */ /* 0x000fe200078e0a0b */
[----:B------:R-:W-:-:S04]  /*6a10*/  @!P1 IADD3 R5, PT, PT, R5, 0x1, RZ ;  /* 0x0000000105059810 */ /* 0x000fc80007ffe0ff */
[----:B------:R-:W-:Y:S01]  /*6a20*/  ISETP.GE.U32.AND P0, PT, R3, R4, PT ;  /* 0x000000040300720c */ /* 0x000fe20003f06070 */
[----:B--2---:R-:W-:-:S04]  /*6a30*/  VIADD R18, R6, 0xffffffe ;  /* 0x0ffffffe06127836 */ /* 0x004fc80000000000 */
[----:B------:R1:W2:Y:S01]  /*6a40*/  F2I.FTZ.U32.TRUNC.NTZ R19, R18 ;  /* 0x0000001200137305 */ /* 0x0002a2000021f000 */
[----:B0-----:R-:W-:-:S07]  /*6a50*/  IADD3 R31, PT, PT, R22, 0xffffffe, RZ ;  /* 0x0ffffffe161f7810 */ /* 0x001fce0007ffe0ff */
[----:B------:R-:W-:Y:S01]  /*6a60*/  @P0 VIADD R5, R5, 0x1 ;  /* 0x0000000105050836 */ /* 0x000fe20000000000 */
[----:B------:R-:W-:Y:S01]  /*6a70*/  ISETP.NE.AND P0, PT, R9, RZ, PT ;  /* 0x000000ff0900720c */ /* 0x000fe20003f05270 */
[----:B-1----:R-:W-:Y:S02]  /*6a80*/  IMAD.MOV.U32 R18, RZ, RZ, RZ ;  /* 0x000000ffff127224 */ /* 0x002fe400078e00ff */
[----:B------:R-:W-:Y:S02]  /*6a90*/  @!P2 IMAD.MOV R5, RZ, RZ, -R5 ;  /* 0x000000ffff05a224 */ /* 0x000fe400078e0a05 */
[----:B--2---:R-:W-:-:S03]  /*6aa0*/  IMAD.MOV R3, RZ, RZ, -R19 ;  /* 0x000000ffff037224 */ /* 0x004fc600078e0a13 */
[----:B------:R-:W-:Y:S01]  /*6ab0*/  SEL R13, R17, R5, !P0 ;  /* 0x00000005110d7207 */ /* 0x000fe20004000000 */
[----:B------:R-:W-:Y:S01]  /*6ac0*/  IMAD R3, R3, R10, RZ ;  /* 0x0000000a03037224 */ /* 0x000fe200078e02ff */
[----:B------:R-:W0:Y:S02]  /*6ad0*/  I2F.RP R5, R14 ;  /* 0x0000000e00057306 */ /* 0x000e240000209400 */
[----:B------:R-:W-:Y:S01]  /*6ae0*/  IABS R2, R13 ;  /* 0x0000000d00027213 */ /* 0x000fe20000000000 */
[----:B------:R-:W-:-:S03]  /*6af0*/  IMAD.HI.U32 R18, R19, R3, R18 ;  /* 0x0000000313127227 */ /* 0x000fc600078e0012 */
[----:B------:R-:W-:-:S05]  /*6b00*/  MOV R3, R2 ;  /* 0x0000000200037202 */ /* 0x000fca0000000f00 */
[----:B------:R-:W-:-:S04]  /*6b10*/  IMAD.HI.U32 R2, R18, R3, RZ ;  /* 0x0000000312027227 */ /* 0x000fc800078e00ff */
[----:B------:R-:W-:Y:S01]  /*6b20*/  IMAD.MOV R4, RZ, RZ, -R2 ;  /* 0x000000ffff047224 */ /* 0x000fe200078e0a02 */
[----:B0-----:R-:W0:Y:S03]  /*6b30*/  MUFU.RCP R5, R5 ;  /* 0x0000000500057308 */ /* 0x001e260000001000 */
[----:B------:R-:W-:Y:S01]  /*6b40*/  IMAD R3, R10, R4, R3 ;  /* 0x000000040a037224 */ /* 0x000fe200078e0203 */
[----:B------:R-:W-:-:S04]  /*6b50*/  LOP3.LUT R4, R13, R0, RZ, 0x3c, !PT ;  /* 0x000000000d047212 */ /* 0x000fc800078e3cff */
[----:B------:R-:W-:Y:S02]  /*6b60*/  ISETP.GT.U32.AND P2, PT, R10, R3, PT ;  /* 0x000000030a00720c */ /* 0x000fe40003f44070 */
[----:B------:R-:W-:Y:S01]  /*6b70*/  ISETP.GE.AND P3, PT, R4, RZ, PT ;  /* 0x000000ff0400720c */ /* 0x000fe20003f66270 */
[----:B0-----:R-:W-:Y:S02]  /*6b80*/  VIADD R6, R5, 0xffffffe ;  /* 0x0ffffffe05067836 */ /* 0x001fe40000000000 */
[----:B------:R-:W0:Y:S08]  /*6b90*/  I2F.RP R5, R20 ;  /* 0x0000001400057306 */ /* 0x000e300000209400 */
[----:B------:R-:W-:-:S02]  /*6ba0*/  @!P2 IMAD.IADD R3, R3, 0x1, -R10 ;  /* 0x000000010303a824 */ /* 0x000fc400078e0a0a */
[----:B------:R-:W-:-:S03]  /*6bb0*/  @!P2 VIADD R2, R2, 0x1 ;  /* 0x000000010202a836 */ /* 0x000fc60000000000 */
[----:B------:R-:W-:Y:S02]  /*6bc0*/  ISETP.GE.U32.AND P1, PT, R3, R10, PT ;  /* 0x0000000a0300720c */ /* 0x000fe40003f26070 */
[----:B------:R-:W1:Y:S08]  /*6bd0*/  F2I.FTZ.U32.TRUNC.NTZ R3, R6 ;  /* 0x0000000600037305 */ /* 0x000e70000021f000 */
[----:B0-----:R-:W0:Y:S03]  /*6be0*/  MUFU.RCP R5, R5 ;  /* 0x0000000500057308 */ /* 0x001e260000001000 */
[----:B------:R-:W-:-:S02]  /*6bf0*/  @P1 IADD3 R2, PT, PT, R2, 0x1, RZ ;  /* 0x0000000102021810 */ /* 0x000fc40007ffe0ff */
[----:B------:R-:W-:Y:S01]  /*6c00*/  ISETP.NE.AND P1, PT, R0, RZ, PT ;  /* 0x000000ff0000720c */ /* 0x000fe20003f25270 */
[----:B-1----:R-:W-:Y:S02]  /*6c10*/  IMAD.MOV R23, RZ, RZ, -R3 ;  /* 0x000000ffff177224 */ /* 0x002fe400078e0a03 */
[----:B------:R-:W-:Y:S02]  /*6c20*/  @!P3 IMAD.MOV R2, RZ, RZ, -R2 ;  /* 0x000000ffff02b224 */ /* 0x000fe400078e0a02 */
[----:B------:R-:W-:-:S03]  /*6c30*/  IMAD R23, R23, R14, RZ ;  /* 0x0000000e17177224 */ /* 0x000fc600078e02ff */
[----:B------:R-:W-:Y:S01]  /*6c40*/  SEL R19, R21, R2, !P1 ;  /* 0x0000000215137207 */ /* 0x000fe20004800000 */
[----:B------:R-:W-:Y:S02]  /*6c50*/  IMAD.MOV.U32 R2, RZ, RZ, RZ ;  /* 0x000000ffff027224 */ /* 0x000fe400078e00ff */
[----:B0-----:R-:W-:Y:S01]  /*6c60*/  VIADD R28, R5, 0xffffffe ;  /* 0x0ffffffe051c7836 */ /* 0x001fe20000000000 */
[----:B------:R-:W-:Y:S01]  /*6c70*/  IABS R4, R19 ;  /* 0x0000001300047213 */ /* 0x000fe20000000000 */
[----:B------:R-:W-:Y:S01]  /*6c80*/  IMAD.HI.U32 R23, R3, R23, R2 ;  /* 0x0000001703177227 */ /* 0x000fe200078e0002 */
[----:B------:R-:W-:Y:S03]  /*6c90*/  F2I.FTZ.U32.TRUNC.NTZ R5, R31 ;  /* 0x0000001f00057305 */ /* 0x000fe6000021f000 */
[----:B------:R-:W-:-:S04]  /*6ca0*/  IMAD.MOV.U32 R3, RZ, RZ, R4 ;  /* 0x000000ffff037224 */ /* 0x000fc800078e0004 */
[----:B------:R-:W-:Y:S01]  /*6cb0*/  IMAD.HI.U32 R2, R23, R3, RZ ;  /* 0x0000000317027227 */ /* 0x000fe200078e00ff */
[----:B------:R0:W1:Y:S04]  /*6cc0*/  F2I.FTZ.U32.TRUNC.NTZ R29, R28 ;  /* 0x0000001c001d7305 */ /* 0x000068000021f000 */
[----:B------:R-:W-:-:S05]  /*6cd0*/  IADD3 R4, PT, PT, -R2, RZ, RZ ;  /* 0x000000ff02047210 */ /* 0x000fca0007ffe1ff */
[----:B------:R-:W-:Y:S02]  /*6ce0*/  IMAD R3, R14, R4, R3 ;  /* 0x000000040e037224 */ /* 0x000fe400078e0203 */
[----:B0-----:R-:W-:-:S03]  /*6cf0*/  IMAD.MOV.U32 R28, RZ, RZ, RZ ;  /* 0x000000ffff1c7224 */ /* 0x001fc600078e00ff */
[----:B------:R-:W-:-:S13]  /*6d00*/  ISETP.GT.U32.AND P3, PT, R14, R3, PT ;  /* 0x000000030e00720c */ /* 0x000fda0003f64070 */
[----:B------:R-:W-:Y:S02]  /*6d10*/  @!P3 IMAD.IADD R3, R3, 0x1, -R14 ;  /* 0x000000010303b824 */ /* 0x000fe400078e0a0e */
[----:B------:R-:W-:-:S03]  /*6d20*/  @!P3 VIADD R2, R2, 0x1 ;  /* 0x000000010202b836 */ /* 0x000fc60000000000 */
[----:B------:R-:W-:Y:S02]  /*6d30*/  ISETP.GE.U32.AND P2, PT, R3, R14, PT ;  /* 0x0000000e0300720c */ /* 0x000fe40003f46070 */
[----:B------:R-:W-:-:S04]  /*6d40*/  LOP3.LUT R3, R19, R8, RZ, 0x3c, !PT ;  /* 0x0000000813037212 */ /* 0x000fc800078e3cff */
[----:B------:R-:W-:Y:S02]  /*6d50*/  ISETP.GE.AND P4, PT, R3, RZ, PT ;  /* 0x000000ff0300720c */ /* 0x000fe40003f86270 */
[----:B-1----:R-:W-:-:S05]  /*6d60*/  IADD3 R3, PT, PT, RZ, -R29, RZ ;  /* 0x8000001dff037210 */ /* 0x002fca0007ffe0ff */
[----:B------:R-:W-:Y:S01]  /*6d70*/  @P2 VIADD R2, R2, 0x1 ;  /* 0x0000000102022836 */ /* 0x000fe20000000000 */
[----:B------:R-:W-:Y:S01]  /*6d80*/  ISETP.NE.AND P2, PT, R8, RZ, PT ;  /* 0x000000ff0800720c */ /* 0x000fe20003f45270 */
[----:B------:R-:W-:-:S04]  /*6d90*/  IMAD R3, R3, R20, RZ ;  /* 0x0000001403037224 */ /* 0x000fc800078e02ff */
[----:B------:R-:W-:Y:S02]  /*6da0*/  @!P4 IMAD.MOV R2, RZ, RZ, -R2 ;  /* 0x000000ffff02c224 */ /* 0x000fe400078e0a02 */
[----:B------:R-:W-:-:S03]  /*6db0*/  IMAD.HI.U32 R28, R29, R3, R28 ;  /* 0x000000031d1c7227 */ /* 0x000fc600078e001c */
        /* <DEDUP_REMOVED lines=9> */
[-C--:B------:R-:W-:Y:S01]  /*6e50*/  @!P4 IADD3 R3, PT, PT, R3, -R20.reuse, RZ ;  /* 0x800000140303c210 */ /* 0x080fe20007ffe0ff */
[----:B------:R-:W-:Y:S01]  /*6e60*/  @!P4 VIADD R4, R4, 0x1 ;  /* 0x000000010404c836 */ /* 0x000fe20000000000 */
[----:B------:R-:W-:Y:S02]  /*6e70*/  ISETP.NE.AND P4, PT, R12, RZ, PT ;  /* 0x000000ff0c00720c */ /* 0x000fe40003f85270 */
[----:B------:R-:W-:Y:S02]  /*6e80*/  ISETP.GE.U32.AND P3, PT, R3, R20, PT ;  /* 0x000000140300720c */ /* 0x000fe40003f66070 */
[----:B------:R-:W0:Y:S11]  /*6e90*/  LDC.64 R2, c[0x0][0x410] ;  /* 0x00010400ff027b82 */ /* 0x000e360000000a00 */
[----:B------:R-:W-:-:S04]  /*6ea0*/  @P3 VIADD R4, R4, 0x1 ;  /* 0x0000000104043836 */ /* 0x000fc80000000000 */
        /* <DEDUP_REMOVED lines=10> */
[----:B------:R-:W-:Y:S01]  /*6f50*/  IABS R30, R22 ;  /* 0x00000016001e7213 */ /* 0x000fe20000000000 */
[----:B------:R-:W-:Y:S02]  /*6f60*/  IMAD.MOV.U32 R4, RZ, RZ, RZ ;  /* 0x000000ffff047224 */ /* 0x000fe400078e00ff */
[----:B------:R-:W-:Y:S02]  /*6f70*/  IMAD R25, R8, R25, R19 ;  /* 0x0000001908197224 */ /* 0x000fe400078e0213 */
[----:B------:R-:W-:-:S04]  /*6f80*/  IMAD.HI.U32 R5, R5, R33, R4 ;  /* 0x0000002105057227 */ /* 0x000fc800078e0004 */
[----:B------:R-:W-:Y:S02]  /*6f90*/  IMAD.MOV.U32 R4, RZ, RZ, R30 ;  /* 0x000000ffff047224 */ /* 0x000fe400078e001e */
[----:B------:R-:W-:Y:S02]  /*6fa0*/  IMAD R29, R29, UR4, RZ ;  /* 0x000000041d1d7c24 */ /* 0x000fe4000f8e02ff */
[----:B------:R-:W-:-:S04]  /*6fb0*/  IMAD.HI.U32 R30, R5, R4, RZ ;  /* 0x00000004051e7227 */ /* 0x000fc800078e00ff */
[----:B------:R-:W-:-:S04]  /*6fc0*/  IMAD.MOV R31, RZ, RZ, -R30 ;  /* 0x000000ffff1f7224 */ /* 0x000fc800078e0a1e */
[----:B0-----:R-:W-:Y:S01]  /*6fd0*/  IMAD R7, R11, R31, R4 ;  /* 0x0000001f0b077224 */ /* 0x001fe200078e0204 */
[----:B------:R-:W-:-:S04]  /*6fe0*/  MOV R4, R11 ;  /* 0x0000000b00047202 */ /* 0x000fc80000000f00 */
[----:B------:R-:W-:-:S13]  /*6ff0*/  ISETP.GT.U32.AND P6, PT, R4, R7, PT ;  /* 0x000000070400720c */ /* 0x000fda0003fc4070 */
[----:B------:R-:W-:Y:S02]  /*7000*/  @!P6 IMAD.IADD R7, R7, 0x1, -R11 ;  /* 0x000000010707e824 */ /* 0x000fe400078e0a0b */
[----:B------:R-:W-:-:S03]  /*7010*/  @!P6 VIADD R30, R30, 0x1 ;  /* 0x000000011e1ee836 */ /* 0x000fc60000000000 */
[----:B------:R-:W-:Y:S02]  /*7020*/  ISETP.GE.U32.AND P5, PT, R7, R4, PT ;  /* 0x000000040700720c */ /* 0x000fe40003fa6070 */
[----:B------:R-:W-:-:S04]  /*7030*/  LOP3.LUT R7, R22, R9, RZ, 0x3c, !PT ;  /* 0x0000000916077212 */ /* 0x000fc800078e3cff */
[----:B------:R-:W-:-:S07]  /*7040*/  ISETP.GE.AND P6, PT, R7, RZ, PT ;  /* 0x000000ff0700720c */ /* 0x000fce0003fc6270 */
[----:B------:R-:W-:-:S06]  /*7050*/  @P5 VIADD R30, R30, 0x1 ;  /* 0x000000011e1e5836 */ /* 0x000fcc0000000000 */
[----:B------:R-:W-:-:S05]  /*7060*/  @!P6 IMAD.MOV R30, RZ, RZ, -R30 ;  /* 0x000000ffff1ee224 */ /* 0x000fca00078e0a1e */
[----:B------:R-:W-:-:S04]  /*7070*/  SEL R17, R17, R30, !P0 ;  /* 0x0000001e11117207 */ /* 0x000fc80004000000 */
[----:B------:R-:W-:-:S05]  /*7080*/  IABS R7, R17 ;  /* 0x0000001100077213 */ /* 0x000fca0000000000 */
[----:B------:R-:W-:-:S05]  /*7090*/  IMAD.HI.U32 R18, R18, R7, RZ ;  /* 0x0000000712127227 */ /* 0x000fca00078e00ff */
[----:B------:R-:W-:-:S05]  /*70a0*/  IADD3 R11, PT, PT, -R18, RZ, RZ ;  /* 0x000000ff120b7210 */ /* 0x000fca0007ffe1ff */
[----:B------:R-:W-:-:S05]  /*70b0*/  IMAD R7, R10, R11, R7 ;  /* 0x0000000b0a077224 */ /* 0x000fca00078e0207 */
        /* <DEDUP_REMOVED lines=25> */
[----:B------:R-:W-:-:S04]  /*7250*/  ISETP.GE.AND P2, PT, R14, RZ, PT ;  /* 0x000000ff0e00720c */ /* 0x000fc80003f46270 */
[----:B------:R-:W-:-:S05]  /*7260*/  IADD3 R10, PT, PT, -R28, RZ, RZ ;  /* 0x000000ff1c0a7210 */ /* 0x000fca0007ffe1ff */
[----:B------:R-:W-:Y:S02]  /*7270*/  IMAD R11, R20, R10, R11 ;  /* 0x0000000a140b7224 */ /* 0x000fe400078e020b */
[----:B------:R-:W-:-:S03]  /*7280*/  IMAD.MOV R10, RZ, RZ, -R13 ;  /* 0x000000ffff0a7224 */ /* 0x000fc600078e0a0d */
[----:B------:R-:W-:Y:S01]  /*7290*/  ISETP.GT.U32.AND P1, PT, R20, R11, PT ;  /* 0x0000000b1400720c */ /* 0x000fe20003f24070 */
[----:B------:R-:W-:-:S12]  /*72a0*/  IMAD R10, R9, R10, R16 ;  /* 0x0000000a090a7224 */ /* 0x000fd800078e0210 */
[----:B------:R-:W-:Y:S01]  /*72b0*/  @!P1 IMAD.IADD R11, R11, 0x1, -R20 ;  /* 0x000000010b0b9824 */ /* 0x000fe200078e0a14 */
[----:B------:R-:W-:-:S04]  /*72c0*/  @!P1 IADD3 R28, PT, PT, R28, 0x1, RZ ;  /* 0x000000011c1c9810 */ /* 0x000fc80007ffe0ff */
        /* <DEDUP_REMOVED lines=9> */
[----:B------:R-:W-:Y:S01]  /*7360*/  IADD3 R13, P0, P1, R10, R11, R13 ;  /* 0x0000000b0a0d7210 */ /* 0x000fe2000791e00d */
[----:B------:R-:W-:Y:S01]  /*7370*/  @!P2 IMAD.MOV R28, RZ, RZ, -R28 ;  /* 0x000000ffff1ca224 */ /* 0x000fe200078e0a1c */
[----:B------:R-:W-:Y:S01]  /*7380*/  SHF.R.S32.HI R11, RZ, 0x1f, R10 ;  /* 0x0000001fff0b7819 */ /* 0x000fe2000001140a */
[----:B------:R-:W-:-:S03]  /*7390*/  IMAD R10, R27, UR12, RZ ;  /* 0x0000000c1b0a7c24 */ /* 0x000fc6000f8e02ff */
[----:B------:R-:W-:Y:S02]  /*73a0*/  SEL R24, R24, R28, !P4 ;  /* 0x0000001c18187207 */ /* 0x000fe40006000000 */
[----:B------:R-:W-:Y:S02]  /*73b0*/  IADD3.X R14, PT, PT, R11, R14, R16, P0, P1 ;  /* 0x0000000e0b0e7210 */ /* 0x000fe400007e2410 */
[----:B------:R-:W-:Y:S01]  /*73c0*/  IADD3 R11, P0, P1, R29, R13, R10 ;  /* 0x0000000d1d0b7210 */ /* 0x000fe2000791e00a */
[----:B------:R-:W-:Y:S01]  /*73d0*/  IMAD.MOV R13, RZ, RZ, -R24 ;  /* 0x000000ffff0d7224 */ /* 0x000fe200078e0a18 */
[----:B------:R-:W-:Y:S02]  /*73e0*/  SHF.R.S32.HI R29, RZ, 0x1f, R29 ;  /* 0x0000001fff1d7819 */ /* 0x000fe4000001141d */
[----:B------:R-:W-:Y:S01]  /*73f0*/  SHF.R.S32.HI R10, RZ, 0x1f, R10 ;  /* 0x0000001fff0a7819 */ /* 0x000fe2000001140a */
[----:B------:R-:W-:-:S03]  /*7400*/  IMAD R13, R12, R13, R7 ;  /* 0x0000000d0c0d7224 */ /* 0x000fc600078e0207 */
[----:B------:R-:W-:Y:S01]  /*7410*/  IADD3.X R14, PT, PT, R29, R14, R10, P0, P1 ;  /* 0x0000000e1d0e7210 */ /* 0x000fe200007e240a */
[----:B------:R-:W-:Y:S01]  /*7420*/  IMAD.WIDE R2, R13, 0x2, R2 ;  /* 0x000000020d027825 */ /* 0x000fe200078e0202 */
[----:B------:R-:W-:-:S04]  /*7430*/  LEA R10, P0, R11, UR8, 0x1 ;  /* 0x000000080b0a7c11 */ /* 0x000fc8000f8008ff */
[----:B------:R-:W-:Y:S01]  /*7440*/  LEA.HI.X R11, R11, UR9, R14, 0x1, P0 ;  /* 0x000000090b0b7c11 */ /* 0x000fe200080f0c0e */
[----:B--2---:R-:W-:-:S05]  /*7450*/  HADD2.F32 R6, -RZ, R6.H0_H0 ;  /* 0x20000006ff067230 */ /* 0x004fca0000004100 */
[----:B------:R-:W-:-:S05]  /*7460*/  FADD.FTZ R6, RZ, R6 ;  /* 0x00000006ff067221 */ /* 0x000fca0000010000 */
[----:B------:R-:W-:-:S04]  /*7470*/  F2FP.F16.F32.PACK_AB R6, RZ, R6 ;  /* 0x00000006ff06723e */ /* 0x000fc800000000ff */
[----:B------:R-:W-:-:S05]  /*7480*/  PRMT R14, R6, 0x7610, R14 ;  /* 0x00007610060e7816 */ /* 0x000fca000000000e */
[----:B------:R0:W-:Y:S04]  /*7490*/  STG.E.U16 desc[UR10][R10.64], R14 ;  /* 0x0000000e0a007986 */ /* 0x0001e8000c10150a */
[----:B------:R1:W2:Y:S01]  /*74a0*/  LDG.E.U16 R2, desc[UR10][R2.64] ;  /* 0x0000000a02027981 */ /* 0x0002a2000c1e1500 */
[----:B------:R-:W-:Y:S01]  /*74b0*/  IADD3 R12, PT, PT, -R21, RZ, RZ ;  /* 0x000000ff150c7210 */ /* 0x000fe20007ffe1ff */
        /* <DEDUP_REMOVED lines=8> */
[----:B------:R-:W-:Y:S01]  /*7540*/  SHF.R.S32.HI R8, RZ, 0x1f, R6 ;  /* 0x0000001fff087819 */ /* 0x000fe20000011406 */
[----:B------:R-:W-:-:S02]  /*7550*/  IMAD R24, R24, UR4, RZ ;  /* 0x0000000418187c24 */ /* 0x000fc4000f8e02ff */
[----:B------:R-:W-:Y:S01]  /*7560*/  IMAD R13, R13, UR12, RZ ;  /* 0x0000000c0d0d7c24 */ /* 0x000fe2000f8e02ff */
[----:B-1----:R-:W-:Y:S01]  /*7570*/  IADD3 R3, P0, P1, R0, R7, R6 ;  /* 0x0000000700037210 */ /* 0x002fe2000791e006 */
[----:B------:R-:W-:Y:S01]  /*7580*/  IMAD.X R15, RZ, RZ, R15, P3 ;  /* 0x000000ffff0f7224 */ /* 0x000fe200018e060f */
[----:B------:R-:W-:Y:S02]  /*7590*/  SHF.R.S32.HI R7, RZ, 0x1f, R7 ;  /* 0x0000001fff077819 */ /* 0x000fe40000011407 */
[----:B------:R-:W-:-:S04]  /*75a0*/  SHF.R.S32.HI R0, RZ, 0x1f, R0 ;  /* 0x0000001fff007819 */ /* 0x000fc80000011400 */
[----:B------:R-:W-:Y:S02]  /*75b0*/  IADD3.X R7, PT, PT, R0, R7, R8, P0, P1 ;  /* 0x0000000700077210 */ /* 0x000fe400007e2408 */
[--C-:B------:R-:W-:Y:S02]  /*75c0*/  IADD3 R3, P0, P1, R24, R3, R13.reuse ;  /* 0x0000000318037210 */ /* 0x100fe4000791e00d */
[----:B------:R-:W-:Y:S02]  /*75d0*/  SHF.R.S32.HI R24, RZ, 0x1f, R24 ;  /* 0x0000001fff187819 */ /* 0x000fe40000011418 */
[----:B------:R-:W-:-:S04]  /*75e0*/  SHF.R.S32.HI R13, RZ, 0x1f, R13 ;  /* 0x0000001fff0d7819 */ /* 0x000fc8000001140d */
[----:B------:R-:W-:Y:S01]  /*75f0*/  IADD3.X R24, PT, PT, R24, R7, R13, P0, P1 ;  /* 0x0000000718187210 */ /* 0x000fe200007e240d */
[----:B--2---:R-:W-:-:S05]  /*7600*/  HADD2.F32 R2, -RZ, R2.H0_H0 ;  /* 0x20000002ff027230 */ /* 0x004fca0000004100 */
[----:B------:R-:W-:Y:S01]  /*7610*/  FADD.FTZ R0, RZ, R2 ;  /* 0x00000002ff007221 */ /* 0x000fe20000010000 */
[----:B------:R-:W-:-:S04]  /*7620*/  LEA R2, P0, R3, UR8, 0x1 ;  /* 0x0000000803027c11 */ /* 0x000fc8000f8008ff */
[----:B------:R-:W-:Y:S02]  /*7630*/  LEA.HI.X R3, R3, UR9, R24, 0x1, P0 ;  /* 0x0000000903037c11 */ /* 0x000fe400080f0c18 */
[----:B------:R-:W-:Y:S02]  /*7640*/  F2FP.F16.F32.PACK_AB R0, RZ, R0 ;  /* 0x00000000ff00723e */ /* 0x000fe400000000ff */
[----:B------:R-:W-:-:S03]  /*7650*/  IADD3 R16, P0, PT, R22, UR5, RZ ;  /* 0x0000000516107c10 */ /* 0x000fc6000ff1e0ff */
[----:B------:R0:W-:Y:S02]  /*7660*/  STG.E.U16 desc[UR10][R2.64], R0 ;  /* 0x0000000002007986 */ /* 0x0001e4000c10150a */
[----:B------:R-:W-:Y:S01]  /*7670*/  IMAD.X R15, RZ, RZ, R15, P0 ;  /* 0x000000ffff0f7224 */ /* 0x000fe200000e060f */
[----:B------:R-:W-:-:S04]  /*7680*/  ISETP.GE.U32.AND P0, PT, R16, UR6, PT ;  /* 0x0000000610007c0c */ /* 0x000fc8000bf06070 */
[----:B------:R-:W-:-:S13]  /*7690*/  ISETP.GE.AND.EX P0, PT, R15, UR7, PT, P0 ;  /* 0x000000070f007c0c */ /* 0x000fda000bf06300 */
[----:B0-----:R-:W-:Y:S05]  /*76a0*/  @!P0 BRA `(.L_x_636) ;  /* 0xfffffff000788947 */ /* 0x001fea000383ffff */
[----:B------:R-:W-:Y:S05]  /*76b0*/  BSYNC.RECONVERGENT B0 ;  /* 0x0000000000007941 */ /* 0x000fea0003800200 */
.L_x_635:
[----:B------:R-:W-:Y:S05]  /*76c0*/  EXIT ;  /* 0x000000000000794d */ /* 0x000fea0003800000 */
        .weak           $__internal_22_$__cuda_sm20_div_u64
        .type           $__internal_22_$__cuda_sm20_div_u64,@function
        .size           $__internal_22_$__cuda_sm20_div_u64,(.L_x_877 - $__internal_22_$__cuda_sm20_div_u64)
$__internal_22_$__cuda_sm20_div_u64:
        /* <DEDUP_REMOVED lines=68> */
[----:B------:R-:W-:Y:S06]  /*7b10*/  RET.REL.NODEC R4 `(_ZN2at6native51_GLOBAL__N__11011a27_18_DepthwiseConv3d_cu_35e0c7b528conv_depthwise3d_cuda_kernelIN3c104HalfEfLin1ELin1ELin1ELin1ELin1ELin1EEEvNS_27GenericPackedTensorAccessorIKT_Lm5ENS_16DefaultPtrTraitsEiEENS5_IS6_Lm5ES8_iEES9_PS7_iiiiiiiii) ;  /* 0xffffff8404387950 */ /* 0x000fec0003c3ffff */
.L_x_637:
        /* <DEDUP_REMOVED lines=14> */
.L_x_877:


//--------------------- .text._ZN2at6native51_GLOBAL__N__11011a27_18_DepthwiseConv3d_cu_35e0c7b528conv_depthwise3d_cuda_kernelIN3c104HalfEfLin1ELin1ELin1ELi1ELi1ELi1EEEvNS_27GenericPackedTensorAccessorIKT_Lm5ENS_16DefaultPtrTraitsEiEENS5_IS6_Lm5ES8_iEES9_PS7_iiiiiiiii --------------------------
	.section	.text._ZN2at6native51_GLOBAL__N__11011a27_18_DepthwiseConv3d_cu_35e0c7b528conv_depthwise3d_cuda_kernelIN3c104HalfEfLin1ELin1ELin1ELi1ELi1ELi1EEEvNS_27GenericPackedTensorAccessorIKT_Lm5ENS_16DefaultPtrTraitsEiEENS5_IS6_Lm5ES8_iEES9_PS7_iiiiiiiii,"ax",@progbits
	.align	128
.text._ZN2at6native51_GLOBAL__N__11011a27_18_DepthwiseConv3d_cu_35e0c7b528conv_depthwise3d_cuda_kernelIN3c104HalfEfLin1ELin1ELin1ELi1ELi1ELi1EEEvNS_27GenericPackedTensorAccessorIKT_Lm5ENS_16DefaultPtrTraitsEiEENS5_IS6_Lm5ES8_iEES9_PS7_iiiiiiiii:
        .type           _ZN2at6native51_GLOBAL__N__11011a27_18_DepthwiseConv3d_cu_35e0c7b528conv_depthwise3d_cuda_kernelIN3c104HalfEfLin1ELin1ELin1ELi1ELi1ELi1EEEvNS_27GenericPackedTensorAccessorIKT_Lm5ENS_16DefaultPtrTraitsEiEENS5_IS6_Lm5ES8_iEES9_PS7_iiiiiiiii,@function
        .size           _ZN2at6native51_GLOBAL__N__11011a27_18_DepthwiseConv3d_cu_35e0c7b528conv_depthwise3d_cuda_kernelIN3c104HalfEfLin1ELin1ELin1ELi1ELi1ELi1EEEvNS_27GenericPackedTensorAccessorIKT_Lm5ENS_16DefaultPtrTraitsEiEENS5_IS6_Lm5ES8_iEES9_PS7_iiiiiiiii,(.L_x_879 - _ZN2at6native51_GLOBAL__N__11011a27_18_DepthwiseConv3d_cu_35e0c7b528conv_depthwise3d_cuda_kernelIN3c104HalfEfLin1ELin1ELin1ELi1ELi1ELi1EEEvNS_27GenericPackedTensorAccessorIKT_Lm5ENS_16DefaultPtrTraitsEiEENS5_IS6_Lm5ES8_iEES9_PS7_iiiiiiiii)
        .other          _ZN2at6native51_GLOBAL__N__11011a27_18_DepthwiseConv3d_cu_35e0c7b528conv_depthwise3d_cuda_kernelIN3c104HalfEfLin1ELin1ELin1ELi1ELi1ELi1EEEvNS_27GenericPackedTensorAccessorIKT_Lm5ENS_16DefaultPtrTraitsEiEENS5_IS6_Lm5ES8_iEES9_PS7_iiiiiiiii,@"STO_CUDA_ENTRY STV_DEFAULT"
_ZN2at6native51_GLOBAL__N__11011a27_18_DepthwiseConv3d_cu_35e0c7b528conv_depthwise3d_cuda_kernelIN3c104HalfEfLin1ELin1ELin1ELi1ELi1ELi1EEEvNS_27GenericPackedTensorAccessorIKT_Lm5ENS_16DefaultPtrTraitsEiEENS5_IS6_Lm5ES8_iEES9_PS7_iiiiiiiii:
        /* <DEDUP_REMOVED lines=58> */
.L_x_648:
        /* <DEDUP_REMOVED lines=173> */
.L_x_647:
        /* <DEDUP_REMOVED lines=8> */
.L_x_646:
        /* <DEDUP_REMOVED lines=11> */
.L_x_642:
        /* <DEDUP_REMOVED lines=22> */
[----:B--2---:R-:W-:Y:S02]  /*1100*/  HADD2.F32 R26, -RZ, R24.H0_H0 ;  /* 0x20000018ff1a7230 */ /* 0x004fe40000004100 */
[----:B-----5:R-:W-:Y:S02]  /*1110*/  @!P1 HADD2.F32 R24, -RZ, R25.H0_H0 ;  /* 0x20000019ff189230 */ /* 0x020fe40000004100 */
[----:B------:R-:W2:Y:S03]  /*1120*/  LDG.E.U16 R25, desc[UR8][R2.64+0x4] ;  /* 0x0000040802197981 */ /* 0x000ea6000c1e1500 */
[----:B------:R-:W-:-:S05]  /*1130*/  @!P1 FFMA.FTZ R15, R26, R24, R15 ;  /* 0x000000181a0f9223 */ /* 0x000fca000001000f */
[----:B------:R-:W5:Y:S01]  /*1140*/  @!P2 LDG.E.U16 R24, desc[UR8][R4.64+0x4] ;  /* 0x000004080418a981 */ /* 0x000f62000c1e1500 */
[----:B------:R-:W-:-:S05]  /*1150*/  VIADD R26, R20, 0x3 ;  /* 0x00000003141a7836 */ /* 0x000fca0000000000 */
[----:B------:R-:W-:-:S04]  /*1160*/  ISETP.LT.OR P1, PT, R26, RZ, !P0 ;  /* 0x000000ff1a00720c */ /* 0x000fc80004721670 */
[----:B------:R-:W-:-:S04]  /*1170*/  ISETP.GE.OR P1, PT, R17, UR6, P1 ;  /* 0x0000000611007c0c */ /* 0x000fc80008f26670 */
[----:B------:R-:W-:-:S04]  /*1180*/  ISETP.GE.OR P1, PT, R18, UR7, P1 ;  /* 0x0000000712007c0c */ /* 0x000fc80008f26670 */
[----:B------:R-:W-:Y:S01]  /*1190*/  ISETP.GE.OR P6, PT, R26, UR12, P1 ;  /* 0x0000000c1a007c0c */ /* 0x000fe20008fc6670 */
[----:B---3--:R-:W-:Y:S02]  /*11a0*/  HADD2.F32 R26, -RZ, R23.H0_H0 ;  /* 0x20000017ff1a7230 */ /* 0x008fe40000004100 */
[----:B----4-:R-:W-:-:S05]  /*11b0*/  @!P3 HADD2.F32 R22, -RZ, R22.H0_H0 ;  /* 0x20000016ff16b230 */ /* 0x010fca0000004100 */
[----:B------:R-:W-:-:S05]  /*11c0*/  @!P3 FFMA.FTZ R15, R26, R22, R15 ;  /* 0x000000161a0fb223 */ /* 0x000fca000001000f */
[----:B------:R-:W3:Y:S01]  /*11d0*/  @!P6 LDG.E.U16 R26, desc[UR8][R4.64+0x6] ;  /* 0x00000608041ae981 */ /* 0x000ee2000c1e1500 */
[----:B------:R-:W-:-:S05]  /*11e0*/  VIADD R22, R20, 0x4 ;  /* 0x0000000414167836 */ /* 0x000fca0000000000 */
[----:B------:R-:W-:-:S04]  /*11f0*/  ISETP.LT.OR P1, PT, R22, RZ, !P0 ;  /* 0x000000ff1600720c */ /* 0x000fc80004721670 */
[----:B------:R-:W-:-:S04]  /*1200*/  ISETP.GE.OR P1, PT, R17, UR6, P1 ;  /* 0x0000000611007c0c */ /* 0x000fc80008f26670 */
[----:B------:R-:W-:-:S04]  /*1210*/  ISETP.GE.OR P1, PT, R18, UR7, P1 ;  /* 0x0000000712007c0c */ /* 0x000fc80008f26670 */
[----:B------:R-:W-:-:S13]  /*1220*/  ISETP.GE.OR P1, PT, R22, UR12, P1 ;  /* 0x0000000c16007c0c */ /* 0x000fda0008f26670 */
[----:B------:R-:W4:Y:S01]  /*1230*/  @!P1 LDG.E.U16 R23, desc[UR8][R4.64+0x8] ;  /* 0x0000080804179981 */ /* 0x000f22000c1e1500 */
[----:B--2---:R-:W-:Y:S02]  /*1240*/  HADD2.F32 R22, -RZ, R25.H0_H0 ;  /* 0x20000019ff167230 */ /* 0x004fe40000004100 */
[----:B-----5:R-:W-:-:S05]  /*1250*/  @!P2 HADD2.F32 R24, -RZ, R24.H0_H0 ;  /* 0x20000018ff18a230 */ /* 0x020fca0000004100 */
[----:B------:R-:W-:Y:S02]  /*1260*/  @!P2 FFMA.FTZ R15, R22, R24, R15 ;  /* 0x00000018160fa223 */ /* 0x000fe4000001000f */
[----:B------:R-:W2:Y:S01]  /*1270*/  LDG.E.U16 R22, desc[UR8][R2.64+0x8] ;  /* 0x0000080802167981 */ /* 0x000ea2000c1e1500 */
[----:B------:R-:W-:Y:S02]  /*1280*/  HADD2.F32 R24, -RZ, R27.H0_H0 ;  /* 0x2000001bff187230 */ /* 0x000fe40000004100 */
[----:B------:R-:W-:-:S05]  /*1290*/  VIADD R25, R20, 0x6 ;  /* 0x0000000614197836 */ /* 0x000fca0000000000 */
[----:B------:R-:W-:Y:S01]  /*12a0*/  ISETP.LT.OR P3, PT, R25, RZ, !P0 ;  /* 0x000000ff1900720c */ /* 0x000fe20004761670 */
[----:B---3--:R-:W-:-:S05]  /*12b0*/  @!P6 HADD2.F32 R26, -RZ, R26.H0_H0 ;  /* 0x2000001aff1ae230 */ /* 0x008fca0000004100 */
[----:B------:R-:W-:Y:S01]  /*12c0*/  @!P6 FFMA.FTZ R15, R24, R26, R15 ;  /* 0x0000001a180fe223 */ /* 0x000fe2000001000f */
[----:B------:R-:W-:-:S04]  /*12d0*/  IADD3 R24, PT, PT, R20, 0x5, RZ ;  /* 0x0000000514187810 */ /* 0x000fc80007ffe0ff */
        /* <DEDUP_REMOVED lines=16> */
[----:B--2---:R-:W-:Y:S02]  /*13e0*/  HADD2.F32 R28, -RZ, R22.H0_H0 ;  /* 0x20000016ff1c7230 */ /* 0x004fe40000004100 */
[----:B----4-:R-:W-:-:S07]  /*13f0*/  @!P1 HADD2.F32 R22, -RZ, R23.H0_H0 ;  /* 0x20000017ff169230 */ /* 0x010fce0000004100 */
[----:B------:R0:W2:Y:S01]  /*1400*/  @!P3 LDG.E.U16 R23, desc[UR8][R4.64+0xe] ;  /* 0x00000e080417b981 */ /* 0x0000a2000c1e1500 */
[----:B------:R-:W-:-:S03]  /*1410*/  @!P1 FFMA.FTZ R15, R28, R22, R15 ;  /* 0x000000161c0f9223 */ /* 0x000fc6000001000f */
[----:B------:R1:W4:Y:S01]  /*1420*/  LDG.E.U16 R22, desc[UR8][R2.64+0xe] ;  /* 0x00000e0802167981 */ /* 0x000322000c1e1500 */
[----:B------:R-:W-:Y:S02]  /*1430*/  VIADD R21, R21, 0x8 ;  /* 0x0000000815157836 */ /* 0x000fe40000000000 */
[----:B---3--:R-:W-:Y:S02]  /*1440*/  HADD2.F32 R20, -RZ, R20.H0_H0 ;  /* 0x20000014ff147230 */ /* 0x008fe40000004100 */
[----:B-----5:R-:W-:Y:S02]  /*1450*/  @!P2 HADD2.F32 R24, -RZ, R24.H0_H0 ;  /* 0x20000018ff18a230 */ /* 0x020fe40000004100 */
[----:B------:R-:W-:-:S03]  /*1460*/  @!P6 HADD2.F32 R26, -RZ, R26.H0_H0 ;  /* 0x2000001aff1ae230 */ /* 0x000fc60000004100 */
[----:B------:R-:W-:Y:S01]  /*1470*/  @!P2 FFMA.FTZ R15, R20, R24, R15 ;  /* 0x00000018140fa223 */ /* 0x000fe2000001000f */
[----:B------:R-:W-:-:S05]  /*1480*/  HADD2.F32 R20, -RZ, R25.H0_H0 ;  /* 0x20000019ff147230 */ /* 0x000fca0000004100 */
[----:B------:R-:W-:Y:S01]  /*1490*/  @!P6 FFMA.FTZ R15, R20, R26, R15 ;  /* 0x0000001a140fe223 */ /* 0x000fe2000001000f */
[----:B------:R-:W-:Y:S02]  /*14a0*/  ISETP.NE.AND P6, PT, R21, UR10, PT ;  /* 0x0000000a15007c0c */ /* 0x000fe4000bfc5270 */
[----:B------:R-:W-:Y:S02]  /*14b0*/  IADD3 R20, P1, PT, R2, 0x10, RZ ;  /* 0x0000001002147810 */ /* 0x000fe40007f3e0ff */
[----:B0-----:R-:W-:-:S03]  /*14c0*/  IADD3 R4, P2, PT, R4, 0x10, RZ ;  /* 0x0000001004047810 */ /* 0x001fc60007f5e0ff */
[----:B-1----:R-:W-:Y:S02]  /*14d0*/  IMAD.X R3, RZ, RZ, R3, P1 ;  /* 0x000000ffff037224 */ /* 0x002fe400008e0603 */
[----:B------:R-:W-:Y:S02]  /*14e0*/  IMAD.X R5, RZ, RZ, R5, P2 ;  /* 0x000000ffff057224 */ /* 0x000fe400010e0605 */
[----:B--2---:R-:W-:Y:S02]  /*14f0*/  @!P3 HADD2.F32 R2, -RZ, R23.H0_H0 ;  /* 0x20000017ff02b230 */ /* 0x004fe40000004100 */
[----:B----4-:R-:W-:-:S05]  /*1500*/  HADD2.F32 R22, -RZ, R22.H0_H0 ;  /* 0x20000016ff167230 */ /* 0x010fca0000004100 */
[----:B------:R-:W-:Y:S01]  /*1510*/  @!P3 FFMA.FTZ R15, R22, R2, R15 ;  /* 0x00000002160fb223 */ /* 0x000fe2000001000f */
[----:B------:R-:W-:Y:S01]  /*1520*/  IMAD.MOV.U32 R2, RZ, RZ, R20 ;  /* 0x000000ffff027224 */ /* 0x000fe200078e0014 */
[----:B------:R-:W-:Y:S06]  /*1530*/  @P6 BRA `(.L_x_642) ;  /* 0xfffffff800986947 */ /* 0x000fec000383ffff */
[----:B------:R-:W-:-:S07]  /*1540*/  MOV R21, UR10 ;  /* 0x0000000a00157c02 */ /* 0x000fce0008000f00 */
.L_x_641:
        /* <DEDUP_REMOVED lines=30> */
[----:B--2---:R-:W-:Y:S02]  /*1730*/  HADD2.F32 R26, -RZ, R22.H0_H0 ;  /* 0x20000016ff1a7230 */ /* 0x004fe40000004100 */
[----:B---3--:R-:W-:Y:S02]  /*1740*/  @!P1 HADD2.F32 R22, -RZ, R23.H0_H0 ;  /* 0x20000017ff169230 */ /* 0x008fe40000004100 */
[----:B------:R0:W2:Y:S03]  /*1750*/  LDG.E.U16 R23, desc[UR8][R2.64+0x6] ;  /* 0x0000060802177981 */ /* 0x0000a6000c1e1500 */
[----:B------:R-:W-:-:S02]  /*1760*/  @!P1 FFMA.FTZ R15, R26, R22, R15 ;  /* 0x000000161a0f9223 */ /* 0x000fc4000001000f */
[----:B------:R-:W3:Y:S04]  /*1770*/  @!P6 LDG.E.U16 R26, desc[UR8][R4.64+0x4] ;  /* 0x00000408041ae981 */ /* 0x000ee8000c1e1500 */
[----:B------:R-:W2:Y:S01]  /*1780*/  @!P3 LDG.E.U16 R22, desc[UR8][R4.64+0x6] ;  /* 0x000006080416b981 */ /* 0x000ea2000c1e1500 */
[----:B----4-:R-:W-:Y:S02]  /*1790*/  HADD2.F32 R20, -RZ, R20.H0_H0 ;  /* 0x20000014ff147230 */ /* 0x010fe40000004100 */
[----:B-----5:R-:W-:-:S05]  /*17a0*/  @!P2 HADD2.F32 R24, -RZ, R24.H0_H0 ;  /* 0x20000018ff18a230 */ /* 0x020fca0000004100 */
[----:B------:R-:W-:Y:S01]  /*17b0*/  @!P2 FFMA.FTZ R15, R20, R24, R15 ;  /* 0x00000018140fa223 */ /* 0x000fe2000001000f */
[----:B------:R-:W-:Y:S01]  /*17c0*/  HADD2.F32 R20, -RZ, R25.H0_H0 ;  /* 0x20000019ff147230 */ /* 0x000fe20000004100 */
[----:B0-----:R-:W-:Y:S02]  /*17d0*/  IADD3 R2, P1, PT, R2, 0x8, RZ ;  /* 0x0000000802027810 */ /* 0x001fe40007f3e0ff */
[----:B------:R-:W-:-:S03]  /*17e0*/  IADD3 R21, PT, PT, R21, 0x4, RZ ;  /* 0x0000000415157810 */ /* 0x000fc60007ffe0ff */
[----:B------:R-:W-:Y:S02]  /*17f0*/  IMAD.X R3, RZ, RZ, R3, P1 ;  /* 0x000000ffff037224 */ /* 0x000fe400008e0603 */
[----:B---3--:R-:W-:Y:S02]  /*1800*/  @!P6 HADD2.F32 R26, -RZ, R26.H0_H0 ;  /* 0x2000001aff1ae230 */ /* 0x008fe40000004100 */
[----:B--2---:R-:W-:Y:S02]  /*1810*/  HADD2.F32 R24, -RZ, R23.H0_H0 ;  /* 0x20000017ff187230 */ /* 0x004fe40000004100 */
[----:B------:R-:W-:Y:S02]  /*1820*/  @!P3 HADD2.F32 R22, -RZ, R22.H0_H0 ;  /* 0x20000016ff16b230 */ /* 0x000fe40000004100 */
[----:B------:R-:W-:Y:S01]  /*1830*/  @!P6 FFMA.FTZ R15, R20, R26, R15 ;  /* 0x0000001a140fe223 */ /* 0x000fe2000001000f */
[----:B------:R-:W-:-:S03]  /*1840*/  IADD3 R20, P2, PT, R4, 0x8, RZ ;  /* 0x0000000804147810 */ /* 0x000fc60007f5e0ff */
[----:B------:R-:W-:Y:S02]  /*1850*/  @!P3 FFMA.FTZ R15, R24, R22, R15 ;  /* 0x00000016180fb223 */ /* 0x000fe4000001000f */
[----:B------:R-:W-:Y:S02]  /*1860*/  IMAD.X R5, RZ, RZ, R5, P2 ;  /* 0x000000ffff057224 */ /* 0x000fe400010e0605 */
[----:B------:R-:W-:-:S07]  /*1870*/  IMAD.MOV.U32 R4, RZ, RZ, R20 ;  /* 0x000000ffff047224 */ /* 0x000fce00078e0014 */
.L_x_644:
        /* <DEDUP_REMOVED lines=22> */
[----:B--2---:R-:W-:Y:S02]  /*19e0*/  HADD2.F32 R24, -RZ, R23.H0_H0 ;  /* 0x20000017ff187230 */ /* 0x004fe40000004100 */
[----:B---3--:R-:W-:Y:S02]  /*19f0*/  HADD2.F32 R20, -RZ, R20.H0_H0 ;  /* 0x20000014ff147230 */ /* 0x008fe40000004100 */
[----:B----4-:R-:W-:-:S05]  /*1a00*/  @!P1 HADD2.F32 R22, -RZ, R22.H0_H0 ;  /* 0x20000016ff169230 */ /* 0x010fca0000004100 */
[----:B------:R-:W-:Y:S01]  /*1a10*/  @!P1 FFMA.FTZ R15, R22, R20, R15 ;  /* 0x00000014160f9223 */ /* 0x000fe2000001000f */
[----:B------:R-:W-:Y:S01]  /*1a20*/  IADD3 R20, P3, PT, R4, 0x4, RZ ;  /* 0x0000000404147810 */ /* 0x000fe20007f7e0ff */
[----:B-----5:R-:W-:Y:S01]  /*1a30*/  @!P2 HADD2.F32 R26, -RZ, R25.H0_H0 ;  /* 0x20000019ff1aa230 */ /* 0x020fe20000004100 */
[----:B------:R-:W-:-:S03]  /*1a40*/  IADD3 R22, P1, PT, R2, 0x4, RZ ;  /* 0x0000000402167810 */ /* 0x000fc60007f3e0ff */
[----:B------:R-:W-:Y:S02]  /*1a50*/  IMAD.X R23, RZ, RZ, R5, P3 ;  /* 0x000000ffff177224 */ /* 0x000fe400018e0605 */
[----:B------:R-:W-:Y:S01]  /*1a60*/  @!P2 FFMA.FTZ R15, R26, R24, R15 ;  /* 0x000000181a0fa223 */ /* 0x000fe2000001000f */
[----:B------:R-:W-:Y:S01]  /*1a70*/  IMAD.X R3, RZ, RZ, R3, P1 ;  /* 0x000000ffff037224 */ /* 0x000fe200008e0603 */
[----:B------:R-:W-:Y:S01]  /*1a80*/  MOV R2, R22 ;  /* 0x0000001600027202 */ /* 0x000fe20000000f00 */
[----:B------:R-:W-:Y:S02]  /*1a90*/  IMAD.MOV.U32 R4, RZ, RZ, R20 ;  /* 0x000000ffff047224 */ /* 0x000fe400078e0014 */
[----:B------:R-:W-:-:S07]  /*1aa0*/  IMAD.MOV.U32 R5, RZ, RZ, R23 ;  /* 0x000000ffff057224 */ /* 0x000fce00078e0017 */
.L_x_645:
        /* <DEDUP_REMOVED lines=10> */
[----:B0-----:R-:W-:Y:S02]  /*1b50*/  IADD3 R2, P2, PT, R2, 0x2, RZ ;  /* 0x0000000202027810 */ /* 0x001fe40007f5e0ff */
[----:B-1----:R-:W-:-:S03]  /*1b60*/  IADD3 R4, P1, PT, R4, 0x2, RZ ;  /* 0x0000000204047810 */ /* 0x002fc60007f3e0ff */
[----:B------:R-:W-:Y:S02]  /*1b70*/  IMAD.X R3, RZ, RZ, R3, P2 ;  /* 0x000000ffff037224 */ /* 0x000fe400010e0603 */
[----:B------:R-:W-:Y:S02]  /*1b80*/  IMAD.X R5, RZ, RZ, R5, P1 ;  /* 0x000000ffff057224 */ /* 0x000fe400008e0605 */
[----:B--2---:R-:W-:Y:S02]  /*1b90*/  HADD2.F32 R18, -RZ, R18.H0_H0 ;  /* 0x20000012ff127230 */ /* 0x004fe40000004100 */
[----:B---3--:R-:W-:-:S05]  /*1ba0*/  @!P0 HADD2.F32 R20, -RZ, R20.H0_H0 ;  /* 0x20000014ff148230 */ /* 0x008fca0000004100 */
[----:B------:R-:W-:-:S07]  /*1bb0*/  @!P0 FFMA.FTZ R15, R20, R18, R15 ;  /* 0x00000012140f8223 */ /* 0x000fce000001000f */
.L_x_643:
        /* <DEDUP_REMOVED lines=10> */
.L_x_640:
        /* <DEDUP_REMOVED lines=27> */
[----:B----4-:R-:W-:-:S05]  /*1e10*/  @P0 HADD2.F32 R2, -RZ, R2.H0_H0 ;  /* 0x20000002ff020230 */ /* 0x010fca0000004100 */
[----:B------:R-:W-:Y:S01]  /*1e20*/  @P0 FADD.FTZ R15, R2, R15 ;  /* 0x0000000f020f0221 */ /* 0x000fe20000010000 */
[----:B-1----:R-:W-:-:S04]  /*1e30*/  LEA R2, P0, R3, UR14, 0x1 ;  /* 0x0000000e03027c11 */ /* 0x002fc8000f8008ff */
        /* <DEDUP_REMOVED lines=9> */
.L_x_639:
        /* <DEDUP_REMOVED lines=29> */
[----:B------:R-:W-:-:S05]  /*20a0*/  IMAD R5, R5, UR5, R11 ;  /* 0x0000000505057c24 */ /* 0x000fca000f8e020b */
[----:B------:R-:W-:-:S13]  /*20b0*/  ISETP.GE.U32.AND P0, PT, R5, UR5, PT ;  /* 0x0000000505007c0c */ /* 0x000fda000bf06070 */
[----:B------:R-:W-:Y:S01]  /*20c0*/  @P0 VIADD R5, R5, -UR5 ;  /* 0x8000000505050c36 */ /* 0x000fe20008000000 */
[----:B------:R-:W-:-:S04]  /*20d0*/  @P0 IADD3 R4, PT, PT, R4, 0x1, RZ ;  /* 0x0000000104040810 */ /* 0x000fc80007ffe0ff */
[----:B------:R-:W-:Y:S01]  /*20e0*/  ISETP.GE.U32.AND P1, PT, R5, UR5, PT ;  /* 0x0000000505007c0c */ /* 0x000fe2000bf26070 */
[----:B------:R-:W-:-:S12]  /*20f0*/  IMAD.MOV.U32 R5, RZ, RZ, RZ ;  /* 0x000000ffff057224 */ /* 0x000fd800078e00ff */
[----:B------:R-:W-:Y:S01]  /*2100*/  @P1 VIADD R4, R4, 0x1 ;  /* 0x0000000104041836 */ /* 0x000fe20000000000 */
[----:B------:R-:W-:Y:S01]  /*2110*/  @!P2 LOP3.LUT R4, RZ, UR5, RZ, 0x33, !PT ;  /* 0x00000005ff04ac12 */ /* 0x000fe2000f8e33ff */
[----:B------:R-:W-:Y:S06]  /*2120*/  BRA `(.L_x_651) ;  /* 0x00000000000c7947 */ /* 0x000fec0003800000 */
.L_x_650:
[----:B------:R-:W-:Y:S01]  /*2130*/  IMAD.U32 R13, RZ, RZ, UR5 ;  /* 0x00000005ff0d7e24 */ /* 0x000fe2000f8e00ff */
[----:B------:R-:W-:-:S07]  /*2140*/  MOV R10, 0x2160 ;  /* 0x00002160000a7802 */ /* 0x000fce0000000f00 */
[----:B------:R-:W-:Y:S05]  /*2150*/  CALL.REL.NOINC `($__internal_23_$__cuda_sm20_div_u64) ;  /* 0x0000005400007944 */ /* 0x000fea0003c00000 */
.L_x_651:
[----:B------:R-:W-:Y:S05]  /*2160*/  BSYNC.RECONVERGENT B0 ;  /* 0x0000000000007941 */ /* 0x000fea0003800200 */
.L_x_649:
        /* <DEDUP_REMOVED lines=27> */
[----:B------:R-:W-:Y:S01]  /*2320*/  IMAD R9, R6, R7, RZ ;  /* 0x0000000706097224 */ /* 0x000fe200078e02ff */
[----:B------:R-:W-:-:S03]  /*2330*/  MOV R6, R10 ;  /* 0x0000000a00067202 */ /* 0x000fc60000000f00 */
        /* <DEDUP_REMOVED lines=8> */
[----:B------:R-:W-:Y:S02]  /*23c0*/  @!P2 IMAD.IADD R6, R6, 0x1, -R7 ;  /* 0x000000010606a824 */ /* 0x000fe400078e0a07 */
        /* <DEDUP_REMOVED lines=9> */
[----:B------:R-:W-:-:S04]  /*2460*/  @P1 IADD3 R4, PT, PT, R4, 0x1, RZ ;  /* 0x0000000104041810 */ /* 0x000fc80007ffe0ff */
[----:B------:R-:W1:Y:S02]  /*2470*/  I2F.RP R18, R11 ;  /* 0x0000000b00127306 */ /* 0x000e640000209400 */
[----:B------:R-:W-:Y:S02]  /*2480*/  @!P3 IMAD.MOV R4, RZ, RZ, -R4 ;  /* 0x000000ffff04b224 */ /* 0x000fe400078e0a04 */
[----:B--2---:R-:W-:-:S03]  /*2490*/  IMAD.MOV R12, RZ, RZ, -R5 ;  /* 0x000000ffff0c7224 */ /* 0x004fc600078e0a05 */
[----:B------:R-:W-:Y:S01]  /*24a0*/  SEL R10, R6, R4, !P2 ;  /* 0x00000004060a7207 */ /* 0x000fe20005000000 */
[----:B------:R-:W-:Y:S02]  /*24b0*/  IMAD.MOV.U32 R4, RZ, RZ, RZ ;  /* 0x000000ffff047224 */ /* 0x000fe400078e00ff */
[----:B------:R-:W-:Y:S01]  /*24c0*/  IMAD R15, R12, R9, RZ ;  /* 0x000000090c0f7224 */ /* 0x000fe200078e02ff */
[----:B------:R-:W-:Y:S02]  /*24d0*/  IABS R16, R10 ;  /* 0x0000000a00107213 */ /* 0x000fe40000000000 */
[----:B------:R-:W-:Y:S01]  /*24e0*/  LOP3.LUT R12, R10, R13, RZ, 0x3c, !PT ;  /* 0x0000000d0a0c7212 */ /* 0x000fe200078e3cff */
[----:B------:R-:W-:Y:S01]  /*24f0*/  IMAD.HI.U32 R15, R5, R15, R4 ;  /* 0x0000000f050f7227 */ /* 0x000fe200078e0004 */
[----:B-1----:R-:W1:Y:S01]  /*2500*/  MUFU.RCP R18, R18 ;  /* 0x0000001200127308 */ /* 0x002e620000001000 */
[----:B------:R-:W-:Y:S02]  /*2510*/  LOP3.LUT R13, RZ, R13, RZ, 0x33, !PT ;  /* 0x0000000dff0d7212 */ /* 0x000fe400078e33ff */
[----:B------:R-:W-:-:S02]  /*2520*/  ISETP.GE.AND P5, PT, R12, RZ, PT ;  /* 0x000000ff0c00720c */ /* 0x000fc40003fa6270 */
[----:B------:R-:W-:Y:S01]  /*2530*/  IMAD.HI.U32 R4, R15, R16, RZ ;  /* 0x000000100f047227 */ /* 0x000fe200078e00ff */
[----:B0-----:R-:W-:-:S03]  /*2540*/  IABS R15, R14 ;  /* 0x0000000e000f7213 */ /* 0x001fc60000000000 */
[----:B------:R-:W-:Y:S01]  /*2550*/  IMAD.MOV R5, RZ, RZ, -R4 ;  /* 0x000000ffff057224 */ /* 0x000fe200078e0a04 */
[----:B------:R-:W0:Y:S03]  /*2560*/  I2F.RP R20, R15 ;  /* 0x0000000f00147306 */ /* 0x000e260000209400 */
[----:B------:R-:W-:Y:S01]  /*2570*/  IMAD R16, R9, R5, R16 ;  /* 0x0000000509107224 */ /* 0x000fe200078e0210 */
[----:B-1----:R-:W-:-:S04]  /*2580*/  IADD3 R5, PT, PT, R18, 0xffffffe, RZ ;  /* 0x0ffffffe12057810 */ /* 0x002fc80007ffe0ff */
[----:B------:R-:W-:Y:S02]  /*2590*/  ISETP.GT.U32.AND P3, PT, R9, R16, PT ;  /* 0x000000100900720c */ /* 0x000fe40003f64070 */
[----:B------:R-:W1:Y:S08]  /*25a0*/  F2I.FTZ.U32.TRUNC.NTZ R5, R5 ;  /* 0x0000000500057305 */ /* 0x000e70000021f000 */
[----:B0-----:R-:W0:Y:S03]  /*25b0*/  MUFU.RCP R20, R20 ;  /* 0x0000001400147308 */ /* 0x001e260000001000 */
[----:B------:R-:W-:-:S02]  /*25c0*/  @!P3 IMAD.IADD R16, R16, 0x1, -R9 ;  /* 0x000000011010b824 */ /* 0x000fc400078e0a09 */
[----:B------:R-:W-:-:S03]  /*25d0*/  @!P3 VIADD R4, R4, 0x1 ;  /* 0x000000010404b836 */ /* 0x000fc60000000000 */
[----:B------:R-:W-:Y:S01]  /*25e0*/  ISETP.GE.U32.AND P1, PT, R16, R9, PT ;  /* 0x000000091000720c */ /* 0x000fe20003f26070 */
[----:B-1----:R-:W-:-:S04]  /*25f0*/  IMAD.MOV R18, RZ, RZ, -R5 ;  /* 0x000000ffff127224 */ /* 0x002fc800078e0a05 */
[----:B------:R-:W-:-:S08]  /*2600*/  IMAD R19, R18, R11, RZ ;  /* 0x0000000b12137224 */ /* 0x000fd000078e02ff */
[----:B------:R-:W-:-:S04]  /*2610*/  @P1 VIADD R4, R4, 0x1 ;  /* 0x0000000104041836 */ /* 0x000fc80000000000 */
[----:B------:R-:W-:-:S05]  /*2620*/  @!P5 IMAD.MOV R4, RZ, RZ, -R4 ;  /* 0x000000ffff04d224 */ /* 0x000fca00078e0a04 */
[----:B------:R-:W-:Y:S01]  /*2630*/  SEL R12, R13, R4, !P4 ;  /* 0x000000040d0c7207 */ /* 0x000fe20006000000 */
[----:B------:R-:W-:-:S03]  /*2640*/  IMAD.MOV.U32 R4, RZ, RZ, RZ ;  /* 0x000000ffff047224 */ /* 0x000fc600078e00ff */
[----:B------:R-:W-:Y:S01]  /*2650*/  IABS R18, R12 ;  /* 0x0000000c00127213 */ /* 0x000fe20000000000 */
[----:B------:R-:W-:-:S06]  /*2660*/  IMAD.HI.U32 R19, R5, R19, R4 ;  /* 0x0000001305137227 */ /* 0x000fcc00078e0004 */
[----:B------:R-:W-:Y:S01]  /*2670*/  IMAD.HI.U32 R4, R19, R18, RZ ;  /* 0x0000001213047227 */ /* 0x000fe200078e00ff */
[----:B------:R-:W-:-:S04]  /*2680*/  LOP3.LUT R19, R12, R17, RZ, 0x3c, !PT ;  /* 0x000000110c137212 */ /* 0x000fc800078e3cff */
[----:B------:R-:W-:Y:S02]  /*2690*/  IADD3 R5, PT, PT, -R4, RZ, RZ ;  /* 0x000000ff04057210 */ /* 0x000fe40007ffe1ff */
        /* <DEDUP_REMOVED lines=59> */
[----:B------:R-:W-:Y:S02]  /*2a50*/  @!P5 IADD3 R16, PT, PT, -R16, RZ, RZ ;  /* 0x000000ff1010d210 */ /* 0x000fe40007ffe1ff */
[----:B------:R-:W-:Y:S02]  /*2a60*/  ISETP.GT.U32.AND P5, PT, R7, R10, PT ;  /* 0x0000000a0700720c */ /* 0x000fe40003fa4070 */
[----:B------:R-:W-:-:S05]  /*2a70*/  SEL R13, R13, R16, !P4 ;  /* 0x000000100d0d7207 */ /* 0x000fca0006000000 */
[----:B-1----:R-:W-:Y:S01]  /*2a80*/  IMAD R13, R13, UR11, RZ ;  /* 0x0000000b0d0d7c24 */ /* 0x002fe2000f8e02ff */
[----:B------:R-:W0:Y:S05]  /*2a90*/  LDCU.64 UR10, c[0x0][0x3b0] ;  /* 0x00007600ff0a77ac */ /* 0x000e2a0008000a00 */
[----:B------:R-:W-:-:S05]  /*2aa0*/  @!P5 IMAD.IADD R10, R10, 0x1, -R7 ;  /* 0x000000010a0ad824 */ /* 0x000fca00078e0a07 */
[----:B------:R-:W-:-:S13]  /*2ab0*/  ISETP.GT.U32.AND P5, PT, R7, R10, PT ;  /* 0x0000000a0700720c */ /* 0x000fda0003fa4070 */
[----:B------:R-:W-:Y:S01]  /*2ac0*/  @!P5 IMAD.IADD R10, R10, 0x1, -R7 ;  /* 0x000000010a0ad824 */ /* 0x000fe200078e0a07 */
        /* <DEDUP_REMOVED lines=16> */
[----:B------:R-:W-:Y:S02]  /*2bd0*/  SHF.R.S32.HI R6, RZ, 0x1f, R9 ;  /* 0x0000001fff067819 */ /* 0x000fe40000011409 */
[----:B------:R-:W-:Y:S02]  /*2be0*/  MOV R9, R2 ;  /* 0x0000000200097202 */ /* 0x000fe40000000f00 */
[----:B------:R-:W-:Y:S01]  /*2bf0*/  IADD3.X R6, PT, PT, R6, R7, R23, P2, P3 ;  /* 0x0000000706067210 */ /* 0x000fe200017e6417 */
[----:B---3--:R-:W-:-:S05]  /*2c00*/  @P1 HADD2.F32 R4, -RZ, R4.H0_H0 ;  /* 0x20000004ff041230 */ /* 0x008fca0000004100 */
[----:B------:R-:W-:Y:S01]  /*2c10*/  @P1 FADD.FTZ R3, RZ, R4 ;  /* 0x00000004ff031221 */ /* 0x000fe20000010000 */
[----:B0-----:R-:W-:-:S04]  /*2c20*/  LEA R4, P1, R5, UR10, 0x1 ;  /* 0x0000000a05047c11 */ /* 0x001fc8000f8208ff */
[----:B------:R-:W-:Y:S02]  /*2c30*/  F2FP.F16.F32.PACK_AB R3, RZ, R3 ;  /* 0x00000003ff03723e */ /* 0x000fe400000000ff */
[----:B------:R-:W-:-:S05]  /*2c40*/  LEA.HI.X R5, R5, UR11, R6, 0x1, P1 ;  /* 0x0000000b05057c11 */ /* 0x000fca00088f0c06 */
[----:B------:R0:W-:Y:S02]  /*2c50*/  STG.E.U16 desc[UR8][R4.64], R3 ;  /* 0x0000000304007986 */ /* 0x0001e4000c101508 */
.L_x_653:
[----:B------:R-:W-:Y:S05]  /*2c60*/  BSYNC.RECONVERGENT B0 ;  /* 0x0000000000007941 */ /* 0x000fea0003800200 */
.L_x_652:
        /* <DEDUP_REMOVED lines=20> */
[----:B0-----:R-:W-:-:S06]  /*2db0*/  VIADD R2, R4, 0xffffffe ;  /* 0x0ffffffe04027836 */ /* 0x001fcc0000000000 */
[----:B------:R0:W5:Y:S02]  /*2dc0*/  F2I.FTZ.U32.TRUNC.NTZ R3, R2 ;  /* 0x0000000200037305 */ /* 0x000164000021f000 */
[----:B0-----:R-:W-:Y:S02]  /*2dd0*/  IMAD.MOV.U32 R2, RZ, RZ, RZ ;  /* 0x000000ffff027224 */ /* 0x001fe400078e00ff */
[----:B-----5:R-:W-:-:S04]  /*2de0*/  IMAD.MOV R17, RZ, RZ, -R3 ;  /* 0x000000ffff117224 */ /* 0x020fc800078e0a03 */
[----:B------:R-:W-:-:S04]  /*2df0*/  IMAD R17, R17, R0, RZ ;  /* 0x0000000011117224 */ /* 0x000fc800078e02ff */
[----:B-1234-:R-:W-:-:S07]  /*2e00*/  IMAD.HI.U32 R17, R3, R17, R2 ;  /* 0x0000001103117227 */ /* 0x01efce00078e0002 */
.L_x_655:
        /* <DEDUP_REMOVED lines=19> */
[----:B------:R-:W-:Y:S01]  /*2f40*/  @!P2 IADD3 R17, PT, PT, R17, -R14, RZ ;  /* 0x8000000e1111a210 */ /* 0x000fe20007ffe0ff */
[----:B------:R-:W-:Y:S01]  /*2f50*/  @!P2 VIADD R2, R2, 0x1 ;  /* 0x000000010202a836 */ /* 0x000fe20000000000 */
[----:B------:R-:W-:Y:S02]  /*2f60*/  ISETP.NE.AND P2, PT, R5, RZ, PT ;  /* 0x000000ff0500720c */ /* 0x000fe40003f45270 */
[----:B------:R-:W-:Y:S01]  /*2f70*/  ISETP.GE.U32.AND P0, PT, R17, R0, PT ;  /* 0x000000001100720c */ /* 0x000fe20003f06070 */
[----:B------:R-:W-:Y:S01]  /*2f80*/  I2F.RP R6, R6 ;  /* 0x0000000600067306 */ /* 0x000fe20000209400 */
[----:B--2---:R-:W-:Y:S01]  /*2f90*/  VIADD R22, R4, 0xffffffe ;  /* 0x0ffffffe04167836 */ /* 0x004fe20000000000 */
[----:B------:R-:W-:-:S04]  /*2fa0*/  LOP3.LUT R0, R8, R5, RZ, 0x3c, !PT ;  /* 0x0000000508007212 */ /* 0x000fc800078e3cff */
[----:B------:R-:W-:Y:S02]  /*2fb0*/  ISETP.GE.AND P3, PT, R0, RZ, PT ;  /* 0x000000ff0000720c */ /* 0x000fe40003f66270 */
[----:B------:R0:W2:Y:S04]  /*2fc0*/  F2I.FTZ.U32.TRUNC.NTZ R23, R22 ;  /* 0x0000001600177305 */ /* 0x0000a8000021f000 */
[----:B------:R-:W-:-:S04]  /*2fd0*/  @P0 VIADD R2, R2, 0x1 ;  /* 0x0000000102020836 */ /* 0x000fc80000000000 */
[----:B------:R-:W3:Y:S01]  /*2fe0*/  I2F.RP R5, R7 ;  /* 0x0000000700057306 */ /* 0x000ee20000209400 */
[----:B0-----:R-:W-:Y:S02]  /*2ff0*/  HFMA2 R22, -RZ, RZ, 0, 0 ;  /* 0x00000000ff167431 */ /* 0x001fe400000001ff */
[----:B------:R-:W-:Y:S02]  /*3000*/  @!P3 IMAD.MOV R2, RZ, RZ, -R2 ;  /* 0x000000ffff02b224 */ /* 0x000fe400078e0a02 */
[----:B--2---:R-:W-:-:S03]  /*3010*/  IMAD.MOV R4, RZ, RZ, -R23 ;  /* 0x000000ffff047224 */ /* 0x004fc600078e0a17 */
[----:B------:R-:W-:Y:S01]  /*3020*/  SEL R0, R12, R2, !P2 ;  /* 0x000000020c007207 */ /* 0x000fe20005000000 */
[----:B------:R-:W-:-:S03]  /*3030*/  IMAD R3, R4, R15, RZ ;  /* 0x0000000f04037224 */ /* 0x000fc600078e02ff */
[----:B------:R-:W-:Y:S02]  /*3040*/  IABS R2, R0 ;  /* 0x0000000000027213 */ /* 0x000fe40000000000 */
[----:B------:R-:W-:Y:S01]  /*3050*/  ISETP.GE.AND P6, PT, R0, RZ, PT ;  /* 0x000000ff0000720c */ /* 0x000fe20003fc6270 */
        /* <DEDUP_REMOVED lines=11> */
[----:B------:R-:W-:Y:S02]  /*3110*/  @!P3 IMAD.IADD R2, R2, 0x1, -R15 ;  /* 0x000000010202b824 */ /* 0x000fe400078e0a0f */
[----:B------:R-:W-:Y:S01]  /*3120*/  @!P3 VIADD R3, R3, 0x1 ;  /* 0x000000010303b836 */ /* 0x000fe20000000000 */
[----:B--2---:R-:W-:Y:S02]  /*3130*/  IADD3 R4, PT, PT, RZ, -R21, RZ ;  /* 0x80000015ff047210 */ /* 0x004fe40007ffe0ff */
        /* <DEDUP_REMOVED lines=15> */
[--C-:B------:R-:W-:Y:S01]  /*3230*/  @!P4 IMAD.IADD R18, R18, 0x1, -R7.reuse ;  /* 0x000000011212c824 */ /* 0x100fe200078e0a07 */
[----:B------:R-:W-:Y:S01]  /*3240*/  @!P4 IADD3 R3, PT, PT, R3, 0x1, RZ ;  /* 0x000000010303c810 */ /* 0x000fe20007ffe0ff */
[----:B0-----:R-:W-:Y:S01]  /*3250*/  VIADD R5, R4, 0xffffffe ;  /* 0x0ffffffe04057836 */ /* 0x001fe20000000000 */
[----:B------:R-:W-:Y:S01]  /*3260*/  LOP3.LUT R4, R19, R10, RZ, 0x3c, !PT ;  /* 0x0000000a13047212 */ /* 0x000fe200078e3cff */
[C---:B------:R-:W-:Y:S01]  /*3270*/  IMAD.IADD R23, R18.reuse, 0x1, -R7 ;  /* 0x0000000112177824 */ /* 0x040fe200078e0a07 */
[----:B------:R-:W-:Y:S02]  /*3280*/  ISETP.GE.U32.AND P3, PT, R18, R7, PT ;  /* 0x000000071200720c */ /* 0x000fe40003f66070 */
[----:B------:R-:W-:Y:S01]  /*3290*/  ISETP.GE.AND P5, PT, R4, RZ, PT ;  /* 0x000000ff0400720c */ /* 0x000fe20003fa6270 */
[----:B------:R-:W0:Y:S01]  /*32a0*/  F2I.FTZ.U32.TRUNC.NTZ R5, R5 ;  /* 0x0000000500057305 */ /* 0x000e22000021f000 */
[----:B------:R-:W-:Y:S01]  /*32b0*/  IMAD.MOV.U32 R4, RZ, RZ, RZ ;  /* 0x000000ffff047224 */ /* 0x000fe200078e00ff */
[----:B------:R-:W-:-:S08]  /*32c0*/  ISETP.GT.U32.AND P4, PT, R15, R2, PT ;  /* 0x000000020f00720c */ /* 0x000fd00003f84070 */
        /* <DEDUP_REMOVED lines=20> */
[--C-:B------:R-:W-:Y:S01]  /*3410*/  @!P5 IMAD.IADD R3, R3, 0x1, -R6.reuse ;  /* 0x000000010303d824 */ /* 0x100fe200078e0a06 */
[----:B------:R-:W-:Y:S02]  /*3420*/  @!P5 IADD3 R5, PT, PT, R5, 0x1, RZ ;  /* 0x000000010505d810 */ /* 0x000fe40007ffe0ff */
        /* <DEDUP_REMOVED lines=20> */
[----:B------:R-:W-:Y:S02]  /*3570*/  ISETP.GE.AND P4, PT, R24, RZ, PT ;  /* 0x000000ff1800720c */ /* 0x000fe40003f86270 */
[----:B------:R-:W-:Y:S01]  /*3580*/  @!P5 IADD3 R17, PT, PT, -R17, RZ, RZ ;  /* 0x000000ff1111d210 */ /* 0x000fe20007ffe1ff */
[----:B------:R-:W-:Y:S01]  /*3590*/  VIADD R25, R25, 0xffffffe ;  /* 0x0ffffffe19197836 */ /* 0x000fe20000000000 */
[----:B------:R-:W-:-:S02]  /*35a0*/  SEL R26, R11, R26, !P0 ;  /* 0x0000001a0b1a7207 */ /* 0x000fc40004000000 */
[----:B------:R-:W-:Y:S02]  /*35b0*/  SEL R17, R12, R17, !P2 ;  /* 0x000000110c117207 */ /* 0x000fe40005000000 */
[----:B------:R-:W-:Y:S01]  /*35c0*/  SEL R23, R10, R23, !P3 ;  /* 0x000000170a177207 */ /* 0x000fe20005800000 */
[----:B------:R-:W1:Y:S04]  /*35d0*/  F2I.FTZ.U32.TRUNC.NTZ R3, R25 ;  /* 0x0000001900037305 */ /* 0x000e68000021f000 */
[----:B------:R-:W-:Y:S02]  /*35e0*/  @!P4 IMAD.MOV R5, RZ, RZ, -R5 ;  /* 0x000000ffff05c224 */ /* 0x000fe400078e0a05 */
[----:B------:R-:W-:Y:S02]  /*35f0*/  IMAD R24, R17, UR14, RZ ;  /* 0x0000000e11187c24 */ /* 0x000fe4000f8e02ff */
[----:B------:R-:W-:Y:S01]  /*3600*/  IMAD R26, R26, UR13, RZ ;  /* 0x0000000d1a1a7c24 */ /* 0x000fe2000f8e02ff */
[----:B------:R-:W-:Y:S01]  /*3610*/  SEL R17, R16, R5, !P6 ;  /* 0x0000000510117207 */ /* 0x000fe20007000000 */
[----:B------:R-:W-:Y:S01]  /*3620*/  IMAD R23, R23, UR12, RZ ;  /* 0x0000000c17177c24 */ /* 0x000fe2000f8e02ff */
[----:B------:R-:W-:Y:S01]  /*3630*/  SHF.R.S32.HI R2, RZ, 0x1f, R24 ;  /* 0x0000001fff027819 */ /* 0x000fe20000011418 */
[----:B------:R-:W-:-:S02]  /*3640*/  IMAD R21, R21, UR7, RZ ;  /* 0x0000000715157c24 */ /* 0x000fc4000f8e02ff */
[----:B0-----:R-:W-:Y:S01]  /*3650*/  IMAD R18, R17, UR4, RZ ;  /* 0x0000000411127c24 */ /* 0x001fe2000f8e02ff */
[----:B------:R-:W-:Y:S02]  /*3660*/  IADD3 R5, P4, P5, R23, R26, R24 ;  /* 0x0000001a17057210 */ /* 0x000fe40007d9e018 */
[----:B------:R-:W-:Y:S02]  /*3670*/  SHF.R.S32.HI R26, RZ, 0x1f, R26 ;  /* 0x0000001fff1a7819 */ /* 0x000fe4000001141a */
[----:B------:R-:W-:Y:S01]  /*3680*/  SHF.R.S32.HI R23, RZ, 0x1f, R23 ;  /* 0x0000001fff177819 */ /* 0x000fe20000011417 */
[----:B-1----:R-:W-:Y:S01]  /*3690*/  IMAD.MOV R19, RZ, RZ, -R3 ;  /* 0x000000ffff137224 */ /* 0x002fe200078e0a03 */
[----:B------:R-:W-:Y:S02]  /*36a0*/  SHF.R.S32.HI R17, RZ, 0x1f, R18 ;  /* 0x0000001fff117819 */ /* 0x000fe40000011412 */
[----:B------:R-:W-:Y:S02]  /*36b0*/  IADD3.X R2, PT, PT, R23, R26, R2, P4, P5 ;  /* 0x0000001a17027210 */ /* 0x000fe400027ea402 */
[----:B------:R-:W-:-:S02]  /*36c0*/  IADD3 R5, P4, P5, R18, R5, R21 ;  /* 0x0000000512057210 */ /* 0x000fc40007d9e015 */
        /* <DEDUP_REMOVED lines=24> */
[----:B------:R-:W-:Y:S01]  /*3850*/  @!P5 IADD3 R22, PT, PT, R22, -R15, RZ ;  /* 0x8000000f1616d210 */ /* 0x000fe20007ffe0ff */
        /* <DEDUP_REMOVED lines=26> */
[----:B--2---:R-:W-:-:S10]  /*3a00*/  @P1 HADD2.F32 R27, -RZ, R27.H0_H0 ;  /* 0x2000001bff1b1230 */ /* 0x004fd40000004100 */
[----:B------:R-:W-:Y:S02]  /*3a10*/  @!P5 IMAD.IADD R25, R25, 0x1, -R6 ;  /* 0x000000011919d824 */ /* 0x000fe400078e0a06 */
        /* <DEDUP_REMOVED lines=9> */
[----:B------:R-:W-:-:S07]  /*3ab0*/  F2FP.F16.F32.PACK_AB R4, RZ, R4 ;  /* 0x00000004ff04723e */ /* 0x000fce00000000ff */
[----:B------:R-:W-:Y:S02]  /*3ac0*/  @!P1 IADD3 R27, PT, PT, -R27, RZ, RZ ;  /* 0x000000ff1b1b9210 */ /* 0x000fe40007ffe1ff */
        /* <DEDUP_REMOVED lines=19> */
[----:B------:R-:W-:-:S11]  /*3c00*/  IADD3 R2, PT, PT, R21, -R14, RZ ;  /* 0x8000000e15027210 */ /* 0x000fd60007ffe0ff */
        /* <DEDUP_REMOVED lines=25> */
[----:B------:R-:W-:Y:S02]  /*3da0*/  IMAD.MOV.U32 R3, RZ, RZ, RZ ;  /* 0x000000ffff037224 */ /* 0x000fe400078e00ff */
[----:B------:R-:W-:Y:S01]  /*3db0*/  IMAD.X R9, RZ, RZ, R9, P4 ;  /* 0x000000ffff097224 */ /* 0x000fe200020e0609 */
[----:B------:R-:W-:Y:S01]  /*3dc0*/  USHF.R.S32.HI UR20, URZ, 0x1f, UR6 ;  /* 0x0000001fff147899 */ /* 0x000fe20008011406 */
[----:B--2---:R-:W-:-:S05]  /*3dd0*/  @P1 HADD2.F32 R4, -RZ, R4.H0_H0 ;  /* 0x20000004ff041230 */ /* 0x004fca0000004100 */
[----:B------:R-:W-:Y:S01]  /*3de0*/  @P1 FADD.FTZ R3, RZ, R4 ;  /* 0x00000004ff031221 */ /* 0x000fe20000010000 */
[----:B------:R-:W-:Y:S02]  /*3df0*/  IADD3.X R4, PT, PT, R7, R2, R27, P0, P2 ;  /* 0x0000000207047210 */ /* 0x000fe400007e441b */
[C---:B------:R-:W-:Y:S02]  /*3e00*/  LEA R2, P0, R5.reuse, UR16, 0x1 ;  /* 0x0000001005027c11 */ /* 0x040fe4000f8008ff */
        /* <DEDUP_REMOVED lines=8> */
[----:B------:R-:W-:Y:S05]  /*3e90*/  BSYNC.RECONVERGENT B0 ;  /* 0x0000000000007941 */ /* 0x000fea0003800200 */
.L_x_654:
[----:B------:R-:W-:Y:S05]  /*3ea0*/  EXIT ;  /* 0x000000000000794d */ /* 0x000fea0003800000 */
.L_x_638:
        /* <DEDUP_REMOVED lines=42> */
.L_x_658:
[----:B------:R-:W-:Y:S01]  /*4150*/  IMAD.U32 R13, RZ, RZ, UR5 ;  /* 0x00000005ff0d7e24 */ /* 0x000fe2000f8e00ff */
[----:B------:R-:W-:-:S07]  /*4160*/  MOV R10, 0x4180 ;  /* 0x00004180000a7802 */ /* 0x000fce0000000f00 */
[----:B------:R-:W-:Y:S05]  /*4170*/  CALL.REL.NOINC `($__internal_23_$__cuda_sm20_div_u64) ;  /* 0x0000003000f87944 */ /* 0x000fea0003c00000 */
.L_x_659:
[----:B------:R-:W-:Y:S05]  /*4180*/  BSYNC.RECONVERGENT B0 ;  /* 0x0000000000007941 */ /* 0x000fea0003800200 */
.L_x_657:
        /* <DEDUP_REMOVED lines=33> */
[-C--:B------:R-:W-:Y:S01]  /*43a0*/  @!P1 IADD3 R6, PT, PT, R6, -R5.reuse, RZ ;  /* 0x8000000506069210 */ /* 0x080fe20007ffe0ff */
[----:B------:R-:W-:Y:S01]  /*43b0*/  @!P1 VIADD R11, R11, 0x1 ;  /* 0x000000010b0b9836 */ /* 0x000fe20000000000 */
[----:B------:R-:W-:Y:S02]  /*43c0*/  ISETP.NE.AND P1, PT, R3, RZ, PT ;  /* 0x000000ff0300720c */ /* 0x000fe40003f25270 */
[----:B------:R-:W-:Y:S02]  /*43d0*/  ISETP.GE.U32.AND P2, PT, R6, R5, PT ;  /* 0x000000050600720c */ /* 0x000fe40003f46070 */
[----:B------:R-:W3:Y:S01]  /*43e0*/  LDC R6, c[0x0][0x3c0] ;  /* 0x0000f000ff067b82 */ /* 0x000ee20000000800 */
[----:B------:R-:W-:Y:S01]  /*43f0*/  LOP3.LUT R5, R8, R3, RZ, 0x3c, !PT ;  /* 0x0000000308057212 */ /* 0x000fe200078e3cff */
[----:B0-----:R-:W-:-:S03]  /*4400*/  VIADD R12, R9, 0xffffffe ;  /* 0x0ffffffe090c7836 */ /* 0x001fc60000000000 */
[----:B------:R-:W-:Y:S01]  /*4410*/  ISETP.GE.AND P3, PT, R5, RZ, PT ;  /* 0x000000ff0500720c */ /* 0x000fe20003f66270 */
[----:B------:R0:W5:Y:S05]  /*4420*/  F2I.FTZ.U32.TRUNC.NTZ R13, R12 ;  /* 0x0000000c000d7305 */ /* 0x00016a000021f000 */
[----:B------:R-:W-:-:S04]  /*4430*/  @P2 VIADD R11, R11, 0x1 ;  /* 0x000000010b0b2836 */ /* 0x000fc80000000000 */
[----:B------:R-:W-:Y:S02]  /*4440*/  IMAD.MOV.U32 R5, RZ, RZ, R11 ;  /* 0x000000ffff057224 */ /* 0x000fe400078e000b */
[----:B0-----:R-:W-:-:S03]  /*4450*/  IMAD.MOV.U32 R12, RZ, RZ, RZ ;  /* 0x000000ffff0c7224 */ /* 0x001fc600078e00ff */
[----:B------:R-:W-:Y:S01]  /*4460*/  @!P3 IADD3 R5, PT, PT, -R5, RZ, RZ ;  /* 0x000000ff0505b210 */ /* 0x000fe20007ffe1ff */
[----:B-----5:R-:W-:Y:S01]  /*4470*/  IMAD.MOV R10, RZ, RZ, -R13 ;  /* 0x000000ffff0a7224 */ /* 0x020fe200078e0a0d */
[----:B------:R-:W-:Y:S02]  /*4480*/  @!P1 LOP3.LUT R5, RZ, R3, RZ, 0x33, !PT ;  /* 0x00000003ff059212 */ /* 0x000fe400078e33ff */
[----:B---3--:R-:W-:Y:S01]  /*4490*/  IABS R14, R6 ;  /* 0x00000006000e7213 */ /* 0x008fe20000000000 */
[----:B------:R-:W-:Y:S01]  /*44a0*/  IMAD R9, R10, R7, RZ ;  /* 0x000000070a097224 */ /* 0x000fe200078e02ff */
[----:B------:R-:W-:-:S03]  /*44b0*/  IABS R11, R5 ;  /* 0x00000005000b7213 */ /* 0x000fc60000000000 */
[----:B------:R-:W-:Y:S02]  /*44c0*/  IMAD.MOV.U32 R10, RZ, RZ, R14 ;  /* 0x000000ffff0a7224 */ /* 0x000fe400078e000e */
        /* <DEDUP_REMOVED lines=11> */
[----:B0-----:R-:W-:Y:S01]  /*4580*/  IADD3 R13, PT, PT, R14, 0xffffffe, RZ ;  /* 0x0ffffffe0e0d7810 */ /* 0x001fe20007ffe0ff */
[----:B------:R-:W-:Y:S01]  /*4590*/  @!P2 VIADD R9, R9, 0x1 ;  /* 0x000000010909a836 */ /* 0x000fe20000000000 */
[----:B------:R-:W-:Y:S02]  /*45a0*/  ISETP.NE.AND P2, PT, R4, RZ, PT ;  /* 0x000000ff0400720c */ /* 0x000fe40003f45270 */
[----:B------:R-:W-:Y:S01]  /*45b0*/  ISETP.GE.U32.AND P1, PT, R12, R7, PT ;  /* 0x000000070c00720c */ /* 0x000fe20003f26070 */
[----:B------:R-:W-:Y:S01]  /*45c0*/  IMAD.MOV.U32 R12, RZ, RZ, RZ ;  /* 0x000000ffff0c7224 */ /* 0x000fe200078e00ff */
[----:B------:R-:W0:Y:S01]  /*45d0*/  LDC R7, c[0x0][0x3bc] ;  /* 0x0000ef00ff077b82 */ /* 0x000e220000000800 */
[----:B------:R-:W3:Y:S10]  /*45e0*/  F2I.FTZ.U32.TRUNC.NTZ R13, R13 ;  /* 0x0000000d000d7305 */ /* 0x000ef4000021f000 */
[----:B------:R-:W-:-:S04]  /*45f0*/  @P1 VIADD R9, R9, 0x1 ;  /* 0x0000000109091836 */ /* 0x000fc80000000000 */
[----:B------:R-:W-:Y:S01]  /*4600*/  @!P3 IMAD.MOV R9, RZ, RZ, -R9 ;  /* 0x000000ffff09b224 */ /* 0x000fe200078e0a09 */
[----:B------:R-:W-:Y:S01]  /*4610*/  @!P2 LOP3.LUT R9, RZ, R4, RZ, 0x33, !PT ;  /* 0x00000004ff09a212 */ /* 0x000fe200078e33ff */
[----:B---3--:R-:W-:-:S03]  /*4620*/  IMAD.MOV R15, RZ, RZ, -R13 ;  /* 0x000000ffff0f7224 */ /* 0x008fc600078e0a0d */
[----:B------:R-:W-:Y:S01]  /*4630*/  IABS R14, R9 ;  /* 0x00000009000e7213 */ /* 0x000fe20000000000 */
[----:B------:R-:W-:Y:S01]  /*4640*/  IMAD R15, R15, R10, RZ ;  /* 0x0000000a0f0f7224 */ /* 0x000fe200078e02ff */
[----:B0-----:R-:W-:-:S03]  /*4650*/  IABS R11, R7 ;  /* 0x00000007000b7213 */ /* 0x001fc60000000000 */
[----:B------:R-:W-:Y:S01]  /*4660*/  IMAD.HI.U32 R12, R13, R15, R12 ;  /* 0x0000000f0d0c7227 */ /* 0x000fe200078e000c */
[----:B------:R-:W-:Y:S01]  /*4670*/  MOV R13, R14 ;  /* 0x0000000e000d7202 */ /* 0x000fe20000000f00 */
[----:B------:R-:W0:Y:S04]  /*4680*/  I2F.RP R15, R11 ;  /* 0x0000000b000f7306 */ /* 0x000e280000209400 */
        /* <DEDUP_REMOVED lines=11> */
[----:B------:R-:W0:Y:S03]  /*4740*/  F2I.FTZ.U32.TRUNC.NTZ R13, R14 ;  /* 0x0000000e000d7305 */ /* 0x000e26000021f000 */
[----:B------:R-:W-:-:S07]  /*4750*/  ISETP.GE.AND P3, PT, R10, RZ, PT ;  /* 0x000000ff0a00720c */ /* 0x000fce0003f66270 */
[----:B------:R-:W-:-:S05]  /*4760*/  @P1 VIADD R12, R12, 0x1 ;  /* 0x000000010c0c1836 */ /* 0x000fca0000000000 */
[----:B------:R-:W-:Y:S01]  /*4770*/  MOV R10, R12 ;  /* 0x0000000c000a7202 */ /* 0x000fe20000000f00 */
[----:B0-----:R-:W-:-:S04]  /*4780*/  IMAD.MOV R12, RZ, RZ, -R13 ;  /* 0x000000ffff0c7224 */ /* 0x001fc800078e0a0d */
[----:B------:R-:W-:Y:S02]  /*4790*/  IMAD R15, R12, R11, RZ ;  /* 0x0000000b0c0f7224 */ /* 0x000fe400078e02ff */
[----:B------:R-:W-:Y:S01]  /*47a0*/  @!P3 IMAD.MOV R10, RZ, RZ, -R10 ;  /* 0x000000ffff0ab224 */ /* 0x000fe200078e0a0a */
[----:B------:R-:W-:Y:S01]  /*47b0*/  @!P2 LOP3.LUT R10, RZ, R6, RZ, 0x33, !PT ;  /* 0x00000006ff0aa212 */ /* 0x000fe200078e33ff */
[----:B------:R-:W-:-:S03]  /*47c0*/  IMAD.MOV.U32 R12, RZ, RZ, RZ ;  /* 0x000000ffff0c7224 */ /* 0x000fc600078e00ff */
[----:B------:R-:W-:Y:S01]  /*47d0*/  IABS R14, R10 ;  /* 0x0000000a000e7213 */ /* 0x000fe20000000000 */
        /* <DEDUP_REMOVED lines=23> */
[--C-:B------:R-:W-:Y:S01]  /*4950*/  SHF.R.S32.HI R6, RZ, 0x1f, R5.reuse ;  /* 0x0000001fff067819 */ /* 0x100fe20000011405 */
[----:B------:R-:W-:Y:S01]  /*4960*/  IMAD.MOV.U32 R9, RZ, RZ, R2 ;  /* 0x000000ffff097224 */ /* 0x000fe200078e0002 */
[C---:B------:R-:W-:Y:S01]  /*4970*/  IADD3 R15, PT, PT, -R12.reuse, RZ, RZ ;  /* 0x000000ff0c0f7210 */ /* 0x040fe20007ffe1ff */
[----:B--2---:R-:W-:Y:S01]  /*4980*/  IMAD R12, R12, UR4, RZ ;  /* 0x000000040c0c7c24 */ /* 0x004fe2000f8e02ff */
[----:B------:R-:W-:Y:S01]  /*4990*/  IADD3 R5, P1, P2, R3, R4, R5 ;  /* 0x0000000403057210 */ /* 0x000fe20007a3e005 */
[----:B------:R-:W-:Y:S01]  /*49a0*/  IMAD.MOV.U32 R8, RZ, RZ, R0 ;  /* 0x000000ffff087224 */ /* 0x000fe200078e0000 */
        /* <DEDUP_REMOVED lines=12> */
.L_x_661:
[----:B------:R-:W-:Y:S05]  /*4a70*/  BSYNC.RECONVERGENT B0 ;  /* 0x0000000000007941 */ /* 0x000fea0003800200 */
.L_x_660:
        /* <DEDUP_REMOVED lines=15> */
.L_x_663:
        /* <DEDUP_REMOVED lines=20> */
[----:B0-----:R-:W-:Y:S02]  /*4cb0*/  IADD3 R3, PT, PT, R4, 0xffffffe, RZ ;  /* 0x0ffffffe04037810 */ /* 0x001fe40007ffe0ff */
[----:B-1----:R-:W-:-:S08]  /*4cc0*/  IABS R4, R12 ;  /* 0x0000000c00047213 */ /* 0x002fd00000000000 */
[----:B------:R-:W-:Y:S01]  /*4cd0*/  @P4 IADD3 R5, PT, PT, R5, 0x1, RZ ;  /* 0x0000000105054810 */ /* 0x000fe20007ffe0ff */
[----:B------:R-:W0:Y:S08]  /*4ce0*/  F2I.FTZ.U32.TRUNC.NTZ R3, R3 ;  /* 0x0000000300037305 */ /* 0x000e30000021f000 */
[----:B------:R-:W1:Y:S01]  /*4cf0*/  I2F.RP R15, R4 ;  /* 0x00000004000f7306 */ /* 0x000e620000209400 */
[----:B--2---:R-:W-:Y:S01]  /*4d00*/  IABS R16, R10 ;  /* 0x0000000a00107213 */ /* 0x004fe20000000000 */
[----:B0-----:R-:W-:-:S06]  /*4d10*/  IMAD.MOV R6, RZ, RZ, -R3 ;  /* 0x000000ffff067224 */ /* 0x001fcc00078e0a03 */
[----:B------:R-:W0:Y:S01]  /*4d20*/  I2F.RP R18, R16 ;  /* 0x0000001000127306 */ /* 0x000e220000209400 */
[----:B------:R-:W-:-:S04]  /*4d30*/  IMAD R17, R6, R11, RZ ;  /* 0x0000000b06117224 */ /* 0x000fc800078e02ff */
[----:B------:R-:W-:-:S03]  /*4d40*/  IMAD.HI.U32 R6, R3, R17, R2 ;  /* 0x0000001103067227 */ /* 0x000fc600078e0002 */
[----:B-1----:R-:W1:Y:S01]  /*4d50*/  MUFU.RCP R15, R15 ;  /* 0x0000000f000f7308 */ /* 0x002e620000001000 */
[----:B------:R-:W-:-:S04]  /*4d60*/  IMAD.MOV.U32 R2, RZ, RZ, R14 ;  /* 0x000000ffff027224 */ /* 0x000fc800078e000e */
[----:B------:R-:W-:-:S03]  /*4d70*/  IMAD.HI.U32 R14, R6, R2, RZ ;  /* 0x00000002060e7227 */ /* 0x000fc600078e00ff */
[----:B------:R-:W2:Y:S02]  /*4d80*/  I2F.RP R20, R16 ;  /* 0x0000001000147306 */ /* 0x000ea40000209400 */
[----:B------:R-:W-:-:S06]  /*4d90*/  IADD3 R3, PT, PT, -R14, RZ, RZ ;  /* 0x000000ff0e037210 */ /* 0x000fcc0007ffe1ff */
[----:B0-----:R-:W-:Y:S01]  /*4da0*/  MUFU.RCP R18, R18 ;  /* 0x0000001200127308 */ /* 0x001fe20000001000 */
[----:B------:R-:W-:Y:S02]  /*4db0*/  IMAD R2, R11, R3, R2 ;  /* 0x000000030b027224 */ /* 0x000fe400078e0202 */
[----:B-1----:R-:W-:-:S03]  /*4dc0*/  VIADD R3, R15, 0xffffffe ;  /* 0x0ffffffe0f037836 */ /* 0x002fc60000000000 */
[----:B------:R-:W-:Y:S02]  /*4dd0*/  ISETP.GT.U32.AND P6, PT, R7, R2, PT ;  /* 0x000000020700720c */ /* 0x000fe40003fc4070 */
[----:B--2---:R-:W-:Y:S08]  /*4de0*/  MUFU.RCP R20, R20 ;  /* 0x0000001400147308 */ /* 0x004ff00000001000 */
[----:B------:R-:W0:Y:S03]  /*4df0*/  F2I.FTZ.U32.TRUNC.NTZ R3, R3 ;  /* 0x0000000300037305 */ /* 0x000e26000021f000 */
[----:B------:R-:W-:Y:S01]  /*4e00*/  @!P6 IMAD.IADD R2, R2, 0x1, -R11 ;  /* 0x000000010202e824 */ /* 0x000fe200078e0a0b */
[----:B------:R-:W-:Y:S01]  /*4e10*/  LOP3.LUT R11, R0, R13, RZ, 0x3c, !PT ;  /* 0x0000000d000b7212 */ /* 0x000fe200078e3cff */
[----:B------:R-:W-:-:S03]  /*4e20*/  @!P6 VIADD R14, R14, 0x1 ;  /* 0x000000010e0ee836 */ /* 0x000fc60000000000 */
[----:B------:R-:W-:Y:S02]  /*4e30*/  ISETP.GE.U32.AND P3, PT, R2, R7, PT ;  /* 0x000000070200720c */ /* 0x000fe40003f66070 */
[-C--:B------:R-:W-:Y:S02]  /*4e40*/  LOP3.LUT R2, R8, R13.reuse, RZ, 0x3c, !PT ;  /* 0x0000000d08027212 */ /* 0x080fe400078e3cff */
[----:B------:R-:W-:Y:S02]  /*4e50*/  ISETP.GE.AND P1, PT, R11, RZ, PT ;  /* 0x000000ff0b00720c */ /* 0x000fe40003f26270 */
[----:B------:R-:W-:Y:S01]  /*4e60*/  ISETP.GE.AND P2, PT, R2, RZ, PT ;  /* 0x000000ff0200720c */ /* 0x000fe20003f46270 */
[----:B0-----:R-:W-:Y:S01]  /*4e70*/  IMAD.MOV R17, RZ, RZ, -R3 ;  /* 0x000000ffff117224 */ /* 0x001fe200078e0a03 */
[----:B------:R-:W-:Y:S01]  /*4e80*/  LOP3.LUT R11, RZ, R13, RZ, 0x33, !PT ;  /* 0x0000000dff0b7212 */ /* 0x000fe200078e33ff */
[----:B------:R-:W-:Y:S01]  /*4e90*/  IMAD.MOV.U32 R2, RZ, RZ, RZ ;  /* 0x000000ffff027224 */ /* 0x000fe200078e00ff */
[----:B------:R-:W-:-:S03]  /*4ea0*/  IADD3 R21, PT, PT, R20, 0xffffffe, RZ ;  /* 0x0ffffffe14157810 */ /* 0x000fc60007ffe0ff */
[----:B------:R-:W-:-:S04]  /*4eb0*/  @P3 VIADD R14, R14, 0x1 ;  /* 0x000000010e0e3836 */ /* 0x000fc80000000000 */
[----:B------:R-:W-:Y:S02]  /*4ec0*/  @!P1 IMAD.MOV R14, RZ, RZ, -R14 ;  /* 0x000000ffff0e9224 */ /* 0x000fe400078e0a0e */
[----:B------:R-:W-:-:S05]  /*4ed0*/  @!P2 IMAD.MOV R5, RZ, RZ, -R5 ;  /* 0x000000ffff05a224 */ /* 0x000fca00078e0a05 */
[----:B------:R-:W-:Y:S01]  /*4ee0*/  SEL R15, R11, R5, !P5 ;  /* 0x000000050b0f7207 */ /* 0x000fe20006800000 */
[----:B------:R-:W-:Y:S01]  /*4ef0*/  IMAD R5, R17, R4, RZ ;  /* 0x0000000411057224 */ /* 0x000fe200078e02ff */
[----:B------:R-:W-:Y:S02]  /*4f00*/  SEL R11, R11, R14, !P5 ;  /* 0x0000000e0b0b7207 */ /* 0x000fe40006800000 */
[----:B------:R-:W-:Y:S01]  /*4f10*/  IABS R17, R15 ;  /* 0x0000000f00117213 */ /* 0x000fe20000000000 */
[----:B------:R-:W-:Y:S01]  /*4f20*/  IMAD.HI.U32 R14, R3, R5, R2 ;  /* 0x00000005030e7227 */ /* 0x000fe200078e0002 */
[----:B------:R-:W-:Y:S02]  /*4f30*/  IABS R19, R11 ;  /* 0x0000000b00137213 */ /* 0x000fe40000000000 */
[----:B------:R-:W-:-:S03]  /*4f40*/  MOV R3, R17 ;  /* 0x0000001100037202 */ /* 0x000fc60000000f00 */
        /* <DEDUP_REMOVED lines=13> */
[--C-:B------:R-:W-:Y:S02]  /*5020*/  @!P6 IMAD.IADD R19, R19, 0x1, -R4.reuse ;  /* 0x000000011313e824 */ /* 0x100fe400078e0a04 */
[----:B------:R-:W-:Y:S02]  /*5030*/  @!P5 IMAD.IADD R3, R3, 0x1, -R4 ;  /* 0x000000010303d824 */ /* 0x000fe400078e0a04 */
[----:B------:R-:W-:Y:S01]  /*5040*/  @!P6 VIADD R17, R17, 0x1 ;  /* 0x000000011111e836 */ /* 0x000fe20000000000 */
[-C--:B------:R-:W-:Y:S01]  /*5050*/  ISETP.GE.U32.AND P3, PT, R19, R4.reuse, PT ;  /* 0x000000041300720c */ /* 0x080fe20003f66070 */
[----:B------:R-:W-:Y:S01]  /*5060*/  @!P5 VIADD R2, R2, 0x1 ;  /* 0x000000010202d836 */ /* 0x000fe20000000000 */
[----:B------:R-:W-:Y:S02]  /*5070*/  ISETP.GE.U32.AND P4, PT, R3, R4, PT ;  /* 0x000000040300720c */ /* 0x000fe40003f86070 */
[----:B------:R-:W-:Y:S01]  /*5080*/  LOP3.LUT R4, R15, R12, RZ, 0x3c, !PT ;  /* 0x0000000c0f047212 */ /* 0x000fe200078e3cff */
[----:B------:R1:W2:Y:S01]  /*5090*/  F2I.FTZ.U32.TRUNC.NTZ R3, R21 ;  /* 0x0000001500037305 */ /* 0x0002a2000021f000 */
[----:B------:R-:W-:-:S02]  /*50a0*/  ISETP.NE.AND P5, PT, R12, RZ, PT ;  /* 0x000000ff0c00720c */ /* 0x000fc40003fa5270 */
[----:B------:R-:W-:Y:S02]  /*50b0*/  ISETP.GE.AND P2, PT, R4, RZ, PT ;  /* 0x000000ff0400720c */ /* 0x000fe40003f46270 */
[----:B------:R-:W-:-:S03]  /*50c0*/  LOP3.LUT R4, RZ, R12, RZ, 0x33, !PT ;  /* 0x0000000cff047212 */ /* 0x000fc600078e33ff */
[----:B------:R-:W-:Y:S02]  /*50d0*/  @P3 VIADD R17, R17, 0x1 ;  /* 0x0000000111113836 */ /* 0x000fe40000000000 */
[----:B------:R-:W-:Y:S02]  /*50e0*/  @P4 VIADD R2, R2, 0x1 ;  /* 0x0000000102024836 */ /* 0x000fe40000000000 */
[----:B------:R-:W-:Y:S02]  /*50f0*/  IMAD.MOV.U32 R19, RZ, RZ, R17 ;  /* 0x000000ffff137224 */ /* 0x000fe400078e0011 */
[----:B-1----:R-:W-:Y:S01]  /*5100*/  IMAD.MOV R21, RZ, RZ, -R5 ;  /* 0x000000ffff157224 */ /* 0x002fe200078e0a05 */
[----:B--2---:R-:W-:Y:S01]  /*5110*/  IADD3 R23, PT, PT, RZ, -R3, RZ ;  /* 0x80000003ff177210 */ /* 0x004fe20007ffe0ff */
[----:B------:R-:W-:Y:S02]  /*5120*/  @!P2 IMAD.MOV R2, RZ, RZ, -R2 ;  /* 0x000000ffff02a224 */ /* 0x000fe400078e0a02 */
[----:B------:R-:W-:-:S02]  /*5130*/  @!P1 IMAD.MOV R19, RZ, RZ, -R19 ;  /* 0x000000ffff139224 */ /* 0x000fc400078e0a13 */
        /* <DEDUP_REMOVED lines=11> */
[----:B------:R-:W-:Y:S01]  /*51f0*/  IMAD.HI.U32 R2, R3, R5, R2 ;  /* 0x0000000503027227 */ /* 0x000fe200078e0002 */
[----:B------:R-:W-:-:S05]  /*5200*/  MOV R3, R20 ;  /* 0x0000001400037202 */ /* 0x000fca0000000f00 */
        /* <DEDUP_REMOVED lines=12> */
[--C-:B------:R-:W-:Y:S01]  /*52d0*/  @!P5 IMAD.IADD R3, R3, 0x1, -R16.reuse ;  /* 0x000000010303d824 */ /* 0x100fe200078e0a10 */
[----:B------:R-:W-:Y:S01]  /*52e0*/  @!P5 IADD3 R5, PT, PT, R5, 0x1, RZ ;  /* 0x000000010505d810 */ /* 0x000fe20007ffe0ff */
[----:B------:R-:W-:Y:S02]  /*52f0*/  @!P6 IMAD.IADD R21, R21, 0x1, -R16 ;  /* 0x000000011515e824 */ /* 0x000fe400078e0a10 */
[----:B------:R-:W-:Y:S01]  /*5300*/  @!P6 VIADD R2, R2, 0x1 ;  /* 0x000000010202e836 */ /* 0x000fe20000000000 */
[-C--:B------:R-:W-:Y:S02]  /*5310*/  ISETP.GE.U32.AND P3, PT, R3, R16.reuse, PT ;  /* 0x000000100300720c */ /* 0x080fe40003f66070 */
[----:B------:R-:W-:Y:S01]  /*5320*/  ISETP.GE.U32.AND P4, PT, R21, R16, PT ;  /* 0x000000101500720c */ /* 0x000fe20003f86070 */
[----:B------:R-:W0:Y:S01]  /*5330*/  F2I.FTZ.U32.TRUNC.NTZ R3, R20 ;  /* 0x0000001400037305 */ /* 0x000e22000021f000 */
[-C--:B------:R-:W-:Y:S02]  /*5340*/  LOP3.LUT R16, R17, R10.reuse, RZ, 0x3c, !PT ;  /* 0x0000000a11107212 */ /* 0x080fe400078e3cff */
[----:B------:R-:W-:-:S02]  /*5350*/  LOP3.LUT R21, RZ, R10, RZ, 0x33, !PT ;  /* 0x0000000aff157212 */ /* 0x000fc400078e33ff */
[----:B------:R-:W-:Y:S02]  /*5360*/  ISETP.GE.AND P2, PT, R16, RZ, PT ;  /* 0x000000ff1000720c */ /* 0x000fe40003f46270 */
[----:B------:R-:W-:-:S03]  /*5370*/  LOP3.LUT R16, RZ, R10, RZ, 0x33, !PT ;  /* 0x0000000aff107212 */ /* 0x000fc600078e33ff */
[----:B------:R-:W-:Y:S01]  /*5380*/  @P3 VIADD R5, R5, 0x1 ;  /* 0x0000000105053836 */ /* 0x000fe20000000000 */
[----:B------:R-:W-:Y:S01]  /*5390*/  ISETP.NE.AND P3, PT, R10, RZ, PT ;  /* 0x000000ff0a00720c */ /* 0x000fe20003f65270 */
[----:B------:R-:W-:Y:S02]  /*53a0*/  @P4 VIADD R2, R2, 0x1 ;  /* 0x0000000102024836 */ /* 0x000fe40000000000 */
[----:B0-----:R-:W-:-:S03]  /*53b0*/  IMAD.MOV R23, RZ, RZ, -R3 ;  /* 0x000000ffff177224 */ /* 0x001fc600078e0a03 */
[----:B------:R-:W-:Y:S01]  /*53c0*/  @!P1 IADD3 R2, PT, PT, -R2, RZ, RZ ;  /* 0x000000ff02029210 */ /* 0x000fe20007ffe1ff */
[----:B------:R-:W-:Y:S02]  /*53d0*/  @!P2 IMAD.MOV R5, RZ, RZ, -R5 ;  /* 0x000000ffff05a224 */ /* 0x000fe400078e0a05 */
[----:B------:R-:W-:Y:S01]  /*53e0*/  IMAD R23, R23, R4, RZ ;  /* 0x0000000417177224 */ /* 0x000fe200078e02ff */
[----:B------:R-:W-:Y:S01]  /*53f0*/  SEL R21, R21, R2, !P3 ;  /* 0x0000000215157207 */ /* 0x000fe20005800000 */
[----:B------:R-:W-:Y:S01]  /*5400*/  IMAD.MOV.U32 R2, RZ, RZ, RZ ;  /* 0x000000ffff027224 */ /* 0x000fe200078e00ff */
[----:B------:R-:W-:Y:S02]  /*5410*/  SEL R5, R16, R5, !P3 ;  /* 0x0000000510057207 */ /* 0x000fe40005800000 */
[----:B------:R-:W-:Y:S01]  /*5420*/  IABS R25, R21 ;  /* 0x0000001500197213 */ /* 0x000fe20000000000 */
[----:B------:R-:W-:Y:S01]  /*5430*/  IMAD.HI.U32 R16, R3, R23, R2 ;  /* 0x0000001703107227 */ /* 0x000fe200078e0002 */
[----:B------:R-:W-:-:S03]  /*5440*/  IABS R18, R5 ;  /* 0x0000000500127213 */ /* 0x000fc60000000000 */
[----:B------:R-:W-:Y:S02]  /*5450*/  IMAD.MOV R20, RZ, RZ, -R21 ;  /* 0x000000ffff147224 */ /* 0x000fe400078e0a15 */
[----:B------:R-:W-:Y:S02]  /*5460*/  IMAD.MOV.U32 R23, RZ, RZ, R18 ;  /* 0x000000ffff177224 */ /* 0x000fe400078e0012 */
[----:B------:R-:W-:-:S04]  /*5470*/  IMAD.HI.U32 R3, R16, R25, RZ ;  /* 0x0000001910037227 */ /* 0x000fc800078e00ff */
[----:B------:R-:W-:-:S04]  /*5480*/  IMAD.HI.U32 R2, R16, R23, RZ ;  /* 0x0000001710027227 */ /* 0x000fc800078e00ff */
[----:B------:R-:W-:Y:S02]  /*5490*/  IMAD.MOV R18, RZ, RZ, -R3 ;  /* 0x000000ffff127224 */ /* 0x000fe400078e0a03 */
[----:B------:R-:W-:Y:S02]  /*54a0*/  IMAD.MOV R16, RZ, RZ, -R2 ;  /* 0x000000ffff107224 */ /* 0x000fe400078e0a02 */
[C---:B------:R-:W-:Y:S02]  /*54b0*/  IMAD R25, R4.reuse, R18, R25 ;  /* 0x0000001204197224 */ /* 0x040fe400078e0219 */
[C---:B------:R-:W-:Y:S01]  /*54c0*/  IMAD R23, R4.reuse, R16, R23 ;  /* 0x0000001004177224 */ /* 0x040fe200078e0217 */
[----:B------:R-:W-:Y:S01]  /*54d0*/  LOP3.LUT R16, R21, R14, RZ, 0x3c, !PT ;  /* 0x0000000e15107212 */ /* 0x000fe200078e3cff */
[----:B------:R-:W-:Y:S01]  /*54e0*/  IMAD.MOV R18, RZ, RZ, -R19 ;  /* 0x000000ffff127224 */ /* 0x000fe200078e0a13 */
[C---:B------:R-:W-:Y:S02]  /*54f0*/  ISETP.GT.U32.AND P6, PT, R4.reuse, R25, PT ;  /* 0x000000190400720c */ /* 0x040fe40003fc4070 */
[----:B------:R-:W-:-:S02]  /*5500*/  ISETP.GT.U32.AND P5, PT, R4, R23, PT ;  /* 0x000000170400720c */ /* 0x000fc40003fa4070 */
[----:B------:R-:W-:Y:S02]  /*5510*/  ISETP.GE.AND P1, PT, R16, RZ, PT ;  /* 0x000000ff1000720c */ /* 0x000fe40003f26270 */
[----:B------:R-:W-:Y:S01]  /*5520*/  IADD3 R16, PT, PT, -R11, RZ, RZ ;  /* 0x000000ff0b107210 */ /* 0x000fe20007ffe1ff */
[----:B------:R-:W-:-:S04]  /*5530*/  IMAD R11, R12, R18, R11 ;  /* 0x000000120c0b7224 */ /* 0x000fc800078e020b */
[----:B------:R-:W-:Y:S02]  /*5540*/  IMAD R11, R11, UR14, RZ ;  /* 0x0000000e0b0b7c24 */ /* 0x000fe4000f8e02ff */
[-C--:B------:R-:W-:Y:S01]  /*5550*/  @!P6 IADD3 R25, PT, PT, R25, -R4.reuse, RZ ;  /* 0x800000041919e210 */ /* 0x080fe20007ffe0ff */
[----:B------:R-:W-:Y:S02]  /*5560*/  @!P6 VIADD R3, R3, 0x1 ;  /* 0x000000010303e836 */ /* 0x000fe40000000000 */
[----:B------:R-:W-:Y:S01]  /*5570*/  @!P5 IMAD.IADD R23, R23, 0x1, -R4 ;  /* 0x000000011717d824 */ /* 0x000fe200078e0a04 */
[----:B------:R-:W-:Y:S01]  /*5580*/  ISETP.GE.U32.AND P4, PT, R25, R4, PT ;  /* 0x000000041900720c */ /* 0x000fe20003f86070 */
[----:B------:R-:W-:-:S03]  /*5590*/  @!P5 VIADD R2, R2, 0x1 ;  /* 0x000000010202d836 */ /* 0x000fc60000000000 */
[----:B------:R-:W-:Y:S02]  /*55a0*/  ISETP.GE.U32.AND P3, PT, R23, R4, PT ;  /* 0x000000041700720c */ /* 0x000fe40003f66070 */
[-C--:B------:R-:W-:Y:S02]  /*55b0*/  LOP3.LUT R4, R5, R14.reuse, RZ, 0x3c, !PT ;  /* 0x0000000e05047212 */ /* 0x080fe400078e3cff */
[----:B------:R-:W-:Y:S02]  /*55c0*/  LOP3.LUT R23, RZ, R14, RZ, 0x33, !PT ;  /* 0x0000000eff177212 */ /* 0x000fe400078e33ff */
[----:B------:R-:W-:Y:S01]  /*55d0*/  ISETP.GE.AND P2, PT, R4, RZ, PT ;  /* 0x000000ff0400720c */ /* 0x000fe20003f46270 */
[----:B------:R-:W-:Y:S02]  /*55e0*/  IMAD.MOV R4, RZ, RZ, -R15 ;  /* 0x000000ffff047224 */ /* 0x000fe400078e0a0f */
[----:B------:R-:W-:Y:S02]  /*55f0*/  @P4 VIADD R3, R3, 0x1 ;  /* 0x0000000103034836 */ /* 0x000fe40000000000 */
[----:B------:R-:W-:-:S02]  /*5600*/  IMAD R8, R13, R4, R8 ;  /* 0x000000040d087224 */ /* 0x000fc400078e0208 */
[----:B------:R-:W-:Y:S01]  /*5610*/  @P3 VIADD R2, R2, 0x1 ;  /* 0x0000000102023836 */ /* 0x000fe20000000000 */
[----:B------:R-:W-:Y:S01]  /*5620*/  ISETP.NE.AND P3, PT, R14, RZ, PT ;  /* 0x000000ff0e00720c */ /* 0x000fe20003f65270 */
[----:B------:R-:W-:Y:S02]  /*5630*/  IMAD.MOV.U32 R4, RZ, RZ, R3 ;  /* 0x000000ffff047224 */ /* 0x000fe400078e0003 */
[----:B------:R-:W-:Y:S02]  /*5640*/  IMAD.MOV R3, RZ, RZ, -R17 ;  /* 0x000000ffff037224 */ /* 0x000fe400078e0a11 */
[----:B------:R-:W-:Y:S02]  /*5650*/  @!P2 IMAD.MOV R2, RZ, RZ, -R2 ;  /* 0x000000ffff02a224 */ /* 0x000fe400078e0a02 */
[----:B------:R-:W-:Y:S02]  /*5660*/  @!P1 IMAD.MOV R4, RZ, RZ, -R4 ;  /* 0x000000ffff049224 */ /* 0x000fe400078e0a04 */
[----:B------:R-:W-:Y:S01]  /*5670*/  IMAD R15, R12, R3, R15 ;  /* 0x000000030c0f7224 */ /* 0x000fe200078e020f */
[----:B------:R-:W-:Y:S01]  /*5680*/  SEL R3, R23, R2, !P3 ;  /* 0x0000000217037207 */ /* 0x000fe20005800000 */
[----:B------:R-:W-:Y:S01]  /*5690*/  IMAD R13, R13, R16, R0 ;  /* 0x000000100d0d7224 */ /* 0x000fe200078e0200 */
[----:B------:R-:W-:Y:S01]  /*56a0*/  SEL R2, R23, R4, !P3 ;  /* 0x0000000417027207 */ /* 0x000fe20005800000 */
[----:B------:R-:W-:Y:S01]  /*56b0*/  IMAD R8, R8, UR15, RZ ;  /* 0x0000000f08087c24 */ /* 0x000fe2000f8e02ff */
[----:B------:R-:W-:Y:S01]  /*56c0*/  IADD3 R4, PT, PT, -R5, RZ, RZ ;  /* 0x000000ff05047210 */ /* 0x000fe20007ffe1ff */
[----:B------:R-:W-:-:S02]  /*56d0*/  IMAD.MOV R16, RZ, RZ, -R3 ;  /* 0x000000ffff107224 */ /* 0x000fc400078e0a03 */
[----:B------:R-:W-:Y:S01]  /*56e0*/  IMAD R15, R15, UR14, RZ ;  /* 0x0000000e0f0f7c24 */ /* 0x000fe2000f8e02ff */
[----:B------:R-:W-:Y:S01]  /*56f0*/  SHF.R.S32.HI R12, RZ, 0x1f, R8 ;  /* 0x0000001fff0c7819 */ /* 0x000fe20000011408 */
[C---:B------:R-:W-:Y:S02]  /*5700*/  IMAD R4, R10.reuse, R4, R17 ;  /* 0x000000040a047224 */ /* 0x040fe400078e0211 */
[----:B------:R-:W-:Y:S02]  /*5710*/  IMAD R10, R10, R20, R19 ;  /* 0x000000140a0a7224 */ /* 0x000fe400078e0213 */
[----:B------:R-:W-:Y:S02]  /*5720*/  IMAD R4, R4, UR13, RZ ;  /* 0x0000000d04047c24 */ /* 0x000fe4000f8e02ff */
[----:B------:R-:W-:Y:S02]  /*5730*/  IMAD.MOV R22, RZ, RZ, -R2 ;  /* 0x000000ffff167224 */ /* 0x000fe400078e0a02 */
[----:B------:R-:W-:Y:S01]  /*5740*/  IMAD R13, R13, UR15, RZ ;  /* 0x0000000f0d0d7c24 */ /* 0x000fe2000f8e02ff */
[----:B------:R-:W-:Y:S01]  /*5750*/  IADD3 R17, P1, P2, R4, R15, R8 ;  /* 0x0000000f04117210 */ /* 0x000fe20007a3e008 */
[----:B------:R-:W-:Y:S01]  /*5760*/  IMAD R5, R14, R16, R5 ;  /* 0x000000100e057224 */ /* 0x000fe200078e0205 */
[----:B------:R-:W-:Y:S01]  /*5770*/  SHF.R.S32.HI R8, RZ, 0x1f, R4 ;  /* 0x0000001fff087819 */ /* 0x000fe20000011404 */
[----:B------:R-:W-:Y:S01]  /*5780*/  IMAD R10, R10, UR13, RZ ;  /* 0x0000000d0a0a7c24 */ /* 0x000fe2000f8e02ff */
[----:B------:R-:W-:Y:S01]  /*5790*/  SHF.R.S32.HI R16, RZ, 0x1f, R13 ;  /* 0x0000001fff107819 */ /* 0x000fe2000001140d */
        /* <DEDUP_REMOVED lines=8> */
[----:B------:R-:W-:Y:S01]  /*5820*/  IMAD R5, R14, UR12, RZ ;  /* 0x0000000c0e057c24 */ /* 0x000fe2000f8e02ff */
[----:B------:R-:W-:-:S02]  /*5830*/  IADD3.X R15, PT, PT, R8, R15, R12, P1, P2 ;  /* 0x0000000f080f7210 */ /* 0x000fc40000fe440c */
        /* <DEDUP_REMOVED lines=21> */
.L_x_662:
[----:B------:R-:W-:Y:S05]  /*5990*/  EXIT ;  /* 0x000000000000794d */ /* 0x000fea0003800000 */
.L_x_656:
[----:B------:R-:W0:Y:S01]  /*59a0*/  LDCU UR6, c[0x0][0x3b8] ;  /* 0x00007700ff0677ac */ /* 0x000e220008000800 */
[----:B------:R-:W-:Y:S01]  /*59b0*/  IADD3 R0, P0, PT, R8, UR5, RZ ;  /* 0x0000000508007c10 */ /* 0x000fe2000ff1e0ff */
        /* <DEDUP_REMOVED lines=36> */
.L_x_665:
[----:B------:R-:W-:Y:S01]  /*5c00*/  IMAD.U32 R13, RZ, RZ, UR5 ;  /* 0x00000005ff0d7e24 */ /* 0x000fe2000f8e00ff */
[----:B------:R-:W-:-:S07]  /*5c10*/  MOV R10, 0x5c30 ;  /* 0x00005c30000a7802 */ /* 0x000fce0000000f00 */
[----:B------:R-:W-:Y:S05]  /*5c20*/  CALL.REL.NOINC `($__internal_23_$__cuda_sm20_div_u64) ;  /* 0x00000018004c7944 */ /* 0x000fea0003c00000 */
.L_x_666:
[----:B------:R-:W-:Y:S05]  /*5c30*/  BSYNC.RECONVERGENT B0 ;  /* 0x0000000000007941 */ /* 0x000fea0003800200 */
.L_x_664:
        /* <DEDUP_REMOVED lines=33> */
[----:B------:R-:W-:Y:S02]  /*5e50*/  @!P1 IMAD.IADD R6, R6, 0x1, -R5 ;  /* 0x0000000106069824 */ /* 0x000fe400078e0a05 */
[----:B------:R-:W-:Y:S01]  /*5e60*/  @!P1 VIADD R11, R11, 0x1 ;  /* 0x000000010b0b9836 */ /* 0x000fe20000000000 */
[----:B------:R-:W-:Y:S02]  /*5e70*/  ISETP.NE.AND P1, PT, R3, RZ, PT ;  /* 0x000000ff0300720c */ /* 0x000fe40003f25270 */
[----:B------:R-:W-:Y:S02]  /*5e80*/  ISETP.GE.U32.AND P2, PT, R6, R5, PT ;  /* 0x000000050600720c */ /* 0x000fe40003f46070 */
[----:B------:R-:W3:Y:S01]  /*5e90*/  LDC R6, c[0x0][0x3c0] ;  /* 0x0000f000ff067b82 */ /* 0x000ee20000000800 */
[----:B0-----:R-:W-:Y:S02]  /*5ea0*/  IADD3 R12, PT, PT, R9, 0xffffffe, RZ ;  /* 0x0ffffffe090c7810 */ /* 0x001fe40007ffe0ff */
[----:B------:R-:W-:-:S02]  /*5eb0*/  LOP3.LUT R5, R8, R3, RZ, 0x3c, !PT ;  /* 0x0000000308057212 */ /* 0x000fc400078e3cff */
[----:B------:R0:W5:Y:S02]  /*5ec0*/  F2I.FTZ.U32.TRUNC.NTZ R13, R12 ;  /* 0x0000000c000d7305 */ /* 0x000164000021f000 */
[----:B------:R-:W-:-:S04]  /*5ed0*/  ISETP.GE.AND P3, PT, R5, RZ, PT ;  /* 0x000000ff0500720c */ /* 0x000fc80003f66270 */
[----:B------:R-:W-:Y:S02]  /*5ee0*/  @P2 VIADD R11, R11, 0x1 ;  /* 0x000000010b0b2836 */ /* 0x000fe40000000000 */
[----:B0-----:R-:W-:Y:S02]  /*5ef0*/  IMAD.MOV.U32 R12, RZ, RZ, RZ ;  /* 0x000000ffff0c7224 */ /* 0x001fe400078e00ff */
[----:B------:R-:W-:Y:S02]  /*5f00*/  IMAD.MOV.U32 R5, RZ, RZ, R11 ;  /* 0x000000ffff057224 */ /* 0x000fe400078e000b */
[----:B-----5:R-:W-:-:S03]  /*5f10*/  IMAD.MOV R10, RZ, RZ, -R13 ;  /* 0x000000ffff0a7224 */ /* 0x020fc600078e0a0d */
[----:B------:R-:W-:Y:S01]  /*5f20*/  @!P3 IMAD.MOV R5, RZ, RZ, -R5 ;  /* 0x000000ffff05b224 */ /* 0x000fe200078e0a05 */
[----:B------:R-:W-:Y:S01]  /*5f30*/  @!P1 LOP3.LUT R5, RZ, R3, RZ, 0x33, !PT ;  /* 0x00000003ff059212 */ /* 0x000fe200078e33ff */
[----:B------:R-:W-:Y:S01]  /*5f40*/  IMAD R9, R10, R7, RZ ;  /* 0x000000070a097224 */ /* 0x000fe200078e02ff */
[----:B---3--:R-:W-:Y:S02]  /*5f50*/  IABS R14, R6 ;  /* 0x00000006000e7213 */ /* 0x008fe40000000000 */
[----:B------:R-:W-:Y:S01]  /*5f60*/  IABS R11, R5 ;  /* 0x00000005000b7213 */ /* 0x000fe20000000000 */
[----:B------:R-:W-:Y:S01]  /*5f70*/  IMAD.HI.U32 R9, R13, R9, R12 ;  /* 0x000000090d097227 */ /* 0x000fe200078e000c */
[----:B------:R-:W-:-:S03]  /*5f80*/  MOV R10, R14 ;  /* 0x0000000e000a7202 */ /* 0x000fc60000000f00 */
[----:B------:R-:W-:Y:S01]  /*5f90*/  IMAD.MOV.U32 R12, RZ, RZ, R11 ;  /* 0x000000ffff0c7224 */ /* 0x000fe200078e000b */
[----:B------:R-:W0:Y:S03]  /*5fa0*/  I2F.RP R14, R10 ;  /* 0x0000000a000e7306 */ /* 0x000e260000209400 */
[----:B------:R-:W-:-:S04]  /*5fb0*/  IMAD.HI.U32 R11, R9, R12, RZ ;  /* 0x0000000c090b7227 */ /* 0x000fc800078e00ff */
[----:B------:R-:W-:-:S04]  /*5fc0*/  IMAD.MOV R9, RZ, RZ, -R11 ;  /* 0x000000ffff097224 */ /* 0x000fc800078e0a0b */
[C---:B------:R-:W-:Y:S02]  /*5fd0*/  IMAD R12, R7.reuse, R9, R12 ;  /* 0x00000009070c7224 */ /* 0x040fe400078e020c */
[----:B------:R-:W3:Y:S01]  /*5fe0*/  LDC R9, c[0x0][0x3bc] ;  /* 0x0000ef00ff097b82 */ /* 0x000ee20000000800 */
[----:B0-----:R-:W0:Y:S02]  /*5ff0*/  MUFU.RCP R14, R14 ;  /* 0x0000000e000e7308 */ /* 0x001e240000001000 */
[----:B------:R-:W-:-:S13]  /*6000*/  ISETP.GT.U32.AND P2, PT, R7, R12, PT ;  /* 0x0000000c0700720c */ /* 0x000fda0003f44070 */
[----:B------:R-:W-:Y:S01]  /*6010*/  @!P2 IMAD.IADD R12, R12, 0x1, -R7 ;  /* 0x000000010c0ca824 */ /* 0x000fe200078e0a07 */
[----:B------:R-:W-:Y:S01]  /*6020*/  @!P2 IADD3 R11, PT, PT, R11, 0x1, RZ ;  /* 0x000000010b0ba810 */ /* 0x000fe20007ffe0ff */
[----:B0-----:R-:W-:Y:S01]  /*6030*/  VIADD R13, R14, 0xffffffe ;  /* 0x0ffffffe0e0d7836 */ /* 0x001fe20000000000 */
[----:B------:R-:W-:Y:S02]  /*6040*/  ISETP.NE.AND P2, PT, R4, RZ, PT ;  /* 0x000000ff0400720c */ /* 0x000fe40003f45270 */
[----:B------:R-:W-:Y:S01]  /*6050*/  ISETP.GE.U32.AND P1, PT, R12, R7, PT ;  /* 0x000000070c00720c */ /* 0x000fe20003f26070 */
[----:B------:R-:W-:Y:S01]  /*6060*/  IMAD.MOV.U32 R12, RZ, RZ, RZ ;  /* 0x000000ffff0c7224 */ /* 0x000fe200078e00ff */
[----:B------:R-:W-:Y:S01]  /*6070*/  LOP3.LUT R7, R5, R4, RZ, 0x3c, !PT ;  /* 0x0000000405077212 */ /* 0x000fe200078e3cff */
[----:B------:R-:W0:Y:S03]  /*6080*/  F2I.FTZ.U32.TRUNC.NTZ R13, R13 ;  /* 0x0000000d000d7305 */ /* 0x000e26000021f000 */
[----:B------:R-:W-:-:S07]  /*6090*/  ISETP.GE.AND P3, PT, R7, RZ, PT ;  /* 0x000000ff0700720c */ /* 0x000fce0003f66270 */
[----:B------:R-:W-:-:S04]  /*60a0*/  @P1 VIADD R11, R11, 0x1 ;  /* 0x000000010b0b1836 */ /* 0x000fc80000000000 */
[----:B------:R-:W-:Y:S01]  /*60b0*/  IMAD.MOV.U32 R7, RZ, RZ, R11 ;  /* 0x000000ffff077224 */ /* 0x000fe200078e000b */
[----:B---3--:R-:W-:Y:S01]  /*60c0*/  IABS R11, R9 ;  /* 0x00000009000b7213 */ /* 0x008fe20000000000 */
[----:B0-----:R-:W-:Y:S02]  /*60d0*/  IMAD.MOV R15, RZ, RZ, -R13 ;  /* 0x000000ffff0f7224 */ /* 0x001fe400078e0a0d */
        /* <DEDUP_REMOVED lines=16> */
[----:B------:R0:W3:Y:S01]  /*61e0*/  F2I.FTZ.U32.TRUNC.NTZ R13, R12 ;  /* 0x0000000c000d7305 */ /* 0x0000e2000021f000 */
[----:B------:R-:W-:Y:S02]  /*61f0*/  LOP3.LUT R10, R7, R6, RZ, 0x3c, !PT ;  /* 0x00000006070a7212 */ /* 0x000fe400078e3cff */
[----:B------:R-:W-:-:S02]  /*6200*/  ISETP.NE.AND P2, PT, R6, RZ, PT ;  /* 0x000000ff0600720c */ /* 0x000fc40003f45270 */
[----:B------:R-:W-:Y:S01]  /*6210*/  ISETP.GE.AND P3, PT, R10, RZ, PT ;  /* 0x000000ff0a00720c */ /* 0x000fe20003f66270 */
[----:B0-----:R-:W-:-:S05]  /*6220*/  IMAD.MOV.U32 R12, RZ, RZ, RZ ;  /* 0x000000ffff0c7224 */ /* 0x001fca00078e00ff */
[----:B------:R-:W-:Y:S01]  /*6230*/  @P1 VIADD R14, R14, 0x1 ;  /* 0x000000010e0e1836 */ /* 0x000fe20000000000 */
[----:B---3--:R-:W-:-:S06]  /*6240*/  IADD3 R10, PT, PT, RZ, -R13, RZ ;  /* 0x8000000dff0a7210 */ /* 0x008fcc0007ffe0ff */
[----:B------:R-:W-:Y:S01]  /*6250*/  @!P3 IMAD.MOV R14, RZ, RZ, -R14 ;  /* 0x000000ffff0eb224 */ /* 0x000fe200078e0a0e */
[----:B------:R-:W-:Y:S01]  /*6260*/  @!P2 LOP3.LUT R14, RZ, R6, RZ, 0x33, !PT ;  /* 0x00000006ff0ea212 */ /* 0x000fe200078e33ff */
[----:B------:R-:W-:-:S03]  /*6270*/  IMAD R15, R10, R11, RZ ;  /* 0x0000000b0a0f7224 */ /* 0x000fc600078e02ff */
[----:B------:R-:W-:Y:S01]  /*6280*/  IABS R10, R14 ;  /* 0x0000000e000a7213 */ /* 0x000fe20000000000 */
[----:B------:R-:W-:-:S06]  /*6290*/  IMAD.HI.U32 R15, R13, R15, R12 ;  /* 0x0000000f0d0f7227 */ /* 0x000fcc00078e000c */
        /* <DEDUP_REMOVED lines=11> */
[----:B------:R-:W-:-:S06]  /*6350*/  @P1 IADD3 R12, PT, PT, R12, 0x1, RZ ;  /* 0x000000010c0c1810 */ /* 0x000fcc0007ffe0ff */
[----:B------:R-:W-:Y:S01]  /*6360*/  @!P3 IMAD.MOV R12, RZ, RZ, -R12 ;  /* 0x000000ffff0cb224 */ /* 0x000fe200078e0a0c */
[----:B------:R-:W-:-:S05]  /*6370*/  @!P2 LOP3.LUT R12, RZ, R9, RZ, 0x33, !PT ;  /* 0x00000009ff0ca212 */ /* 0x000fca00078e33ff */
[----:B------:R-:W-:-:S04]  /*6380*/  IMAD.MOV R13, RZ, RZ, -R12 ;  /* 0x000000ffff0d7224 */ /* 0x000fc800078e0a0c */
[----:B------:R-:W-:-:S04]  /*6390*/  IMAD R9, R9, R13, R14 ;  /* 0x0000000d09097224 */ /* 0x000fc800078e020e */
[----:B0-----:R-:W-:-:S06]  /*63a0*/  IMAD.WIDE R10, R9, 0x2, R10 ;  /* 0x00000002090a7825 */ /* 0x001fcc00078e020a */
[----:B------:R-:W3:Y:S01]  /*63b0*/  LDG.E.U16 R10, desc[UR8][R10.64] ;  /* 0x000000080a0a7981 */ /* 0x000ee2000c1e1500 */
[----:B------:R-:W-:Y:S02]  /*63c0*/  IMAD.MOV R13, RZ, RZ, -R5 ;  /* 0x000000ffff0d7224 */ /* 0x000fe400078e0a05 */
        /* <DEDUP_REMOVED lines=20> */
[C---:B----4-:R-:W-:Y:S02]  /*6510*/  LEA R4, P1, R3.reuse, UR10, 0x1 ;  /* 0x0000000a03047c11 */ /* 0x050fe4000f8208ff */
[----:B------:R-:W-:Y:S02]  /*6520*/  MOV R9, R2 ;  /* 0x0000000200097202 */ /* 0x000fe40000000f00 */
[----:B------:R-:W-:Y:S01]  /*6530*/  LEA.HI.X R5, R3, UR11, R12, 0x1, P1 ;  /* 0x0000000b03057c11 */ /* 0x000fe200088f0c0c */
[----:B---3--:R-:W-:-:S05]  /*6540*/  HADD2.F32 R10, -RZ, R10.H0_H0 ;  /* 0x2000000aff0a7230 */ /* 0x008fca0000004100 */
[----:B------:R-:W-:-:S05]  /*6550*/  FADD.FTZ R10, RZ, R10 ;  /* 0x0000000aff0a7221 */ /* 0x000fca0000010000 */
[----:B------:R-:W-:-:S05]  /*6560*/  F2FP.F16.F32.PACK_AB R10, RZ, R10 ;  /* 0x0000000aff0a723e */ /* 0x000fca00000000ff */
[----:B------:R0:W-:Y:S02]  /*6570*/  STG.E.U16 desc[UR8][R4.64], R10 ;  /* 0x0000000a04007986 */ /* 0x0001e4000c101508 */
.L_x_668:
[----:B------:R-:W-:Y:S05]  /*6580*/  BSYNC.RECONVERGENT B0 ;  /* 0x0000000000007941 */ /* 0x000fea0003800200 */
.L_x_667:
        /* <DEDUP_REMOVED lines=11> */
[----:B------:R-:W1:Y:S02]  /*6640*/  F2I.FTZ.U32.TRUNC.NTZ R13, R13 ;  /* 0x0000000d000d7305 */ /* 0x000e64000021f000 */
[----:B-1----:R-:W-:-:S04]  /*6650*/  IMAD.MOV R3, RZ, RZ, -R13 ;  /* 0x000000ffff037224 */ /* 0x002fc800078e0a0d */
[----:B------:R-:W-:-:S04]  /*6660*/  IMAD R3, R3, R14, RZ ;  /* 0x0000000e03037224 */ /* 0x000fc800078e02ff */
[----:B--234-:R-:W-:-:S07]  /*6670*/  IMAD.HI.U32 R12, R13, R3, R12 ;  /* 0x000000030d0c7227 */ /* 0x01cfce00078e000c */
.L_x_670:
        /* <DEDUP_REMOVED lines=18> */
[----:B------:R-:W-:Y:S01]  /*67a0*/  @!P1 IADD3 R3, PT, PT, R3, -R17, RZ ;  /* 0x8000001103039210 */ /* 0x000fe20007ffe0ff */
[----:B------:R-:W-:Y:S01]  /*67b0*/  @!P1 VIADD R12, R12, 0x1 ;  /* 0x000000010c0c9836 */ /* 0x000fe20000000000 */
[----:B-1----:R-:W1:Y:S02]  /*67c0*/  MUFU.RCP R6, R6 ;  /* 0x0000000600067308 */ /* 0x002e640000001000 */
[----:B------:R-:W-:Y:S01]  /*67d0*/  ISETP.GE.U32.AND P0, PT, R3, R14, PT ;  /* 0x0000000e0300720c */ /* 0x000fe20003f06070 */
[----:B0-----:R-:W-:-:S05]  /*67e0*/  VIADD R2, R4, 0xffffffe ;  /* 0x0ffffffe04027836 */ /* 0x001fca0000000000 */
[----:B------:R-:W0:Y:S07]  /*67f0*/  I2F.RP R14, R19 ;  /* 0x00000013000e7306 */ /* 0x000e2e0000209400 */
[----:B------:R-:W-:Y:S01]  /*6800*/  @P0 VIADD R12, R12, 0x1 ;  /* 0x000000010c0c0836 */ /* 0x000fe20000000000 */
[----:B------:R2:W3:Y:S01]  /*6810*/  F2I.FTZ.U32.TRUNC.NTZ R3, R2 ;  /* 0x0000000200037305 */ /* 0x0004e2000021f000 */
[----:B-1----:R-:W-:Y:S02]  /*6820*/  VIADD R5, R6, 0xffffffe ;  /* 0x0ffffffe06057836 */ /* 0x002fe40000000000 */
[----:B------:R-:W-:Y:S01]  /*6830*/  @!P2 IMAD.MOV R12, RZ, RZ, -R12 ;  /* 0x000000ffff0ca224 */ /* 0x000fe200078e0a0c */
[----:B------:R-:W1:Y:S04]  /*6840*/  LDC R6, c[0x0][0x3bc] ;  /* 0x0000ef00ff067b82 */ /* 0x000e680000000800 */
[----:B------:R-:W-:Y:S01]  /*6850*/  SEL R13, R15, R12, !P4 ;  /* 0x0000000c0f0d7207 */ /* 0x000fe20006000000 */
[----:B--2---:R-:W-:Y:S01]  /*6860*/  HFMA2 R2, -RZ, RZ, 0, 0 ;  /* 0x00000000ff027431 */ /* 0x004fe200000001ff */
[----:B0-----:R-:W0:Y:S02]  /*6870*/  MUFU.RCP R14, R14 ;  /* 0x0000000e000e7308 */ /* 0x001e240000001000 */
[----:B------:R-:W-:Y:S01]  /*6880*/  IABS R0, R13 ;  /* 0x0000000d00007213 */ /* 0x000fe20000000000 */
[----:B---3--:R-:W-:-:S05]  /*6890*/  IMAD.MOV R21, RZ, RZ, -R3 ;  /* 0x000000ffff157224 */ /* 0x008fca00078e0a03 */
[----:B------:R-:W2:Y:S01]  /*68a0*/  F2I.FTZ.U32.TRUNC.NTZ R5, R5 ;  /* 0x0000000500057305 */ /* 0x000ea2000021f000 */
[----:B------:R-:W-:-:S04]  /*68b0*/  IMAD R21, R21, R20, RZ ;  /* 0x0000001415157224 */ /* 0x000fc800078e02ff */
[----:B------:R-:W-:-:S04]  /*68c0*/  IMAD.HI.U32 R21, R3, R21, R2 ;  /* 0x0000001503157227 */ /* 0x000fc800078e0002 */
[----:B------:R-:W-:Y:S01]  /*68d0*/  IMAD.MOV.U32 R3, RZ, RZ, R0 ;  /* 0x000000ffff037224 */ /* 0x000fe200078e0000 */
[----:B-1----:R-:W-:Y:S01]  /*68e0*/  IABS R22, R6 ;  /* 0x0000000600167213 */ /* 0x002fe20000000000 */
[----:B0-----:R-:W-:Y:S02]  /*68f0*/  VIADD R4, R14, 0xffffffe ;  /* 0x0ffffffe0e047836 */ /* 0x001fe40000000000 */
[----:B------:R-:W-:Y:S01]  /*6900*/  IMAD.HI.U32 R2, R21, R3, RZ ;  /* 0x0000000315027227 */ /* 0x000fe200078e00ff */
[----:B------:R-:W0:Y:S01]  /*6910*/  I2F.RP R25, R22 ;  /* 0x0000001600197306 */ /* 0x000e220000209400 */
[----:B--2---:R-:W-:Y:S02]  /*6920*/  IADD3 R12, PT, PT, RZ, -R5, RZ ;  /* 0x80000005ff0c7210 */ /* 0x004fe40007ffe0ff */
[----:B------:R-:W-:-:S03]  /*6930*/  IMAD.MOV R0, RZ, RZ, -R2 ;  /* 0x000000ffff007224 */ /* 0x000fc600078e0a02 */
        /* <DEDUP_REMOVED lines=12> */
[----:B0-----:R-:W-:-:S09]  /*6a00*/  IMAD.MOV.U32 R4, RZ, RZ, RZ ;  /* 0x000000ffff047224 */ /* 0x001fd200078e00ff */
[----:B------:R-:W-:Y:S01]  /*6a10*/  @P1 VIADD R2, R2, 0x1 ;  /* 0x0000000102021836 */ /* 0x000fe20000000000 */
[----:B------:R-:W-:Y:S01]  /*6a20*/  ISETP.NE.AND P1, PT, R10, RZ, PT ;  /* 0x000000ff0a00720c */ /* 0x000fe20003f25270 */
[----:B------:R-:W-:Y:S01]  /*6a30*/  IMAD.HI.U32 R12, R5, R23, R4 ;  /* 0x00000017050c7227 */ /* 0x000fe200078e0004 */
[----:B------:R-:W-:-:S03]  /*6a40*/  LOP3.LUT R4, RZ, R10, RZ, 0x33, !PT ;  /* 0x0000000aff047212 */ /* 0x000fc600078e33ff */
[----:B-1----:R-:W-:Y:S02]  /*6a50*/  IMAD.MOV R16, RZ, RZ, -R3 ;  /* 0x000000ffff107224 */ /* 0x002fe400078e0a03 */
[----:B------:R-:W-:Y:S02]  /*6a60*/  @!P2 IMAD.MOV R2, RZ, RZ, -R2 ;  /* 0x000000ffff02a224 */ /* 0x000fe400078e0a02 */
[----:B------:R-:W-:Y:S02]  /*6a70*/  IMAD R23, R16, R19, RZ ;  /* 0x0000001310177224 */ /* 0x000fe400078e02ff */
[----:B------:R-:W-:Y:S01]  /*6a80*/  IMAD.HI.U32 R5, R12, R14, RZ ;  /* 0x0000000e0c057227 */ /* 0x000fe200078e00ff */
[----:B------:R-:W-:Y:S02]  /*6a90*/  SEL R16, R4, R2, !P1 ;  /* 0x0000000204107207 */ /* 0x000fe40004800000 */
[----:B------:R-:W-:Y:S02]  /*6aa0*/  MOV R2, RZ ;  /* 0x000000ff00027202 */ /* 0x000fe40000000f00 */
[----:B------:R-:W-:-:S03]  /*6ab0*/  IABS R24, R16 ;  /* 0x0000001000187213 */ /* 0x000fc60000000000 */
[----:B------:R-:W-:-:S04]  /*6ac0*/  IMAD.HI.U32 R18, R3, R23, R2 ;  /* 0x0000001703127227 */ /* 0x000fc800078e0002 */
[----:B------:R-:W-:Y:S02]  /*6ad0*/  IMAD.MOV R3, RZ, RZ, -R5 ;  /* 0x000000ffff037224 */ /* 0x000fe400078e0a05 */
[----:B------:R-:W-:-:S04]  /*6ae0*/  IMAD.HI.U32 R2, R18, R24, RZ ;  /* 0x0000001812027227 */ /* 0x000fc800078e00ff */
[----:B------:R-:W-:Y:S02]  /*6af0*/  IMAD R3, R17, R3, R14 ;  /* 0x0000000311037224 */ /* 0x000fe400078e020e */
[----:B------:R-:W-:Y:S02]  /*6b00*/  IMAD.MOV.U32 R14, RZ, RZ, R17 ;  /* 0x000000ffff0e7224 */ /* 0x000fe400078e0011 */
[----:B------:R-:W-:-:S03]  /*6b10*/  IMAD.MOV R23, RZ, RZ, -R2 ;  /* 0x000000ffff177224 */ /* 0x000fc600078e0a02 */
[----:B------:R-:W-:Y:S01]  /*6b20*/  ISETP.GT.U32.AND P6, PT, R14, R3, PT ;  /* 0x000000030e00720c */ /* 0x000fe20003fc4070 */
[----:B------:R-:W-:Y:S01]  /*6b30*/  IMAD R24, R19, R23, R24 ;  /* 0x0000001713187224 */ /* 0x000fe200078e0218 */
[----:B------:R-:W-:-:S04]  /*6b40*/  IADD3 R23, PT, PT, R25, 0xffffffe, RZ ;  /* 0x0ffffffe19177810 */ /* 0x000fc80007ffe0ff */
        /* <DEDUP_REMOVED lines=13> */
[----:B------:R-:W-:Y:S01]  /*6c20*/  @P2 VIADD R5, R5, 0x1 ;  /* 0x0000000105052836 */ /* 0x000fe20000000000 */
[----:B------:R-:W-:Y:S02]  /*6c30*/  ISETP.GE.AND P2, PT, R17, RZ, PT ;  /* 0x000000ff1100720c */ /* 0x000fe40003f46270 */
[----:B------:R-:W-:-:S03]  /*6c40*/  IABS R17, R6 ;  /* 0x0000000600117213 */ /* 0x000fc60000000000 */
[----:B------:R-:W-:Y:S02]  /*6c50*/  @P6 VIADD R2, R2, 0x1 ;  /* 0x0000000102026836 */ /* 0x000fe40000000000 */
[----:B------:R-:W-:Y:S01]  /*6c60*/  @!P5 IMAD.MOV R5, RZ, RZ, -R5 ;  /* 0x000000ffff05d224 */ /* 0x000fe200078e0a05 */
[----:B0-----:R-:W-:-:S05]  /*6c70*/  IADD3 R25, PT, PT, RZ, -R3, RZ ;  /* 0x80000003ff197210 */ /* 0x001fca0007ffe0ff */
[----:B------:R-:W-:Y:S01]  /*6c80*/  @!P2 IMAD.MOV R2, RZ, RZ, -R2 ;  /* 0x000000ffff02a224 */ /* 0x000fe200078e0a02 */
[----:B------:R-:W-:Y:S01]  /*6c90*/  SEL R15, R15, R5, !P4 ;  /* 0x000000050f0f7207 */ /* 0x000fe20006000000 */
[----:B------:R-:W-:-:S03]  /*6ca0*/  IMAD R25, R25, R22, RZ ;  /* 0x0000001619197224 */ /* 0x000fc600078e02ff */
[----:B------:R-:W-:Y:S01]  /*6cb0*/  SEL R19, R19, R2, !P3 ;  /* 0x0000000213137207 */ /* 0x000fe20005800000 */
[----:B------:R-:W-:Y:S01]  /*6cc0*/  IMAD.MOV.U32 R2, RZ, RZ, RZ ;  /* 0x000000ffff027224 */ /* 0x000fe200078e00ff */
[----:B------:R-:W-:-:S03]  /*6cd0*/  IABS R5, R15 ;  /* 0x0000000f00057213 */ /* 0x000fc60000000000 */
[----:B------:R-:W-:Y:S01]  /*6ce0*/  IMAD.HI.U32 R24, R3, R25, R2 ;  /* 0x0000001903187227 */ /* 0x000fe200078e0002 */
[----:B------:R-:W-:Y:S01]  /*6cf0*/  IABS R3, R19 ;  /* 0x0000001300037213 */ /* 0x000fe20000000000 */
[----:B------:R-:W0:Y:S02]  /*6d00*/  I2F.RP R25, R17 ;  /* 0x0000001100197306 */ /* 0x000e240000209400 */
[----:B------:R-:W-:-:S04]  /*6d10*/  IMAD.HI.U32 R23, R21, R5, RZ ;  /* 0x0000000515177227 */ /* 0x000fc800078e00ff */
[----:B------:R-:W-:Y:S02]  /*6d20*/  IMAD.MOV R2, RZ, RZ, -R23 ;  /* 0x000000ffff027224 */ /* 0x000fe400078e0a17 */
[----:B------:R-:W-:-:S04]  /*6d30*/  IMAD.HI.U32 R21, R24, R3, RZ ;  /* 0x0000000318157227 */ /* 0x000fc800078e00ff */
[C---:B------:R-:W-:Y:S02]  /*6d40*/  IMAD R5, R20.reuse, R2, R5 ;  /* 0x0000000214057224 */ /* 0x040fe400078e0205 */
[----:B------:R-:W-:Y:S01]  /*6d50*/  IMAD.MOV R2, RZ, RZ, -R21 ;  /* 0x000000ffff027224 */ /* 0x000fe200078e0a15 */
[----:B0-----:R-:W0:Y:S02]  /*6d60*/  MUFU.RCP R25, R25 ;  /* 0x0000001900197308 */ /* 0x001e240000001000 */
[----:B------:R-:W-:Y:S01]  /*6d70*/  ISETP.GT.U32.AND P5, PT, R20, R5, PT ;  /* 0x000000051400720c */ /* 0x000fe20003fa4070 */
[----:B------:R-:W-:Y:S01]  /*6d80*/  IMAD R3, R22, R2, R3 ;  /* 0x0000000216037224 */ /* 0x000fe200078e0203 */
[----:B------:R-:W-:-:S04]  /*6d90*/  LOP3.LUT R2, R15, R10, RZ, 0x3c, !PT ;  /* 0x0000000a0f027212 */ /* 0x000fc800078e3cff */
[----:B------:R-:W-:Y:S02]  /*6da0*/  ISETP.GT.U32.AND P2, PT, R22, R3, PT ;  /* 0x000000031600720c */ /* 0x000fe40003f44070 */
[----:B------:R-:W-:Y:S02]  /*6db0*/  ISETP.GE.AND P4, PT, R2, RZ, PT ;  /* 0x000000ff0200720c */ /* 0x000fe40003f86270 */
[----:B------:R-:W-:-:S03]  /*6dc0*/  LOP3.LUT R2, R19, R6, RZ, 0x3c, !PT ;  /* 0x0000000613027212 */ /* 0x000fc600078e3cff */
[----:B------:R-:W-:Y:S02]  /*6dd0*/  @!P5 IMAD.IADD R5, R5, 0x1, -R20 ;  /* 0x000000010505d824 */ /* 0x000fe400078e0a14 */
[----:B------:R-:W-:-:S03]  /*6de0*/  @!P5 VIADD R23, R23, 0x1 ;  /* 0x000000011717d836 */ /* 0x000fc60000000000 */
[----:B------:R-:W-:Y:S01]  /*6df0*/  ISETP.GE.U32.AND P6, PT, R5, R20, PT ;  /* 0x000000140500720c */ /* 0x000fe20003fc6070 */
[----:B------:R-:W-:Y:S01]  /*6e00*/  @!P2 IMAD.IADD R3, R3, 0x1, -R22 ;  /* 0x000000010303a824 */ /* 0x000fe200078e0a16 */
[----:B0-----:R-:W-:Y:S01]  /*6e10*/  IADD3 R5, PT, PT, R25, 0xffffffe, RZ ;  /* 0x0ffffffe19057810 */ /* 0x001fe20007ffe0ff */
[----:B------:R-:W-:Y:S01]  /*6e20*/  @!P2 VIADD R21, R21, 0x1 ;  /* 0x000000011515a836 */ /* 0x000fe20000000000 */
[----:B------:R-:W-:Y:S02]  /*6e30*/  IABS R25, R7 ;  /* 0x0000000700197213 */ /* 0x000fe40000000000 */
[----:B------:R-:W-:Y:S02]  /*6e40*/  ISETP.GE.U32.AND P5, PT, R3, R22, PT ;  /* 0x000000160300720c */ /* 0x000fe40003fa6070 */
[----:B------:R-:W0:Y:S05]  /*6e50*/  F2I.FTZ.U32.TRUNC.NTZ R5, R5 ;  /* 0x0000000500057305 */ /* 0x000e2a000021f000 */
[----:B------:R-:W-:Y:S01]  /*6e60*/  @P6 VIADD R23, R23, 0x1 ;  /* 0x0000000117176836 */ /* 0x000fe20000000000 */
[----:B------:R-:W-:-:S02]  /*6e70*/  ISETP.GE.AND P6, PT, R2, RZ, PT ;  /* 0x000000ff0200720c */ /* 0x000fc40003fc6270 */
[----:B------:R-:W1:Y:S01]  /*6e80*/  LDC.64 R2, c[0x0][0x410] ;  /* 0x00010400ff027b82 */ /* 0x000e620000000a00 */
[----:B------:R-:W-:Y:S02]  /*6e90*/  @!P4 IMAD.MOV R23, RZ, RZ, -R23 ;  /* 0x000000ffff17c224 */ /* 0x000fe400078e0a17 */
[----:B------:R-:W-:-:S03]  /*6ea0*/  @P5 VIADD R21, R21, 0x1 ;  /* 0x0000000115155836 */ /* 0x000fc60000000000 */
[----:B------:R-:W-:Y:S02]  /*6eb0*/  SEL R20, R4, R23, !P1 ;  /* 0x0000001704147207 */ /* 0x000fe40004800000 */
[----:B0-----:R-:W-:Y:S02]  /*6ec0*/  IADD3 R22, PT, PT, RZ, -R5, RZ ;  /* 0x80000005ff167210 */ /* 0x001fe40007ffe0ff */
[----:B------:R-:W-:Y:S02]  /*6ed0*/  ISETP.NE.AND P1, PT, R6, RZ, PT ;  /* 0x000000ff0600720c */ /* 0x000fe40003f25270 */
[----:B------:R-:W-:Y:S01]  /*6ee0*/  IABS R26, R20 ;  /* 0x00000014001a7213 */ /* 0x000fe20000000000 */
[----:B------:R-:W-:Y:S02]  /*6ef0*/  IMAD.MOV.U32 R4, RZ, RZ, R22 ;  /* 0x000000ffff047224 */ /* 0x000fe400078e0016 */
[----:B------:R-:W-:Y:S01]  /*6f00*/  IMAD.MOV.U32 R22, RZ, RZ, R21 ;  /* 0x000000ffff167224 */ /* 0x000fe200078e0015 */
[----:B------:R-:W-:Y:S01]  /*6f10*/  LOP3.LUT R21, RZ, R6, RZ, 0x33, !PT ;  /* 0x00000006ff157212 */ /* 0x000fe200078e33ff */
[----:B------:R-:W-:-:S02]  /*6f20*/  IMAD R23, R4, R17, RZ ;  /* 0x0000001104177224 */ /* 0x000fc400078e02ff */
[----:B------:R-:W-:Y:S02]  /*6f30*/  @!P6 IMAD.MOV R22, RZ, RZ, -R22 ;  /* 0x000000ffff16e224 */ /* 0x000fe400078e0a16 */
[----:B------:R-:W-:Y:S02]  /*6f40*/  IMAD.MOV.U32 R4, RZ, RZ, RZ ;  /* 0x000000ffff047224 */ /* 0x000fe400078e00ff */
[----:B------:R-:W-:Y:S01]  /*6f50*/  IMAD.HI.U32 R18, R18, R26, RZ ;  /* 0x0000001a12127227 */ /* 0x000fe200078e00ff */
[----:B------:R-:W-:-:S03]  /*6f60*/  SEL R22, R21, R22, !P1 ;  /* 0x0000001615167207 */ /* 0x000fc60004800000 */
[----:B------:R-:W-:Y:S01]  /*6f70*/  IMAD.HI.U32 R24, R5, R23, R4 ;  /* 0x0000001705187227 */ /* 0x000fe200078e0004 */
[----:B------:R-:W-:-:S03]  /*6f80*/  IADD3 R23, PT, PT, -R22, RZ, RZ ;  /* 0x000000ff16177210 */ /* 0x000fc60007ffe1ff */
        /* <DEDUP_REMOVED lines=9> */
[----:B------:R-:W-:Y:S02]  /*7020*/  @!P4 IMAD.IADD R26, R26, 0x1, -R25 ;  /* 0x000000011a1ac824 */ /* 0x000fe400078e0a19 */
        /* <DEDUP_REMOVED lines=9> */
[----:B------:R-:W-:-:S05]  /*70c0*/  IMAD.HI.U32 R24, R24, R18, RZ ;  /* 0x0000001218187227 */ /* 0x000fca00078e00ff */
[----:B0-----:R-:W-:-:S05]  /*70d0*/  IADD3 R5, PT, PT, -R24, RZ, RZ ;  /* 0x000000ff18057210 */ /* 0x001fca0007ffe1ff */
[----:B------:R-:W-:Y:S02]  /*70e0*/  IMAD R18, R17, R5, R18 ;  /* 0x0000000511127224 */ /* 0x000fe400078e0212 */
[----:B------:R-:W-:-:S03]  /*70f0*/  IMAD.MOV R5, RZ, RZ, -R13 ;  /* 0x000000ffff057224 */ /* 0x000fc600078e0a0d */
        /* <DEDUP_REMOVED lines=14> */
[----:B------:R-:W-:Y:S02]  /*71e0*/  @P2 IADD3 R24, PT, PT, R24, 0x1, RZ ;  /* 0x0000000118182810 */ /* 0x000fe40007ffe0ff */
[----:B------:R-:W-:Y:S02]  /*71f0*/  IADD3 R5, P2, P3, R8, R13, R5 ;  /* 0x0000000d08057210 */ /* 0x000fe40007b5e005 */
[----:B------:R-:W-:Y:S02]  /*7200*/  SHF.R.S32.HI R13, RZ, 0x1f, R13 ;  /* 0x0000001fff0d7819 */ /* 0x000fe4000001140d */
[----:B------:R-:W-:Y:S01]  /*7210*/  @!P4 IMAD.MOV R24, RZ, RZ, -R24 ;  /* 0x000000ffff18c224 */ /* 0x000fe200078e0a18 */
[----:B------:R-:W-:-:S04]  /*7220*/  SHF.R.S32.HI R8, RZ, 0x1f, R8 ;  /* 0x0000001fff087819 */ /* 0x000fc80000011408 */
        /* <DEDUP_REMOVED lines=8> */
[----:B------:R-:W-:-:S04]  /*72b0*/  IMAD.WIDE R2, R13, 0x2, R2 ;  /* 0x000000020d027825 */ /* 0x000fc800078e0202 */
[----:B--2---:R-:W-:-:S05]  /*72c0*/  HADD2.F32 R4, -RZ, R4.H0_H0 ;  /* 0x20000004ff047230 */ /* 0x004fca0000004100 */
[----:B------:R-:W-:Y:S01]  /*72d0*/  FADD.FTZ R5, RZ, R4 ;  /* 0x00000004ff057221 */ /* 0x000fe20000010000 */
[----:B------:R-:W-:-:S04]  /*72e0*/  LEA R4, P1, R16, UR10, 0x1 ;  /* 0x0000000a10047c11 */ /* 0x000fc8000f8208ff */
[----:B------:R-:W-:Y:S02]  /*72f0*/  F2FP.F16.F32.PACK_AB R8, RZ, R5 ;  /* 0x00000005ff08723e */ /* 0x000fe400000000ff */
        /* <DEDUP_REMOVED lines=29> */
[----:B--2---:R-:W-:-:S05]  /*74d0*/  HADD2.F32 R2, -RZ, R2.H0_H0 ;  /* 0x20000002ff027230 */ /* 0x004fca0000004100 */
[----:B------:R-:W-:Y:S01]  /*74e0*/  FADD.FTZ R3, RZ, R2 ;  /* 0x00000002ff037221 */ /* 0x000fe20000010000 */
[----:B------:R-:W-:-:S04]  /*74f0*/  LEA R2, P1, R5, UR10, 0x1 ;  /* 0x0000000a05027c11 */ /* 0x000fc8000f8208ff */
[----:B------:R-:W-:Y:S02]  /*7500*/  F2FP.F16.F32.PACK_AB R4, RZ, R3 ;  /* 0x00000003ff04723e */ /* 0x000fe400000000ff */
[----:B------:R-:W-:-:S05]  /*7510*/  LEA.HI.X R3, R5, UR11, R6, 0x1, P1 ;  /* 0x0000000b05037c11 */ /* 0x000fca00088f0c06 */
[----:B------:R1:W-:Y:S01]  /*7520*/  STG.E.U16 desc[UR8][R2.64], R4 ;  /* 0x0000000402007986 */ /* 0x0003e2000c101508 */
[----:B------:R-:W-:Y:S05]  /*7530*/  @!P0 BRA `(.L_x_670) ;  /* 0xfffffff000508947 */ /* 0x000fea000383ffff */
[----:B------:R-:W-:Y:S05]  /*7540*/  BSYNC.RECONVERGENT B0 ;  /* 0x0000000000007941 */ /* 0x000fea0003800200 */
.L_x_669:
[----:B------:R-:W-:Y:S05]  /*7550*/  EXIT ;  /* 0x000000000000794d */ /* 0x000fea0003800000 */
        .weak           $__internal_23_$__cuda_sm20_div_u64
        .type           $__internal_23_$__cuda_sm20_div_u64,@function
        .size           $__internal_23_$__cuda_sm20_div_u64,(.L_x_879 - $__internal_23_$__cuda_sm20_div_u64)
$__internal_23_$__cuda_sm20_div_u64:
        /* <DEDUP_REMOVED lines=68> */
[----:B------:R-:W-:Y:S06]  /*79a0*/  RET.REL.NODEC R10 `(_ZN2at6native51_GLOBAL__N__11011a27_18_DepthwiseConv3d_cu_35e0c7b528conv_depthwise3d_cuda_kernelIN3c104HalfEfLin1ELin1ELin1ELi1ELi1ELi1EEEvNS_27GenericPackedTensorAccessorIKT_Lm5ENS_16DefaultPtrTraitsEiEENS5_IS6_Lm5ES8_iEES9_PS7_iiiiiiiii) ;  /* 0xffffff840a947950 */ /* 0x000fec0003c3ffff */
.L_x_671:
        /* <DEDUP_REMOVED lines=13> */
.L_x_879:


//--------------------- .text._ZN2at6native51_GLOBAL__N__11011a27_18_DepthwiseConv3d_cu_35e0c7b528conv_depthwise3d_cuda_kernelIN3c104HalfEfLi3ELi3ELi3ELi1ELi1ELi1EEEvNS_27GenericPackedTensorAccessorIKT_Lm5ENS_16DefaultPtrTraitsEiEENS5_IS6_Lm5ES8_iEES9_PS7_iiiiiiiii --------------------------
	.section	.text._ZN2at6native51_GLOBAL__N__11011a27_18_DepthwiseConv3d_cu_35e0c7b528conv_depthwise3d_cuda_kernelIN3c104HalfEfLi3ELi3ELi3ELi1ELi1ELi1EEEvNS_27GenericPackedTensorAccessorIKT_Lm5ENS_16DefaultPtrTraitsEiEENS5_IS6_Lm5ES8_iEES9_PS7_iiiiiiiii,"ax",@progbits
	.align	128
.text._ZN2at6native51_GLOBAL__N__11011a27_18_DepthwiseConv3d_cu_35e0c7b528conv_depthwise3d_cuda_kernelIN3c104HalfEfLi3ELi3ELi3ELi1ELi1ELi1EEEvNS_27GenericPackedTensorAccessorIKT_Lm5ENS_16DefaultPtrTraitsEiEENS5_IS6_Lm5ES8_iEES9_PS7_iiiiiiiii:
        .type           _ZN2at6native51_GLOBAL__N__11011a27_18_DepthwiseConv3d_cu_35e0c7b528conv_depthwise3d_cuda_kernelIN3c104HalfEfLi3ELi3ELi3ELi1ELi1ELi1EEEvNS_27GenericPackedTensorAccessorIKT_Lm5ENS_16DefaultPtrTraitsEiEENS5_IS6_Lm5ES8_iEES9_PS7_iiiiiiiii,@function
        .size           _ZN2at6native51_GLOBAL__N__11011a27_18_DepthwiseConv3d_cu_35e0c7b528conv_depthwise3d_cuda_kernelIN3c104HalfEfLi3ELi3ELi3ELi1ELi1ELi1EEEvNS_27GenericPackedTensorAccessorIKT_Lm5ENS_16DefaultPtrTraitsEiEENS5_IS6_Lm5ES8_iEES9_PS7_iiiiiiiii,(.L_x_881 - _ZN2at6native51_GLOBAL__N__11011a27_18_DepthwiseConv3d_cu_35e0c7b528conv_depthwise3d_cuda_kernelIN3c104HalfEfLi3ELi3ELi3ELi1ELi1ELi1EEEvNS_27GenericPackedTensorAccessorIKT_Lm5ENS_16DefaultPtrTraitsEiEENS5_IS6_Lm5ES8_iEES9_PS7_iiiiiiiii)
        .other          _ZN2at6native51_GLOBAL__N__11011a27_18_DepthwiseConv3d_cu_35e0c7b528conv_depthwise3d_cuda_kernelIN3c104HalfEfLi3ELi3ELi3ELi1ELi1ELi1EEEvNS_27GenericPackedTensorAccessorIKT_Lm5ENS_16DefaultPtrTraitsEiEENS5_IS6_Lm5ES8_iEES9_PS7_iiiiiiiii,@"STO_CUDA_ENTRY STV_DEFAULT"
_ZN2at6native51_GLOBAL__N__11011a27_18_DepthwiseConv3d_cu_35e0c7b528conv_depthwise3d_cuda_kernelIN3c104HalfEfLi3ELi3ELi3ELi1ELi1ELi1EEEvNS_27GenericPackedTensorAccessorIKT_Lm5ENS_16DefaultPtrTraitsEiEENS5_IS6_Lm5ES8_iEES9_PS7_iiiiiiiii:
        /* <DEDUP_REMOVED lines=66> */
.L_x_674:
        /* <DEDUP_REMOVED lines=159> */
[----:B------:R-:W-:-:S02]  /*0e10*/  IADD3 R16, P3, P4, R15, R17, R0 ;  /* 0x000000110f107210 */ /* 0x000fc40007c7e000 */
[----:B------:R-:W-:Y:S01]  /*0e20*/  ISETP.GE.OR P2, PT, R7, UR16, P2 ;  /* 0x0000001007007c0c */ /* 0x000fe20009746670 */
        /* <DEDUP_REMOVED lines=26> */
[----:B--2---:R-:W-:Y:S02]  /*0fd0*/  HADD2.F32 R27, -RZ, R24.H0_H0 ;  /* 0x20000018ff1b7230 */ /* 0x004fe40000004100 */
[----:B----4-:R-:W-:Y:S02]  /*0fe0*/  HADD2.F32 R16, -RZ, R16.H0_H0 ;  /* 0x20000010ff107230 */ /* 0x010fe40000004100 */
[----:B-----5:R-:W-:Y:S02]  /*0ff0*/  @!P1 HADD2.F32 R25, -RZ, R0.H0_H0 ;  /* 0x20000000ff199230 */ /* 0x020fe40000004100 */
[----:B------:R-:W-:-:S03]  /*1000*/  IMAD.MOV.U32 R0, RZ, RZ, RZ ;  /* 0x000000ffff007224 */ /* 0x000fc600078e00ff */
[----:B------:R-:W-:Y:S01]  /*1010*/  @!P1 FFMA.FTZ R0, R16, R25, RZ ;  /* 0x0000001910009223 */ /* 0x000fe200000100ff */
[----:B---3--:R-:W-:Y:S01]  /*1020*/  @!P2 HADD2.F32 R25, -RZ, R26.H0_H0 ;  /* 0x2000001aff19a230 */ /* 0x008fe20000004100 */
[----:B------:R-:W-:-:S04]  /*1030*/  ISETP.GE.OR P1, PT, R20, UR17, P5 ;  /* 0x0000001114007c0c */ /* 0x000fc8000af26670 */
[----:B------:R-:W-:Y:S01]  /*1040*/  @!P2 FFMA.FTZ R0, R27, R25, R0 ;  /* 0x000000191b00a223 */ /* 0x000fe20000010000 */
[C---:B------:R-:W-:Y:S02]  /*1050*/  ISETP.LT.OR P2, PT, R10.reuse, -0x1, !P4 ;  /* 0xffffffff0a00780c */ /* 0x040fe40006741670 */
[----:B------:R-:W-:Y:S01]  /*1060*/  ISETP.GE.OR P1, PT, R10, UR18, P1 ;  /* 0x000000120a007c0c */ /* 0x000fe20008f26670 */
[----:B------:R-:W-:Y:S01]  /*1070*/  IMAD.U32 R25, RZ, RZ, UR18 ;  /* 0x00000012ff197e24 */ /* 0x000fe2000f8e00ff */
[----:B------:R-:W-:Y:S01]  /*1080*/  ISETP.GE.OR P2, PT, R7, UR16, P2 ;  /* 0x0000001007007c0c */ /* 0x000fe20009746670 */
[----:B------:R-:W-:Y:S01]  /*1090*/  IMAD.U32 R16, RZ, RZ, UR9 ;  /* 0x00000009ff107e24 */ /* 0x000fe2000f8e00ff */
[----:B0-----:R-:W-:Y:S01]  /*10a0*/  LEA R14, P5, R29, R14, 0x1 ;  /* 0x0000000e1d0e7211 */ /* 0x001fe200078a08ff */
[----:B------:R-:W-:Y:S01]  /*10b0*/  HADD2.F32 R21, -RZ, R21.H0_H0 ;  /* 0x20000015ff157230 */ /* 0x000fe20000004100 */
[----:B------:R-:W-:Y:S01]  /*10c0*/  ISETP.GE.OR P2, PT, R20, UR17, P2 ;  /* 0x0000001114007c0c */ /* 0x000fe20009746670 */
[----:B------:R-:W-:Y:S01]  /*10d0*/  @!P3 HADD2.F32 R17, -RZ, R17.H0_H0 ;  /* 0x20000011ff11b230 */ /* 0x000fe20000004100 */
[----:B------:R-:W-:-:S02]  /*10e0*/  LEA.HI.X R15, R25, R15, R16, 0x1, P5 ;  /* 0x0000000f190f7211 */ /* 0x000fc400028f0c10 */
[----:B------:R-:W-:Y:S01]  /*10f0*/  ISETP.GE.OR P2, PT, R23, UR18, P2 ;  /* 0x0000001217007c0c */ /* 0x000fe20009746670 */
[----:B------:R-:W2:Y:S01]  /*1100*/  LDG.E.U16 R25, desc[UR10][R12.64+0x8] ;  /* 0x0000080a0c197981 */ /* 0x000ea2000c1e1500 */
[----:B------:R-:W-:-:S03]  /*1110*/  @!P3 FFMA.FTZ R0, R21, R17, R0 ;  /* 0x000000111500b223 */ /* 0x000fc60000010000 */
[----:B------:R-:W3:Y:S04]  /*1120*/  LDG.E.U16 R21, desc[UR10][R12.64+0x6] ;  /* 0x0000060a0c157981 */ /* 0x000ee8000c1e1500 */
[----:B------:R-:W4:Y:S01]  /*1130*/  @!P1 LDG.E.U16 R24, desc[UR10][R14.64] ;  /* 0x0000000a0e189981 */ /* 0x000f22000c1e1500 */
[----:B------:R-:W-:-:S03]  /*1140*/  ISETP.LT.OR P4, PT, R10, -0x2, !P4 ;  /* 0xfffffffe0a00780c */ /* 0x000fc60006781670 */
[----:B------:R-:W5:Y:S01]  /*1150*/  @!P2 LDG.E.U16 R26, desc[UR10][R14.64+0x2] ;  /* 0x0000020a0e1aa981 */ /* 0x000f62000c1e1500 */
[----:B------:R-:W-:-:S03]  /*1160*/  ISETP.GE.OR P4, PT, R7, UR16, P4 ;  /* 0x0000001007007c0c */ /* 0x000fc6000a786670 */
[----:B------:R-:W5:Y:S01]  /*1170*/  LDG.E.U16 R17, desc[UR10][R12.64+0xa] ;  /* 0x00000a0a0c117981 */ /* 0x000f62000c1e1500 */
[----:B------:R-:W-:-:S04]  /*1180*/  ISETP.GE.OR P4, PT, R20, UR17, P4 ;  /* 0x0000001114007c0c */ /* 0x000fc8000a786670 */
[----:B------:R-:W-:-:S13]  /*1190*/  ISETP.GE.OR P4, PT, R5, UR18, P4 ;  /* 0x0000001205007c0c */ /* 0x000fda000a786670 */
[----:B------:R0:W5:Y:S01]  /*11a0*/  @!P4 LDG.E.U16 R16, desc[UR10][R14.64+0x4] ;  /* 0x0000040a0e10c981 */ /* 0x000162000c1e1500 */
[----:B------:R-:W-:Y:S01]  /*11b0*/  ISETP.GT.AND P3, PT, R22, -0x3, PT ;  /* 0xfffffffd1600780c */ /* 0x000fe20003f64270 */
[----:B---3--:R-:W-:Y:S02]  /*11c0*/  HADD2.F32 R27, -RZ, R21.H0_H0 ;  /* 0x20000015ff1b7230 */ /* 0x008fe40000004100 */
[----:B----4-:R-:W-:-:S05]  /*11d0*/  @!P1 HADD2.F32 R21, -RZ, R24.H0_H0 ;  /* 0x20000018ff159230 */ /* 0x010fca0000004100 */
[----:B------:R-:W-:Y:S01]  /*11e0*/  @!P1 FFMA.FTZ R0, R27, R21, R0 ;  /* 0x000000151b009223 */ /* 0x000fe20000010000 */
[----:B------:R-:W-:Y:S01]  /*11f0*/  ISETP.GT.AND P1, PT, R7, -0x1, P3 ;  /* 0xffffffff0700780c */ /* 0x000fe20001f24270 */
[----:B--2---:R-:W-:Y:S02]  /*1200*/  HADD2.F32 R27, -RZ, R25.H0_H0 ;  /* 0x20000019ff1b7230 */ /* 0x004fe40000004100 */
[----:B-----5:R-:W-:Y:S01]  /*1210*/  @!P2 HADD2.F32 R25, -RZ, R26.H0_H0 ;  /* 0x2000001aff19a230 */ /* 0x020fe20000004100 */
[----:B------:R-:W-:Y:S01]  /*1220*/  ISETP.LT.OR P5, PT, R10, RZ, !P1 ;  /* 0x000000ff0a00720c */ /* 0x000fe20004fa1670 */
[----:B------:R-:W-:-:S03]  /*1230*/  VIADD R21, R22, 0x2 ;  /* 0x0000000216157836 */ /* 0x000fc60000000000 */
[----:B------:R-:W-:Y:S01]  /*1240*/  ISETP.GE.OR P5, PT, R7, UR16, P5 ;  /* 0x0000001007007c0c */ /* 0x000fe2000afa6670 */
[----:B------:R-:W-:Y:S01]  /*1250*/  @!P2 FFMA.FTZ R0, R27, R25, R0 ;  /* 0x000000191b00a223 */ /* 0x000fe20000010000 */
[----:B------:R-:W-:Y:S02]  /*1260*/  IMAD.U32 R25, RZ, RZ, UR18 ;  /* 0x00000012ff197e24 */ /* 0x000fe4000f8e00ff */
[----:B------:R-:W-:Y:S01]  /*1270*/  ISETP.GE.OR P5, PT, R21, UR17, P5 ;  /* 0x0000001115007c0c */ /* 0x000fe2000afa6670 */
[----:B------:R-:W-:Y:S02]  /*1280*/  IMAD.U32 R27, RZ, RZ, UR18 ;  /* 0x00000012ff1b7e24 */ /* 0x000fe4000f8e00ff */
[----:B------:R-:W-:Y:S01]  /*1290*/  IMAD.U32 R24, RZ, RZ, UR9 ;  /* 0x00000009ff187e24 */ /* 0x000fe2000f8e00ff */
[----:B0-----:R-:W-:Y:S02]  /*12a0*/  LEA R14, P2, R25, R14, 0x1 ;  /* 0x0000000e190e7211 */ /* 0x001fe400078408ff */
[----:B------:R-:W-:-:S02]  /*12b0*/  ISETP.GE.OR P5, PT, R10, UR18, P5 ;  /* 0x000000120a007c0c */ /* 0x000fc4000afa6670 */
[----:B------:R-:W-:Y:S02]  /*12c0*/  LEA.HI.X R15, R27, R15, R24, 0x1, P2 ;  /* 0x0000000f1b0f7211 */ /* 0x000fe400010f0c18 */
[----:B------:R-:W-:Y:S01]  /*12d0*/  ISETP.LT.OR P2, PT, R10, -0x1, !P1 ;  /* 0xffffffff0a00780c */ /* 0x000fe20004f41670 */
[----:B------:R-:W-:Y:S02]  /*12e0*/  HADD2.F32 R25, -RZ, R17.H0_H0 ;  /* 0x20000011ff197230 */ /* 0x000fe40000004100 */
[----:B------:R-:W-:Y:S01]  /*12f0*/  @!P4 HADD2.F32 R17, -RZ, R16.H0_H0 ;  /* 0x20000010ff11c230 */ /* 0x000fe20000004100 */
[----:B------:R-:W-:Y:S01]  /*1300*/  ISETP.GE.OR P2, PT, R7, UR16, P2 ;  /* 0x0000001007007c0c */ /* 0x000fe20009746670 */
[----:B------:R-:W2:Y:S03]  /*1310*/  LDG.E.U16 R16, desc[UR10][R12.64+0xc] ;  /* 0x00000c0a0c107981 */ /* 0x000ea6000c1e1500 */
[----:B------:R-:W-:Y:S01]  /*1320*/  @!P4 FFMA.FTZ R0, R25, R17, R0 ;  /* 0x000000111900c223 */ /* 0x000fe20000010000 */
[----:B------:R-:W-:Y:S01]  /*1330*/  ISETP.GE.OR P2, PT, R21, UR17, P2 ;  /* 0x0000001115007c0c */ /* 0x000fe20009746670 */
[----:B------:R-:W3:Y:S03]  /*1340*/  @!P5 LDG.E.U16 R17, desc[UR10][R14.64] ;  /* 0x0000000a0e11d981 */ /* 0x000ee6000c1e1500 */
[----:B------:R-:W-:Y:S01]  /*1350*/  ISETP.GE.OR P2, PT, R23, UR18, P2 ;  /* 0x0000001217007c0c */ /* 0x000fe20009746670 */
[----:B------:R-:W4:-:S12]  /*1360*/  LDG.E.U16 R25, desc[UR10][R12.64+0xe] ;  /* 0x00000e0a0c197981 */ /* 0x000f18000c1e1500 */
        /* <DEDUP_REMOVED lines=9> */
[----:B--2---:R-:W-:-:S06]  /*1400*/  HADD2.F32 R27, -RZ, R16.H0_H0 ;  /* 0x20000010ff1b7230 */ /* 0x004fcc0000004100 */
[----:B------:R0:W2:Y:S01]  /*1410*/  @!P4 LDG.E.U16 R16, desc[UR10][R14.64+0x4] ;  /* 0x0000040a0e10c981 */ /* 0x0000a2000c1e1500 */
[----:B---3--:R-:W-:-:S05]  /*1420*/  @!P5 HADD2.F32 R17, -RZ, R17.H0_H0 ;  /* 0x20000011ff11d230 */ /* 0x008fca0000004100 */
[----:B------:R-:W-:Y:S01]  /*1430*/  @!P5 FFMA.FTZ R0, R27, R17, R0 ;  /* 0x000000111b00d223 */ /* 0x000fe20000010000 */
[----:B------:R-:W-:Y:S01]  /*1440*/  ISETP.GT.AND P5, PT, R7, -0x2, P1 ;  /* 0xfffffffe0700780c */ /* 0x000fe20000fa4270 */
[----:B------:R-:W3:Y:S03]  /*1450*/  LDG.E.U16 R17, desc[UR10][R12.64+0x10] ;  /* 0x0000100a0c117981 */ /* 0x000ee6000c1e1500 */
[----:B------:R-:W-:Y:S01]  /*1460*/  ISETP.LT.OR P6, PT, R10, RZ, !P5 ;  /* 0x000000ff0a00720c */ /* 0x000fe20006fc1670 */
[----:B----4-:R-:W-:-:S03]  /*1470*/  HADD2.F32 R25, -RZ, R25.H0_H0 ;  /* 0x20000019ff197230 */ /* 0x010fc60000004100 */
[----:B------:R-:W-:Y:S01]  /*1480*/  ISETP.GE.OR P6, PT, R24, UR16, P6 ;  /* 0x0000001018007c0c */ /* 0x000fe2000b7c6670 */
[----:B-----5:R-:W-:-:S03]  /*1490*/  @!P2 HADD2.F32 R23, -RZ, R23.H0_H0 ;  /* 0x20000017ff17a230 */ /* 0x020fc60000004100 */
[----:B------:R-:W-:Y:S02]  /*14a0*/  ISETP.GE.OR P6, PT, R22, UR17, P6 ;  /* 0x0000001116007c0c */ /* 0x000fe4000b7c6670 */
[----:B------:R-:W-:Y:S02]  /*14b0*/  @!P2 FFMA.FTZ R0, R25, R23, R0 ;  /* 0x000000171900a223 */ /* 0x000fe40000010000 */
[----:B------:R-:W-:Y:S01]  /*14c0*/  ISETP.GE.OR P2, PT, R10, UR18, P6 ;  /* 0x000000120a007c0c */ /* 0x000fe2000b746670 */
[----:B------:R-:W4:Y:S01]  /*14d0*/  LDG.E.U16 R23, desc[UR10][R12.64+0x12] ;  /* 0x0000120a0c177981 */ /* 0x000f22000c1e1500 */
[----:B0-----:R-:W-:-:S04]  /*14e0*/  IADD3 R14, P6, PT, R14, UR8, RZ ;  /* 0x000000080e0e7c10 */ /* 0x001fc8000ffde0ff */
[----:B------:R-:W-:-:S07]  /*14f0*/  IADD3.X R15, PT, PT, R15, UR24, RZ, P6, !PT ;  /* 0x000000180f0f7c10 */ /* 0x000fce000b7fe4ff */
[----:B------:R-:W5:Y:S01]  /*1500*/  @!P2 LDG.E.U16 R26, desc[UR10][R14.64] ;  /* 0x0000000a0e1aa981 */ /* 0x000f62000c1e1500 */
[----:B---3--:R-:W-:Y:S02]  /*1510*/  HADD2.F32 R25, -RZ, R17.H0_H0 ;  /* 0x20000011ff197230 */ /* 0x008fe40000004100 */
[----:B--2---:R-:W-:Y:S02]  /*1520*/  @!P4 HADD2.F32 R17, -RZ, R16.H0_H0 ;  /* 0x20000010ff11c230 */ /* 0x004fe40000004100 */
[----:B------:R-:W2:Y:S03]  /*1530*/  LDG.E.U16 R16, desc[UR10][R12.64+0x14] ;  /* 0x0000140a0c107981 */ /* 0x000ea6000c1e1500 */
[----:B------:R-:W-:Y:S01]  /*1540*/  @!P4 FFMA.FTZ R0, R25, R17, R0 ;  /* 0x000000111900c223 */ /* 0x000fe20000010000 */
[C---:B------:R-:W-:Y:S01]  /*1550*/  ISETP.LT.OR P4, PT, R10.reuse, -0x1, !P5 ;  /* 0xffffffff0a00780c */ /* 0x040fe20006f81670 */
[----:B------:R-:W-:-:S03]  /*1560*/  VIADD R25, R10, 0x1 ;  /* 0x000000010a197836 */ /* 0x000fc60000000000 */
[----:B------:R-:W-:-:S04]  /*1570*/  ISETP.GE.OR P4, PT, R24, UR16, P4 ;  /* 0x0000001018007c0c */ /* 0x000fc8000a786670 */
[----:B------:R-:W-:-:S04]  /*1580*/  ISETP.GE.OR P4, PT, R22, UR17, P4 ;  /* 0x0000001116007c0c */ /* 0x000fc8000a786670 */
[----:B------:R-:W-:Y:S01]  /*1590*/  ISETP.GE.OR P4, PT, R25, UR18, P4 ;  /* 0x0000001219007c0c */ /* 0x000fe2000a786670 */
[----:B----4-:R-:W-:Y:S02]  /*15a0*/  HADD2.F32 R23, -RZ, R23.H0_H0 ;  /* 0x20000017ff177230 */ /* 0x010fe40000004100 */
[----:B-----5:R-:W-:Y:S01]  /*15b0*/  @!P2 HADD2.F32 R17, -RZ, R26.H0_H0 ;  /* 0x2000001aff11a230 */ /* 0x020fe20000004100 */
[----:B------:R-:W-:Y:S01]  /*15c0*/  ISETP.LT.OR P5, PT, R10, -0x2, !P5 ;  /* 0xfffffffe0a00780c */ /* 0x000fe20006fa1670 */
[----:B------:R-:W3:Y:S03]  /*15d0*/  LDG.E.U16 R26, desc[UR10][R12.64+0x16] ;  /* 0x0000160a0c1a7981 */ /* 0x000ee6000c1e1500 */
[----:B------:R-:W-:-:S05]  /*15e0*/  @!P2 FFMA.FTZ R0, R23, R17, R0 ;  /* 0x000000111700a223 */ /* 0x000fca0000010000 */
[----:B------:R-:W4:Y:S01]  /*15f0*/  @!P4 LDG.E.U16 R17, desc[UR10][R14.64+0x2] ;  /* 0x0000020a0e11c981 */ /* 0x000f22000c1e1500 */
[----:B------:R-:W-:-:S04]  /*1600*/  ISETP.GE.OR P5, PT, R24, UR16, P5 ;  /* 0x0000001018007c0c */ /* 0x000fc8000afa6670 */
[----:B------:R-:W-:-:S04]  /*1610*/  ISETP.GE.OR P5, PT, R22, UR17, P5 ;  /* 0x0000001116007c0c */ /* 0x000fc8000afa6670 */
[----:B------:R-:W-:-:S13]  /*1620*/  ISETP.GE.OR P5, PT, R5, UR18, P5 ;  /* 0x0000001205007c0c */ /* 0x000fda000afa6670 */
[----:B------:R3:W5:Y:S01]  /*1630*/  @!P5 LDG.E.U16 R27, desc[UR10][R14.64+0x4] ;  /* 0x0000040a0e1bd981 */ /* 0x000762000c1e1500 */
[----:B--2---:R-:W-:Y:S02]  /*1640*/  HADD2.F32 R23, -RZ, R16.H0_H0 ;  /* 0x20000010ff177230 */ /* 0x004fe40000004100 */
[----:B----4-:R-:W-:-:S05]  /*1650*/  @!P4 HADD2.F32 R17, -RZ, R17.H0_H0 ;  /* 0x20000011ff11c230 */ /* 0x010fca0000004100 */
        /* <DEDUP_REMOVED lines=12> */
[----:B---3--:R-:W-:Y:S02]  /*1720*/  HADD2.F32 R15, -RZ, R26.H0_H0 ;  /* 0x2000001aff0f7230 */ /* 0x008fe40000004100 */
[----:B-----5:R-:W-:-:S05]  /*1730*/  @!P5 HADD2.F32 R27, -RZ, R27.H0_H0 ;  /* 0x2000001bff1bd230 */ /* 0x020fca0000004100 */
[----:B------:R-:W-:-:S05]  /*1740*/  @!P5 FFMA.FTZ R0, R15, R27, R0 ;  /* 0x0000001b0f00d223 */ /* 0x000fca0000010000 */
[----:B------:R-:W3:Y:S01]  /*1750*/  @!P4 LDG.E.U16 R15, desc[UR10][R16.64] ;  /* 0x0000000a100fc981 */ /* 0x000ee2000c1e1500 */
[----:B------:R-:W-:Y:S01]  /*1760*/  ISETP.GT.AND P5, PT, R23, -0x2, PT ;  /* 0xfffffffe1700780c */ /* 0x000fe20003fa4270 */
[----:B--2---:R-:W-:Y:S02]  /*1770*/  HADD2.F32 R27, -RZ, R14.H0_H0 ;  /* 0x2000000eff1b7230 */ /* 0x004fe40000004100 */
[----:B---3--:R-:W-:-:S05]  /*1780*/  @!P4 HADD2.F32 R15, -RZ, R15.H0_H0 ;  /* 0x2000000fff0fc230 */ /* 0x008fca0000004100 */
        /* <DEDUP_REMOVED lines=15> */
[----:B--2---:R-:W-:Y:S02]  /*1880*/  HADD2.F32 R29, -RZ, R15.H0_H0 ;  /* 0x2000000fff1d7230 */ /* 0x004fe40000004100 */
[----:B---3--:R-:W-:Y:S02]  /*1890*/  HADD2.F32 R27, -RZ, R27.H0_H0 ;  /* 0x2000001bff1b7230 */ /* 0x008fe40000004100 */
[----:B----4-:R-:W-:-:S05]  /*18a0*/  @!P4 HADD2.F32 R15, -RZ, R26.H0_H0 ;  /* 0x2000001aff0fc230 */ /* 0x010fca0000004100 */
[----:B------:R-:W-:Y:S01]  /*18b0*/  @!P4 FFMA.FTZ R0, R29, R15, R0 ;  /* 0x0000000f1d00c223 */ /* 0x000fe20000010000 */
[----:B------:R-:W-:Y:S01]  /*18c0*/  ISETP.LT.OR P4, PT, R10, RZ, !P3 ;  /* 0x000000ff0a00720c */ /* 0x000fe20005f81670 */
[----:B-----5:R-:W-:-:S03]  /*18d0*/  @!P5 HADD2.F32 R15, -RZ, R14.H0_H0 ;  /* 0x2000000eff0fd230 */ /* 0x020fc60000004100 */
[C---:B------:R-:W-:Y:S02]  /*18e0*/  ISETP.GE.OR P4, PT, R24.reuse, UR16, P4 ;  /* 0x0000001018007c0c */ /* 0x040fe4000a786670 */
[----:B------:R-:W-:Y:S01]  /*18f0*/  @!P5 FFMA.FTZ R0, R27, R15, R0 ;  /* 0x0000000f1b00d223 */ /* 0x000fe20000010000 */
[----:B------:R-:W-:Y:S01]  /*1900*/  IMAD.U32 R15, RZ, RZ, UR18 ;  /* 0x00000012ff0f7e24 */ /* 0x000fe2000f8e00ff */
[----:B------:R-:W-:Y:S02]  /*1910*/  ISETP.GE.OR P5, PT, R21, UR17, P4 ;  /* 0x0000001115007c0c */ /* 0x000fe4000a7a6670 */
[----:B------:R-:W-:Y:S02]  /*1920*/  ISETP.GE.OR P4, PT, R24, UR16, P6 ;  /* 0x0000001018007c0c */ /* 0x000fe4000b786670 */
[----:B------:R-:W-:Y:S02]  /*1930*/  ISETP.GE.OR P5, PT, R10, UR18, P5 ;  /* 0x000000120a007c0c */ /* 0x000fe4000afa6670 */
[----:B------:R-:W-:Y:S01]  /*1940*/  LEA R14, P6, R15, R16, 0x1 ;  /* 0x000000100f0e7211 */ /* 0x000fe200078c08ff */
[----:B------:R-:W-:Y:S01]  /*1950*/  IMAD.U32 R16, RZ, RZ, UR9 ;  /* 0x00000009ff107e24 */ /* 0x000fe2000f8e00ff */
[----:B------:R-:W-:-:S04]  /*1960*/  ISETP.GE.OR P4, PT, R21, UR17, P4 ;  /* 0x0000001115007c0c */ /* 0x000fc8000a786670 */
[----:B------:R-:W-:Y:S02]  /*1970*/  ISETP.GE.OR P4, PT, R25, UR18, P4 ;  /* 0x0000001219007c0c */ /* 0x000fe4000a786670 */
[----:B------:R-:W-:Y:S01]  /*1980*/  LEA.HI.X R15, R15, R17, R16, 0x1, P6 ;  /* 0x000000110f0f7211 */ /* 0x000fe200030f0c10 */
[----:B------:R-:W2:Y:S04]  /*1990*/  LDG.E.U16 R25, desc[UR10][R12.64+0x20] ;  /* 0x0000200a0c197981 */ /* 0x000ea8000c1e1500 */
        /* <DEDUP_REMOVED lines=9> */
[----:B---3--:R-:W-:Y:S02]  /*1a30*/  HADD2.F32 R27, -RZ, R16.H0_H0 ;  /* 0x20000010ff1b7230 */ /* 0x008fe40000004100 */
[----:B----4-:R-:W-:Y:S02]  /*1a40*/  @!P5 HADD2.F32 R17, -RZ, R17.H0_H0 ;  /* 0x20000011ff11d230 */ /* 0x010fe40000004100 */
[----:B--2---:R-:W-:-:S03]  /*1a50*/  HADD2.F32 R25, -RZ, R25.H0_H0 ;  /* 0x20000019ff197230 */ /* 0x004fc60000004100 */
[----:B------:R-:W-:Y:S01]  /*1a60*/  @!P5 FFMA.FTZ R0, R27, R17, R0 ;  /* 0x000000111b00d223 */ /* 0x000fe20000010000 */
[----:B-----5:R-:W-:Y:S01]  /*1a70*/  @!P4 HADD2.F32 R17, -RZ, R26.H0_H0 ;  /* 0x2000001aff11c230 */ /* 0x020fe20000004100 */
[----:B------:R-:W-:Y:S01]  /*1a80*/  IADD3 R16, P5, PT, R14, UR8, RZ ;  /* 0x000000080e107c10 */ /* 0x000fe2000ffbe0ff */
[----:B------:R-:W2:Y:S03]  /*1a90*/  LDG.E.U16 R26, desc[UR10][R12.64+0x24] ;  /* 0x0000240a0c1a7981 */ /* 0x000ea6000c1e1500 */
        /* <DEDUP_REMOVED lines=9> */
[----:B---3--:R-:W-:Y:S02]  /*1b30*/  HADD2.F32 R29, -RZ, R25.H0_H0 ;  /* 0x20000019ff1d7230 */ /* 0x008fe40000004100 */
[----:B----4-:R-:W-:Y:S02]  /*1b40*/  @!P3 HADD2.F32 R25, -RZ, R14.H0_H0 ;  /* 0x2000000eff19b230 */ /* 0x010fe40000004100 */
[----:B------:R-:W3:Y:S03]  /*1b50*/  LDG.E.U16 R14, desc[UR10][R12.64+0x26] ;  /* 0x0000260a0c0e7981 */ /* 0x000ee6000c1e1500 */
[----:B------:R-:W-:Y:S01]  /*1b60*/  @!P3 FFMA.FTZ R0, R29, R25, R0 ;  /* 0x000000191d00b223 */ /* 0x000fe20000010000 */
[----:B------:R-:W-:Y:S01]  /*1b70*/  ISETP.LT.OR P3, PT, R10, -0x1, !P1 ;  /* 0xffffffff0a00780c */ /* 0x000fe20004f61670 */
[----:B--2---:R-:W-:-:S02]  /*1b80*/  HADD2.F32 R25, -RZ, R26.H0_H0 ;  /* 0x2000001aff197230 */ /* 0x004fc40000004100 */
[----:B-----5:R-:W-:Y:S01]  /*1b90*/  @!P4 HADD2.F32 R27, -RZ, R27.H0_H0 ;  /* 0x2000001bff1bc230 */ /* 0x020fe20000004100 */
[----:B------:R-:W-:Y:S01]  /*1ba0*/  ISETP.GE.OR P3, PT, R24, UR16, P3 ;  /* 0x0000001018007c0c */ /* 0x000fe20009f66670 */
[----:B------:R-:W2:Y:S03]  /*1bb0*/  LDG.E.U16 R26, desc[UR10][R12.64+0x28] ;  /* 0x0000280a0c1a7981 */ /* 0x000ea6000c1e1500 */
        /* <DEDUP_REMOVED lines=12> */
[----:B---3--:R-:W-:Y:S02]  /*1c80*/  HADD2.F32 R27, -RZ, R14.H0_H0 ;  /* 0x2000000eff1b7230 */ /* 0x008fe40000004100 */
[----:B----4-:R-:W-:-:S05]  /*1c90*/  @!P3 HADD2.F32 R15, -RZ, R15.H0_H0 ;  /* 0x2000000fff0fb230 */ /* 0x010fca0000004100 */
        /* <DEDUP_REMOVED lines=11> */
[C---:B------:R-:W-:Y:S01]  /*1d50*/  ISETP.LT.OR P4, PT, R10.reuse, -0x1, !P0 ;  /* 0xffffffff0a00780c */ /* 0x040fe20004781670 */
[----:B--2---:R-:W-:Y:S01]  /*1d60*/  HADD2.F32 R29, -RZ, R26.H0_H0 ;  /* 0x2000001aff1d7230 */ /* 0x004fe20000004100 */
[----:B------:R-:W-:Y:S01]  /*1d70*/  ISETP.LT.OR P6, PT, R10, -0x2, !P0 ;  /* 0xfffffffe0a00780c */ /* 0x000fe200047c1670 */
[----:B-----5:R-:W-:Y:S01]  /*1d80*/  @!P1 HADD2.F32 R17, -RZ, R22.H0_H0 ;  /* 0x20000016ff119230 */ /* 0x020fe20000004100 */
[----:B------:R-:W-:Y:S01]  /*1d90*/  ISETP.GE.OR P0, PT, R24, UR16, P4 ;  /* 0x0000001018007c0c */ /* 0x000fe2000a706670 */
[----:B------:R-:W2:Y:S01]  /*1da0*/  LDG.E.U16 R26, desc[UR10][R12.64+0x30] ;  /* 0x0000300a0c1a7981 */ /* 0x000ea2000c1e1500 */
[----:B------:R-:W-:Y:S02]  /*1db0*/  ISETP.LT.OR P5, PT, R23, -0x2, !P2 ;  /* 0xfffffffe1700780c */ /* 0x000fe400057a1670 */
[----:B------:R-:W-:Y:S01]  /*1dc0*/  @!P1 FFMA.FTZ R0, R29, R17, R0 ;  /* 0x000000111d009223 */ /* 0x000fe20000010000 */
[----:B------:R-:W-:-:S02]  /*1dd0*/  ISETP.GT.AND P1, PT, R23, -0x3, PT ;  /* 0xfffffffd1700780c */ /* 0x000fc40003f24270 */
[----:B------:R-:W-:Y:S01]  /*1de0*/  ISETP.GE.OR P2, PT, R24, UR16, P6 ;  /* 0x0000001018007c0c */ /* 0x000fe2000b746670 */
[----:B------:R-:W0:Y:S01]  /*1df0*/  LDC.64 R22, c[0x0][0x410] ;  /* 0x00010400ff167b82 */ /* 0x000e220000000a00 */
[C---:B------:R-:W-:Y:S02]  /*1e00*/  ISETP.GE.OR P0, PT, R20.reuse, UR17, P0 ;  /* 0x0000001114007c0c */ /* 0x040fe40008706670 */
[----:B------:R-:W-:Y:S02]  /*1e10*/  ISETP.GE.OR P2, PT, R20, UR17, P2 ;  /* 0x0000001114007c0c */ /* 0x000fe40009746670 */
[----:B------:R-:W-:Y:S02]  /*1e20*/  ISETP.LT.OR P4, PT, R10, -0x1, !P1 ;  /* 0xffffffff0a00780c */ /* 0x000fe40004f81670 */
[----:B------:R-:W-:Y:S02]  /*1e30*/  ISETP.GE.OR P5, PT, R24, UR16, P5 ;  /* 0x0000001018007c0c */ /* 0x000fe4000afa6670 */
[----:B------:R-:W-:-:S02]  /*1e40*/  ISETP.GE.OR P0, PT, R25, UR18, P0 ;  /* 0x0000001219007c0c */ /* 0x000fc40008706670 */
[----:B------:R-:W-:Y:S02]  /*1e50*/  ISETP.GE.OR P4, PT, R24, UR16, P4 ;  /* 0x0000001018007c0c */ /* 0x000fe4000a786670 */
[----:B------:R-:W-:Y:S02]  /*1e60*/  ISETP.GE.OR P2, PT, R5, UR18, P2 ;  /* 0x0000001205007c0c */ /* 0x000fe40009746670 */
[C---:B------:R-:W-:Y:S01]  /*1e70*/  ISETP.GE.OR P5, PT, R21.reuse, UR17, P5 ;  /* 0x0000001115007c0c */ /* 0x040fe2000afa6670 */
[----:B------:R-:W-:Y:S01]  /*1e80*/  IMAD.U32 R17, RZ, RZ, UR18 ;  /* 0x00000012ff117e24 */ /* 0x000fe2000f8e00ff */
[C---:B------:R-:W-:Y:S02]  /*1e90*/  ISETP.LT.OR P1, PT, R10.reuse, -0x2, !P1 ;  /* 0xfffffffe0a00780c */ /* 0x040fe40004f21670 */
[----:B------:R-:W-:Y:S02]  /*1ea0*/  ISETP.GE.OR P4, PT, R21, UR17, P4 ;  /* 0x0000001115007c0c */ /* 0x000fe4000a786670 */
[----:B------:R-:W-:Y:S01]  /*1eb0*/  ISETP.GE.OR P5, PT, R10, UR18, P5 ;  /* 0x000000120a007c0c */ /* 0x000fe2000afa6670 */
[----:B------:R-:W-:Y:S01]  /*1ec0*/  IMAD.U32 R20, RZ, RZ, UR9 ;  /* 0x00000009ff147e24 */ /* 0x000fe2000f8e00ff */
[----:B------:R-:W-:Y:S01]  /*1ed0*/  ISETP.GE.OR P1, PT, R24, UR16, P1 ;  /* 0x0000001018007c0c */ /* 0x000fe20008f26670 */
[----:B------:R-:W5:Y:S01]  /*1ee0*/  @!P0 LDG.E.U16 R10, desc[UR10][R14.64+0x2] ;  /* 0x0000020a0e0a8981 */ /* 0x000f62000c1e1500 */
[----:B------:R-:W-:-:S02]  /*1ef0*/  LEA R16, P6, R17, R14, 0x1 ;  /* 0x0000000e11107211 */ /* 0x000fc400078c08ff */
[----:B------:R-:W-:Y:S02]  /*1f00*/  ISETP.GE.OR P4, PT, R25, UR18, P4 ;  /* 0x0000001219007c0c */ /* 0x000fe4000a786670 */
        /* <DEDUP_REMOVED lines=11> */
[----:B---3--:R-:W-:Y:S02]  /*1fc0*/  HADD2.F32 R27, -RZ, R27.H0_H0 ;  /* 0x2000001bff1b7230 */ /* 0x008fe40000004100 */
[----:B----4-:R-:W-:-:S05]  /*1fd0*/  @!P3 HADD2.F32 R7, -RZ, R7.H0_H0 ;  /* 0x20000007ff07b230 */ /* 0x010fca0000004100 */
        /* <DEDUP_REMOVED lines=8> */
[----:B--2---:R-:W-:Y:S02]  /*2060*/  @!P2 HADD2.F32 R25, -RZ, R25.H0_H0 ;  /* 0x20000019ff19a230 */ /* 0x004fe40000004100 */
[----:B-----5:R-:W-:Y:S02]  /*2070*/  HADD2.F32 R29, -RZ, R20.H0_H0 ;  /* 0x20000014ff1d7230 */ /* 0x020fe40000004100 */
[----:B------:R-:W-:Y:S02]  /*2080*/  HADD2.F32 R5, -RZ, R5.H0_H0 ;  /* 0x20000005ff057230 */ /* 0x000fe40000004100 */
[----:B------:R-:W-:Y:S01]  /*2090*/  @!P4 HADD2.F32 R21, -RZ, R21.H0_H0 ;  /* 0x20000015ff15c230 */ /* 0x000fe20000004100 */
[----:B------:R-:W-:Y:S01]  /*20a0*/  USHF.R.S32.HI UR8, URZ, 0x1f, UR4 ;  /* 0x0000001fff087899 */ /* 0x000fe20008011404 */
[----:B---3--:R-:W-:-:S02]  /*20b0*/  HADD2.F32 R15, -RZ, R7.H0_H0 ;  /* 0x20000007ff0f7230 */ /* 0x008fc40000004100 */
[----:B------:R-:W-:-:S05]  /*20c0*/  @!P0 HADD2.F32 R7, -RZ, R10.H0_H0 ;  /* 0x2000000aff078230 */ /* 0x000fca0000004100 */
[----:B------:R-:W-:Y:S01]  /*20d0*/  @!P0 FFMA.FTZ R0, R15, R7, R0 ;  /* 0x000000070f008223 */ /* 0x000fe20000010000 */
[----:B------:R-:W-:Y:S02]  /*20e0*/  HADD2.F32 R15, -RZ, R26.H0_H0 ;  /* 0x2000001aff0f7230 */ /* 0x000fe40000004100 */
[----:B------:R-:W-:Y:S02]  /*20f0*/  @!P5 HADD2.F32 R7, -RZ, R24.H0_H0 ;  /* 0x20000018ff07d230 */ /* 0x000fe40000004100 */
[----:B------:R-:W-:-:S04]  /*2100*/  @!P2 FFMA.FTZ R0, R29, R25, R0 ;  /* 0x000000191d00a223 */ /* 0x000fc80000010000 */
[----:B------:R-:W-:Y:S01]  /*2110*/  @!P5 FFMA.FTZ R0, R15, R7, R0 ;  /* 0x000000070f00d223 */ /* 0x000fe20000010000 */
[----:B------:R-:W-:Y:S01]  /*2120*/  IADD3 R18, P0, P2, R8, R19, R18 ;  /* 0x0000001308127210 */ /* 0x000fe20007a1e012 */
[----:B----4-:R-:W-:Y:S01]  /*2130*/  HADD2.F32 R27, -RZ, R27.H0_H0 ;  /* 0x2000001bff1b7230 */ /* 0x010fe20000004100 */
[----:B------:R-:W-:Y:S01]  /*2140*/  SHF.R.S32.HI R10, RZ, 0x1f, R19 ;  /* 0x0000001fff0a7819 */ /* 0x000fe20000011413 */
[----:B------:R-:W-:Y:S01]  /*2150*/  @!P4 FFMA.FTZ R0, R5, R21, R0 ;  /* 0x000000150500c223 */ /* 0x000fe20000010000 */
[----:B------:R-:W-:Y:S01]  /*2160*/  SHF.R.S32.HI R7, RZ, 0x1f, R8 ;  /* 0x0000001fff077819 */ /* 0x000fe20000011408 */
[----:B------:R-:W-:Y:S02]  /*2170*/  @!P1 HADD2.F32 R5, -RZ, R14.H0_H0 ;  /* 0x2000000eff059230 */ /* 0x000fe40000004100 */
[----:B------:R-:W-:Y:S01]  /*2180*/  IMAD R8, R9, UR20, RZ ;  /* 0x0000001409087c24 */ /* 0x000fe2000f8e02ff */
[----:B------:R-:W-:Y:S01]  /*2190*/  IADD3.X R10, PT, PT, R7, R10, R12, P0, P2 ;  /* 0x0000000a070a7210 */ /* 0x000fe200007e440c */
[----:B------:R-:W-:-:S02]  /*21a0*/  HADD2.F32 R7, -RZ, R22.H0_H0 ;  /* 0x20000016ff077230 */ /* 0x000fc40000004100 */
[----:B------:R-:W-:Y:S01]  /*21b0*/  @!P1 FFMA.FTZ R0, R27, R5, R0 ;  /* 0x000000051b009223 */ /* 0x000fe20000010000 */
[--C-:B------:R-:W-:Y:S02]  /*21c0*/  IADD3 R5, P0, P1, R11, R18, R8.reuse ;  /* 0x000000120b057210 */ /* 0x100fe4000791e008 */
[----:B------:R-:W-:Y:S02]  /*21d0*/  SHF.R.S32.HI R11, RZ, 0x1f, R11 ;  /* 0x0000001fff0b7819 */ /* 0x000fe4000001140b */
[----:B------:R-:W-:Y:S01]  /*21e0*/  SHF.R.S32.HI R8, RZ, 0x1f, R8 ;  /* 0x0000001fff087819 */ /* 0x000fe20000011408 */
[----:B------:R-:W-:-:S03]  /*21f0*/  FADD.FTZ R7, R7, R0 ;  /* 0x0000000007077221 */ /* 0x000fc60000010000 */
[----:B------:R-:W-:Y:S02]  /*2200*/  IADD3.X R0, PT, PT, R11, R10, R8, P0, P1 ;  /* 0x0000000a0b007210 */ /* 0x000fe400007e2408 */
[C---:B------:R-:W-:Y:S02]  /*2210*/  LEA R8, P0, R5.reuse, UR30, 0x1 ;  /* 0x0000001e05087c11 */ /* 0x040fe4000f8008ff */
[----:B------:R-:W-:Y:S02]  /*2220*/  F2FP.F16.F32.PACK_AB R7, RZ, R7 ;  /* 0x00000007ff07723e */ /* 0x000fe400000000ff */
        /* <DEDUP_REMOVED lines=8> */
.L_x_673:
[----:B------:R-:W-:Y:S05]  /*22b0*/  EXIT ;  /* 0x000000000000794d */ /* 0x000fea0003800000 */
.L_x_672:
        /* <DEDUP_REMOVED lines=13> */
.L_x_676:
        /* <DEDUP_REMOVED lines=184> */
[----:B---3--:R-:W-:Y:S02]  /*2f10*/  HADD2.F32 R8, -RZ, R8.H0_H0 ;  /* 0x20000008ff087230 */ /* 0x008fe40000004100 */
[----:B----4-:R-:W-:Y:S02]  /*2f20*/  @!P1 HADD2.F32 R21, -RZ, R0.H0_H0 ;  /* 0x20000000ff159230 */ /* 0x010fe40000004100 */
[----:B------:R-:W-:-:S03]  /*2f30*/  IMAD.MOV.U32 R0, RZ, RZ, RZ ;  /* 0x000000ffff007224 */ /* 0x000fc600078e00ff */
[----:B------:R-:W-:Y:S01]  /*2f40*/  @!P1 FFMA.FTZ R0, R8, R21, RZ ;  /* 0x0000001508009223 */ /* 0x000fe200000100ff */
[----:B------:R-:W-:Y:S02]  /*2f50*/  VIADD R8, R22, 0x1 ;  /* 0x0000000116087836 */ /* 0x000fe40000000000 */
[----:B--2---:R-:W-:Y:S02]  /*2f60*/  HADD2.F32 R21, -RZ, R24.H0_H0 ;  /* 0x20000018ff157230 */ /* 0x004fe40000004100 */
[----:B-----5:R-:W-:Y:S01]  /*2f70*/  @!P2 HADD2.F32 R25, -RZ, R25.H0_H0 ;  /* 0x20000019ff19a230 */ /* 0x020fe20000004100 */
        /* <DEDUP_REMOVED lines=8> */
[----:B------:R-:W-:Y:S02]  /*3000*/  HADD2.F32 R21, -RZ, R17.H0_H0 ;  /* 0x20000011ff157230 */ /* 0x000fe40000004100 */
[----:B------:R-:W-:Y:S01]  /*3010*/  @!P3 HADD2.F32 R17, -RZ, R16.H0_H0 ;  /* 0x20000010ff11b230 */ /* 0x000fe20000004100 */
[----:B------:R-:W-:-:S02]  /*3020*/  ISETP.GE.OR P2, PT, R8, UR17, P2 ;  /* 0x0000001108007c0c */ /* 0x000fc40009746670 */
[----:B------:R-:W-:Y:S02]  /*3030*/  LEA.HI.X R15, R25, R15, R24, 0x1, P5 ;  /* 0x0000000f190f7211 */ /* 0x000fe400028f0c18 */
[----:B------:R-:W-:Y:S01]  /*3040*/  @!P3 FFMA.FTZ R0, R21, R17, R0 ;  /* 0x000000111500b223 */ /* 0x000fe20000010000 */
[----:B------:R-:W-:Y:S01]  /*3050*/  ISETP.GE.OR P3, PT, R23, UR18, P2 ;  /* 0x0000001217007c0c */ /* 0x000fe20009766670 */
[----:B------:R-:W2:Y:S04]  /*3060*/  LDG.E.U16 R21, desc[UR10][R12.64+0x6] ;  /* 0x0000060a0c157981 */ /* 0x000ea8000c1e1500 */
[----:B------:R-:W3:Y:S01]  /*3070*/  @!P1 LDG.E.U16 R24, desc[UR10][R14.64] ;  /* 0x0000000a0e189981 */ /* 0x000ee2000c1e1500 */
[----:B------:R-:W-:-:S03]  /*3080*/  ISETP.LT.OR P4, PT, R20, -0x2, !P4 ;  /* 0xfffffffe1400780c */ /* 0x000fc60006781670 */
[----:B------:R-:W4:Y:S01]  /*3090*/  LDG.E.U16 R25, desc[UR10][R12.64+0x8] ;  /* 0x0000080a0c197981 */ /* 0x000f22000c1e1500 */
[----:B------:R-:W-:-:S03]  /*30a0*/  ISETP.GE.OR P4, PT, R5, UR16, P4 ;  /* 0x0000001005007c0c */ /* 0x000fc6000a786670 */
[----:B------:R-:W5:Y:S01]  /*30b0*/  @!P3 LDG.E.U16 R26, desc[UR10][R14.64+0x2] ;  /* 0x0000020a0e1ab981 */ /* 0x000f62000c1e1500 */
[----:B------:R-:W-:-:S03]  /*30c0*/  ISETP.GE.OR P4, PT, R8, UR17, P4 ;  /* 0x0000001108007c0c */ /* 0x000fc6000a786670 */
[----:B------:R-:W5:Y:S01]  /*30d0*/  LDG.E.U16 R17, desc[UR10][R12.64+0xa] ;  /* 0x00000a0a0c117981 */ /* 0x000f62000c1e1500 */
[----:B------:R-:W-:-:S13]  /*30e0*/  ISETP.GE.OR P4, PT, R18, UR18, P4 ;  /* 0x0000001212007c0c */ /* 0x000fda000a786670 */
[----:B------:R0:W5:Y:S01]  /*30f0*/  @!P4 LDG.E.U16 R16, desc[UR10][R14.64+0x4] ;  /* 0x0000040a0e10c981 */ /* 0x000162000c1e1500 */
[----:B------:R-:W-:Y:S01]  /*3100*/  ISETP.GT.AND P2, PT, R22, -0x3, PT ;  /* 0xfffffffd1600780c */ /* 0x000fe20003f44270 */
[----:B--2---:R-:W-:Y:S02]  /*3110*/  HADD2.F32 R27, -RZ, R21.H0_H0 ;  /* 0x20000015ff1b7230 */ /* 0x004fe40000004100 */
[----:B---3--:R-:W-:-:S05]  /*3120*/  @!P1 HADD2.F32 R21, -RZ, R24.H0_H0 ;  /* 0x20000018ff159230 */ /* 0x008fca0000004100 */
[----:B------:R-:W-:Y:S01]  /*3130*/  @!P1 FFMA.FTZ R0, R27, R21, R0 ;  /* 0x000000151b009223 */ /* 0x000fe20000010000 */
[----:B------:R-:W-:Y:S01]  /*3140*/  ISETP.GT.AND P1, PT, R5, -0x1, P2 ;  /* 0xffffffff0500780c */ /* 0x000fe20001724270 */
[----:B----4-:R-:W-:Y:S02]  /*3150*/  HADD2.F32 R27, -RZ, R25.H0_H0 ;  /* 0x20000019ff1b7230 */ /* 0x010fe40000004100 */
        /* <DEDUP_REMOVED lines=153> */
[----:B--2---:R-:W-:-:S03]  /*3af0*/  HADD2.F32 R25, -RZ, R26.H0_H0 ;  /* 0x2000001aff197230 */ /* 0x004fc60000004100 */
[----:B------:R-:W-:Y:S01]  /*3b00*/  ISETP.GE.OR P2, PT, R24, UR16, P2 ;  /* 0x0000001018007c0c */ /* 0x000fe20009746670 */
[----:B-----5:R-:W-:-:S03]  /*3b10*/  @!P4 HADD2.F32 R27, -RZ, R27.H0_H0 ;  /* 0x2000001bff1bc230 */ /* 0x020fc60000004100 */
[----:B------:R-:W-:Y:S02]  /*3b20*/  ISETP.GE.OR P2, PT, R22, UR17, P2 ;  /* 0x0000001116007c0c */ /* 0x000fe40009746670 */
        /* <DEDUP_REMOVED lines=10> */
[----:B---3--:R-:W-:Y:S02]  /*3bd0*/  HADD2.F32 R27, -RZ, R14.H0_H0 ;  /* 0x2000000eff1b7230 */ /* 0x008fe40000004100 */
[----:B--2---:R-:W-:-:S05]  /*3be0*/  @!P2 HADD2.F32 R15, -RZ, R15.H0_H0 ;  /* 0x2000000fff0fa230 */ /* 0x004fca0000004100 */
[----:B------:R-:W-:Y:S01]  /*3bf0*/  @!P2 FFMA.FTZ R0, R27, R15, R0 ;  /* 0x0000000f1b00a223 */ /* 0x000fe20000010000 */
[----:B------:R-:W-:Y:S02]  /*3c00*/  ISETP.GT.AND P2, PT, R5, -0x3, P0 ;  /* 0xfffffffd0500780c */ /* 0x000fe40000744270 */
[----:B------:R4:W2:Y:S02]  /*3c10*/  @!P1 LDG.E.U16 R5, desc[UR10][R16.64+0x4] ;  /* 0x0000040a10059981 */ /* 0x0008a4000c1e1500 */
        /* <DEDUP_REMOVED lines=9> */
[----:B----4-:R-:W-:Y:S01]  /*3cb0*/  HADD2.F32 R17, -RZ, R22.H0_H0 ;  /* 0x20000016ff117230 */ /* 0x010fe20000004100 */
        /* <DEDUP_REMOVED lines=10> */
[----:B--2---:R-:W-:-:S05]  /*3d60*/  @!P1 HADD2.F32 R5, -RZ, R5.H0_H0 ;  /* 0x20000005ff059230 */ /* 0x004fca0000004100 */
        /* <DEDUP_REMOVED lines=11> */
[----:B---3--:R-:W-:Y:S02]  /*3e20*/  HADD2.F32 R23, -RZ, R26.H0_H0 ;  /* 0x2000001aff177230 */ /* 0x008fe40000004100 */
[----:B-----5:R-:W-:Y:S01]  /*3e30*/  @!P0 HADD2.F32 R17, -RZ, R16.H0_H0 ;  /* 0x20000010ff118230 */ /* 0x020fe20000004100 */
[----:B------:R-:W-:-:S06]  /*3e40*/  LEA R16, P6, R5, R14, 0x1 ;  /* 0x0000000e05107211 */ /* 0x000fcc00078c08ff */
[----:B------:R-:W3:Y:S01]  /*3e50*/  @!P1 LDG.E.U16 R5, desc[UR10][R14.64+0x2] ;  /* 0x0000020a0e059981 */ /* 0x000ee2000c1e1500 */
[----:B------:R-:W-:Y:S01]  /*3e60*/  @!P0 FFMA.FTZ R0, R23, R17, R0 ;  /* 0x0000001117008223 */ /* 0x000fe20000010000 */
[----:B------:R-:W-:Y:S01]  /*3e70*/  ISETP.GE.OR P0, PT, R21, UR17, P4 ;  /* 0x0000001115007c0c */ /* 0x000fe2000a706670 */
[----:B------:R-:W-:Y:S01]  /*3e80*/  IMAD.U32 R17, RZ, RZ, UR18 ;  /* 0x00000012ff117e24 */ /* 0x000fe2000f8e00ff */
[----:B------:R-:W5:Y:S01]  /*3e90*/  @!P2 LDG.E.U16 R20, desc[UR10][R14.64+0x4] ;  /* 0x0000040a0e14a981 */ /* 0x000f62000c1e1500 */
[----:B------:R-:W-:Y:S01]  /*3ea0*/  IMAD.U32 R23, RZ, RZ, UR9 ;  /* 0x00000009ff177e24 */ /* 0x000fe2000f8e00ff */
[----:B------:R-:W-:Y:S02]  /*3eb0*/  ISETP.GE.OR P0, PT, R25, UR18, P0 ;  /* 0x0000001219007c0c */ /* 0x000fe40008706670 */
[----:B------:R-:W-:Y:S02]  /*3ec0*/  ISETP.GE.OR P4, PT, R21, UR17, P5 ;  /* 0x0000001115007c0c */ /* 0x000fe4000af86670 */
[----:B------:R-:W-:-:S02]  /*3ed0*/  LEA.HI.X R17, R17, R15, R23, 0x1, P6 ;  /* 0x0000000f11117211 */ /* 0x000fc400030f0c17 */
[----:B------:R-:W5:Y:S01]  /*3ee0*/  LDG.E.U16 R23, desc[UR10][R12.64+0x30] ;  /* 0x0000300a0c177981 */ /* 0x000f62000c1e1500 */
[----:B------:R-:W-:-:S03]  /*3ef0*/  ISETP.GE.OR P4, PT, R18, UR18, P4 ;  /* 0x0000001212007c0c */ /* 0x000fc6000a786670 */
[----:B------:R-:W5:Y:S04]  /*3f00*/  @!P3 LDG.E.U16 R24, desc[UR10][R16.64] ;  /* 0x0000000a1018b981 */ /* 0x000f68000c1e1500 */
[----:B------:R-:W5:Y:S04]  /*3f10*/  LDG.E.U16 R14, desc[UR10][R12.64+0x32] ;  /* 0x0000320a0c0e7981 */ /* 0x000f68000c1e1500 */
[----:B------:R-:W5:Y:S04]  /*3f20*/  @!P0 LDG.E.U16 R18, desc[UR10][R16.64+0x2] ;  /* 0x0000020a10128981 */ /* 0x000f68000c1e1500 */
[----:B------:R0:W5:Y:S04]  /*3f30*/  LDG.E.U16 R15, desc[UR10][R12.64+0x34] ;  /* 0x0000340a0c0f7981 */ /* 0x000168000c1e1500 */
[----:B------:R-:W5:Y:S01]  /*3f40*/  @!P4 LDG.E.U16 R21, desc[UR10][R16.64+0x4] ;  /* 0x0000040a1015c981 */ /* 0x000f62000c1e1500 */
[----:B----4-:R-:W-:-:S02]  /*3f50*/  HADD2.F32 R29, -RZ, R22.H0_H0 ;  /* 0x20000016ff1d7230 */ /* 0x010fc40000004100 */
[----:B------:R-:W-:Y:S02]  /*3f60*/  IMAD R19, R19, UR23, RZ ;  /* 0x0000001713137c24 */ /* 0x000fe4000f8e02ff */
[----:B------:R-:W-:Y:S02]  /*3f70*/  IMAD R11, R11, UR22, RZ ;  /* 0x000000160b0b7c24 */ /* 0x000fe4000f8e02ff */
[----:B------:R-:W-:Y:S01]  /*3f80*/  IMAD R10, R10, UR21, RZ ;  /* 0x000000150a0a7c24 */ /* 0x000fe2000f8e02ff */
[----:B0-----:R-:W-:Y:S01]  /*3f90*/  SHF.R.S32.HI R12, RZ, 0x1f, R19 ;  /* 0x0000001fff0c7819 */ /* 0x001fe20000011413 */
[----:B------:R-:W-:Y:S01]  /*3fa0*/  IMAD R9, R9, UR30, RZ ;  /* 0x0000001e09097c24 */ /* 0x000fe2000f8e02ff */
[----:B------:R-:W-:Y:S01]  /*3fb0*/  USHF.R.S32.HI UR8, URZ, 0x1f, UR4 ;  /* 0x0000001fff087899 */ /* 0x000fe20008011404 */
[----:B--2---:R-:W-:Y:S02]  /*3fc0*/  HADD2.F32 R27, -RZ, R8.H0_H0 ;  /* 0x20000008ff1b7230 */ /* 0x004fe40000004100 */
[----:B---3--:R-:W-:-:S02]  /*3fd0*/  @!P1 HADD2.F32 R5, -RZ, R5.H0_H0 ;  /* 0x20000005ff059230 */ /* 0x008fc40000004100 */
[----:B-----5:R-:W-:-:S03]  /*3fe0*/  @!P2 HADD2.F32 R25, -RZ, R20.H0_H0 ;  /* 0x20000014ff19a230 */ /* 0x020fc60000004100 */
[----:B------:R-:W-:-:S04]  /*3ff0*/  @!P1 FFMA.FTZ R0, R27, R5, R0 ;  /* 0x000000051b009223 */ /* 0x000fc80000010000 */
[----:B------:R-:W-:Y:S01]  /*4000*/  @!P2 FFMA.FTZ R0, R29, R25, R0 ;  /* 0x000000191d00a223 */ /* 0x000fe20000010000 */
[----:B------:R-:W-:Y:S02]  /*4010*/  HADD2.F32 R23, -RZ, R23.H0_H0 ;  /* 0x20000017ff177230 */ /* 0x000fe40000004100 */
[----:B------:R-:W-:Y:S01]  /*4020*/  @!P3 HADD2.F32 R5, -RZ, R24.H0_H0 ;  /* 0x20000018ff05b230 */ /* 0x000fe20000004100 */
[----:B------:R-:W-:Y:S01]  /*4030*/  IADD3 R19, P1, P2, R10, R11, R19 ;  /* 0x0000000b0a137210 */ /* 0x000fe20007a3e013 */
[----:B------:R-:W-:Y:S01]  /*4040*/  IMAD R8, R7, UR20, RZ ;  /* 0x0000001407087c24 */ /* 0x000fe2000f8e02ff */
[----:B------:R-:W-:Y:S01]  /*4050*/  SHF.R.S32.HI R11, RZ, 0x1f, R11 ;  /* 0x0000001fff0b7819 */ /* 0x000fe2000001140b */
[----:B------:R-:W-:Y:S02]  /*4060*/  HADD2.F32 R13, -RZ, R14.H0_H0 ;  /* 0x2000000eff0d7230 */ /* 0x000fe40000004100 */
[----:B------:R-:W-:Y:S01]  /*4070*/  @!P3 FFMA.FTZ R0, R23, R5, R0 ;  /* 0x000000051700b223 */ /* 0x000fe20000010000 */
[----:B------:R-:W-:Y:S01]  /*4080*/  SHF.R.S32.HI R10, RZ, 0x1f, R10 ;  /* 0x0000001fff0a7819 */ /* 0x000fe2000001140a */
[----:B------:R-:W-:-:S03]  /*4090*/  @!P0 HADD2.F32 R5, -RZ, R18.H0_H0 ;  /* 0x20000012ff058230 */ /* 0x000fc60000004100 */
[----:B------:R-:W-:Y:S02]  /*40a0*/  IADD3.X R10, PT, PT, R10, R11, R12, P1, P2 ;  /* 0x0000000b0a0a7210 */ /* 0x000fe40000fe440c */
[----:B------:R-:W-:Y:S01]  /*40b0*/  @!P0 FFMA.FTZ R0, R13, R5, R0 ;  /* 0x000000050d008223 */ /* 0x000fe20000010000 */
[--C-:B------:R-:W-:Y:S01]  /*40c0*/  IADD3 R5, P0, P1, R9, R19, R8.reuse ;  /* 0x0000001309057210 */ /* 0x100fe2000791e008 */
[----:B------:R-:W-:Y:S01]  /*40d0*/  HADD2.F32 R15, -RZ, R15.H0_H0 ;  /* 0x2000000fff0f7230 */ /* 0x000fe20000004100 */
[----:B------:R-:W-:Y:S01]  /*40e0*/  SHF.R.S32.HI R9, RZ, 0x1f, R9 ;  /* 0x0000001fff097819 */ /* 0x000fe20000011409 */
[----:B------:R-:W-:Y:S01]  /*40f0*/  @!P4 HADD2.F32 R21, -RZ, R21.H0_H0 ;  /* 0x20000015ff15c230 */ /* 0x000fe20000004100 */
[----:B------:R-:W-:-:S04]  /*4100*/  SHF.R.S32.HI R8, RZ, 0x1f, R8 ;  /* 0x0000001fff087819 */ /* 0x000fc80000011408 */
[----:B------:R-:W-:Y:S01]  /*4110*/  IADD3.X R10, PT, PT, R9, R10, R8, P0, P1 ;  /* 0x0000000a090a7210 */ /* 0x000fe200007e2408 */
[----:B------:R-:W-:Y:S01]  /*4120*/  @!P4 FFMA.FTZ R0, R15, R21, R0 ;  /* 0x000000150f00c223 */ /* 0x000fe20000010000 */
        /* <DEDUP_REMOVED lines=8> */
[----:B--2---:R-:W-:Y:S05]  /*41b0*/  @!P0 BRA `(.L_x_676) ;  /* 0xffffffe000748947 */ /* 0x004fea000383ffff */
[----:B------:R-:W-:Y:S05]  /*41c0*/  BSYNC.RECONVERGENT B0 ;  /* 0x0000000000007941 */ /* 0x000fea0003800200 */
.L_x_675:
[----:B------:R-:W-:Y:S05]  /*41d0*/  EXIT ;  /* 0x000000000000794d */ /* 0x000fea0003800000 */
.L_x_677:
        /* <DEDUP_REMOVED lines=10> */
.L_x_881:


//--------------------- .text._ZN2at6native51_GLOBAL__N__11011a27_18_DepthwiseConv3d_cu_35e0c7b528conv_depthwise3d_cuda_kernelIffLin1ELin1ELin1ELin1ELin1ELin1EEEvNS_27GenericPackedTensorAccessorIKT_Lm5ENS_16DefaultPtrTraitsEiEENS3_IS4_Lm5ES6_iEES7_PS5_iiiiiiiii --------------------------
	.section	.text._ZN2at6native51_GLOBAL__N__11011a27_18_DepthwiseConv3d_cu_35e0c7b528conv_depthwise3d_cuda_kernelIffLin1ELin1ELin1ELin1ELin1ELin1EEEvNS_27GenericPackedTensorAccessorIKT_Lm5ENS_16DefaultPtrTraitsEiEENS3_IS4_Lm5ES6_iEES7_PS5_iiiiiiiii,"ax",@progbits
	.align	128
.text._ZN2at6native51_GLOBAL__N__11011a27_18_DepthwiseConv3d_cu_35e0c7b528conv_depthwise3d_cuda_kernelIffLin1ELin1ELin1ELin1ELin1ELin1EEEvNS_27GenericPackedTensorAccessorIKT_Lm5ENS_16DefaultPtrTraitsEiEENS3_IS4_Lm5ES6_iEES7_PS5_iiiiiiiii:
        .type           _ZN2at6native51_GLOBAL__N__11011a27_18_DepthwiseConv3d_cu_35e0c7b528conv_depthwise3d_cuda_kernelIffLin1ELin1ELin1ELin1ELin1ELin1EEEvNS_27GenericPackedTensorAccessorIKT_Lm5ENS_16DefaultPtrTraitsEiEENS3_IS4_Lm5ES6_iEES7_PS5_iiiiiiiii,@function
        .size           _ZN2at6native51_GLOBAL__N__11011a27_18_DepthwiseConv3d_cu_35e0c7b528conv_depthwise3d_cuda_kernelIffLin1ELin1ELin1ELin1ELin1ELin1EEEvNS_27GenericPackedTensorAccessorIKT_Lm5ENS_16DefaultPtrTraitsEiEENS3_IS4_Lm5ES6_iEES7_PS5_iiiiiiiii,(.L_x_882 - _ZN2at6native51_GLOBAL__N__11011a27_18_DepthwiseConv3d_cu_35e0c7b528conv_depthwise3d_cuda_kernelIffLin1ELin1ELin1ELin1ELin1ELin1EEEvNS_27GenericPackedTensorAccessorIKT_Lm5ENS_16DefaultPtrTraitsEiEENS3_IS4_Lm5ES6_iEES7_PS5_iiiiiiiii)
        .other          _ZN2at6native51_GLOBAL__N__11011a27_18_DepthwiseConv3d_cu_35e0c7b528conv_depthwise3d_cuda_kernelIffLin1ELin1ELin1ELin1ELin1ELin1EEEvNS_27GenericPackedTensorAccessorIKT_Lm5ENS_16DefaultPtrTraitsEiEENS3_IS4_Lm5ES6_iEES7_PS5_iiiiiiiii,@"STO_CUDA_ENTRY STV_DEFAULT"
_ZN2at6native51_GLOBAL__N__11011a27_18_DepthwiseConv3d_cu_35e0c7b528conv_depthwise3d_cuda_kernelIffLin1ELin1ELin1ELin1ELin1ELin1EEEvNS_27GenericPackedTensorAccessorIKT_Lm5ENS_16DefaultPtrTraitsEiEENS3_IS4_Lm5ES6_iEES7_PS5_iiiiiiiii:
        /* <DEDUP_REMOVED lines=60> */
.L_x_688:
        /* <DEDUP_REMOVED lines=181> */
.L_x_687:
        /* <DEDUP_REMOVED lines=10> */
.L_x_686:
        /* <DEDUP_REMOVED lines=27> */
.L_x_682:
[----:B------:R-:W0:Y:S01]  /*1160*/  LDCU.64 UR6, c[0x0][0x390] ;  /* 0x00007200ff0677ac */ /* 0x000e220008000a00 */
[----:B------:R-:W-:Y:S01]  /*1170*/  ISETP.LT.OR P1, PT, R37, RZ, !P0 ;  /* 0x000000ff2500720c */ /* 0x000fe20004721670 */
[----:B------:R-:W1:Y:S01]  /*1180*/  LDC R41, c[0x0][0x438] ;  /* 0x00010e00ff297b82 */ /* 0x000e620000000800 */
[----:B------:R-:W2:Y:S02]  /*1190*/  LDCU UR8, c[0x0][0x398] ;  /* 0x00007300ff0877ac */ /* 0x000ea40008000800 */
[----:B0-----:R-:W-:-:S04]  /*11a0*/  ISETP.GE.OR P1, PT, R17, UR6, P1 ;  /* 0x0000000611007c0c */ /* 0x001fc80008f26670 */
[----:B------:R-:W-:-:S04]  /*11b0*/  ISETP.GE.OR P1, PT, R22, UR7, P1 ;  /* 0x0000000716007c0c */ /* 0x000fc80008f26670 */
[----:B--2---:R-:W-:Y:S02]  /*11c0*/  ISETP.GE.OR P1, PT, R37, UR8, P1 ;  /* 0x0000000825007c0c */ /* 0x004fe40008f26670 */
[----:B------:R-:W-:-:S04]  /*11d0*/  ISETP.LT.OR P2, PT, R40, RZ, !P0 ;  /* 0x000000ff2800720c */ /* 0x000fc80004741670 */
[----:B------:R-:W-:-:S04]  /*11e0*/  ISETP.GE.OR P2, PT, R17, UR6, P2 ;  /* 0x0000000611007c0c */ /* 0x000fc80009746670 */
[----:B------:R-:W-:-:S03]  /*11f0*/  ISETP.GE.OR P2, PT, R22, UR7, P2 ;  /* 0x0000000716007c0c */ /* 0x000fc60009746670 */
[----:B------:R-:W2:Y:S04]  /*1200*/  @!P1 LDG.E R29, desc[UR10][R18.64] ;  /* 0x0000000a121d9981 */ /* 0x000ea8000c1e1900 */
[----:B------:R-:W2:Y:S01]  /*1210*/  @!P1 LDG.E R28, desc[UR10][R26.64] ;  /* 0x0000000a1a1c9981 */ /* 0x000ea2000c1e1900 */
[----:B------:R-:W-:-:S13]  /*1220*/  ISETP.GE.OR P3, PT, R40, UR8, P2 ;  /* 0x0000000828007c0c */ /* 0x000fda0009766670 */
[----:B-1----:R-:W-:Y:S01]  /*1230*/  @!P3 IMAD.WIDE R30, R41, 0x4, R26 ;  /* 0x00000004291eb825 */ /* 0x002fe200078e021a */
[----:B------:R-:W3:Y:S05]  /*1240*/  @!P3 LDG.E R43, desc[UR10][R18.64+0x4] ;  /* 0x0000040a122bb981 */ /* 0x000eea000c1e1900 */
[----:B------:R-:W3:Y:S01]  /*1250*/  @!P3 LDG.E R30, desc[UR10][R30.64] ;  /* 0x0000000a1e1eb981 */ /* 0x000ee2000c1e1900 */
[----:B------:R-:W-:-:S04]  /*1260*/  ISETP.LT.OR P2, PT, R32, RZ, !P0 ;  /* 0x000000ff2000720c */ /* 0x000fc80004741670 */
[----:B------:R-:W-:-:S04]  /*1270*/  ISETP.GE.OR P2, PT, R17, UR6, P2 ;  /* 0x0000000611007c0c */ /* 0x000fc80009746670 */
[----:B------:R-:W-:-:S04]  /*1280*/  ISETP.GE.OR P2, PT, R22, UR7, P2 ;  /* 0x0000000716007c0c */ /* 0x000fc80009746670 */
[----:B------:R-:W-:-:S13]  /*1290*/  ISETP.GE.OR P2, PT, R32, UR8, P2 ;  /* 0x0000000820007c0c */ /* 0x000fda0009746670 */
[----:B------:R-:W4:Y:S01]  /*12a0*/  @!P2 LDG.E R45, desc[UR10][R18.64+0x8] ;  /* 0x0000080a122da981 */ /* 0x000f22000c1e1900 */
[----:B--2---:R-:W-:Y:S01]  /*12b0*/  @!P1 FFMA.FTZ R8, R29, R28, R8 ;  /* 0x0000001c1d089223 */ /* 0x004fe20000010008 */
[----:B------:R-:W-:Y:S01]  /*12c0*/  @!P2 IMAD.WIDE R28, R41, 0x8, R26 ;  /* 0x00000008291ca825 */ /* 0x000fe200078e021a */
[----:B------:R-:W-:-:S04]  /*12d0*/  ISETP.LT.OR P1, PT, R38, RZ, !P0 ;  /* 0x000000ff2600720c */ /* 0x000fc80004721670 */
[----:B------:R-:W-:Y:S01]  /*12e0*/  ISETP.GE.OR P1, PT, R17, UR6, P1 ;  /* 0x0000000611007c0c */ /* 0x000fe20008f26670 */
[----:B------:R-:W4:Y:S03]  /*12f0*/  @!P2 LDG.E R28, desc[UR10][R28.64] ;  /* 0x0000000a1c1ca981 */ /* 0x000f26000c1e1900 */
[----:B------:R-:W-:-:S04]  /*1300*/  ISETP.GE.OR P1, PT, R22, UR7, P1 ;  /* 0x0000000716007c0c */ /* 0x000fc80008f26670 */
[----:B------:R-:W-:Y:S01]  /*1310*/  ISETP.GE.OR P1, PT, R38, UR8, P1 ;  /* 0x0000000826007c0c */ /* 0x000fe20008f26670 */
[----:B---3--:R-:W-:-:S12]  /*1320*/  @!P3 FFMA.FTZ R8, R43, R30, R8 ;  /* 0x0000001e2b08b223 */ /* 0x008fd80000010008 */
[----:B------:R-:W-:Y:S01]  /*1330*/  @!P1 IMAD.WIDE R30, R41, 0xc, R26 ;  /* 0x0000000c291e9825 */ /* 0x000fe200078e021a */
[----:B------:R-:W2:Y:S05]  /*1340*/  @!P1 LDG.E R43, desc[UR10][R18.64+0xc] ;  /* 0x00000c0a122b9981 */ /* 0x000eaa000c1e1900 */
[----:B------:R-:W2:Y:S01]  /*1350*/  @!P1 LDG.E R30, desc[UR10][R30.64] ;  /* 0x0000000a1e1e9981 */ /* 0x000ea2000c1e1900 */
[----:B------:R-:W-:-:S04]  /*1360*/  ISETP.LT.OR P3, PT, R36, RZ, !P0 ;  /* 0x000000ff2400720c */ /* 0x000fc80004761670 */
[----:B------:R-:W-:-:S04]  /*1370*/  ISETP.GE.OR P3, PT, R17, UR6, P3 ;  /* 0x0000000611007c0c */ /* 0x000fc80009f66670 */
[----:B------:R-:W-:-:S04]  /*1380*/  ISETP.GE.OR P3, PT, R22, UR7, P3 ;  /* 0x0000000716007c0c */ /* 0x000fc80009f66670 */
[----:B------:R-:W-:Y:S01]  /*1390*/  ISETP.GE.OR P3, PT, R36, UR8, P3 ;  /* 0x0000000824007c0c */ /* 0x000fe20009f66670 */
[----:B----4-:R-:W-:-:S12]  /*13a0*/  @!P2 FFMA.FTZ R8, R45, R28, R8 ;  /* 0x0000001c2d08a223 */ /* 0x010fd80000010008 */
[----:B------:R-:W-:Y:S01]  /*13b0*/  @!P3 IMAD.WIDE R28, R41, 0x10, R26 ;  /* 0x00000010291cb825 */ /* 0x000fe200078e021a */
[----:B------:R-:W-:Y:S01]  /*13c0*/  ISETP.LT.OR P2, PT, R35, RZ, !P0 ;  /* 0x000000ff2300720c */ /* 0x000fe20004741670 */
[----:B------:R-:W3:Y:S03]  /*13d0*/  @!P3 LDG.E R45, desc[UR10][R18.64+0x10] ;  /* 0x0000100a122db981 */ /* 0x000ee6000c1e1900 */
[----:B------:R-:W-:Y:S01]  /*13e0*/  ISETP.GE.OR P2, PT, R17, UR6, P2 ;  /* 0x0000000611007c0c */ /* 0x000fe20009746670 */
[----:B------:R-:W3:Y:S03]  /*13f0*/  @!P3 LDG.E R28, desc[UR10][R28.64] ;  /* 0x0000000a1c1cb981 */ /* 0x000ee6000c1e1900 */
[----:B------:R-:W-:-:S04]  /*1400*/  ISETP.GE.OR P2, PT, R22, UR7, P2 ;  /* 0x0000000716007c0c */ /* 0x000fc80009746670 */
[----:B------:R-:W-:Y:S01]  /*1410*/  ISETP.GE.OR P2, PT, R35, UR8, P2 ;  /* 0x0000000823007c0c */ /* 0x000fe20009746670 */
[----:B--2---:R-:W-:-:S12]  /*1420*/  @!P1 FFMA.FTZ R8, R43, R30, R8 ;  /* 0x0000001e2b089223 */ /* 0x004fd80000010008 */
[----:B------:R-:W-:Y:S01]  /*1430*/  @!P2 IMAD.WIDE R30, R41, 0x14, R26 ;  /* 0x00000014291ea825 */ /* 0x000fe200078e021a */
[----:B------:R-:W2:Y:S05]  /*1440*/  @!P2 LDG.E R43, desc[UR10][R18.64+0x14] ;  /* 0x0000140a122ba981 */ /* 0x000eaa000c1e1900 */
[----:B------:R-:W2:Y:S01]  /*1450*/  @!P2 LDG.E R30, desc[UR10][R30.64] ;  /* 0x0000000a1e1ea981 */ /* 0x000ea2000c1e1900 */
[----:B------:R-:W-:-:S04]  /*1460*/  ISETP.LT.OR P1, PT, R34, RZ, !P0 ;  /* 0x000000ff2200720c */ /* 0x000fc80004721670 */
[----:B------:R-:W-:-:S04]  /*1470*/  ISETP.GE.OR P1, PT, R17, UR6, P1 ;  /* 0x0000000611007c0c */ /* 0x000fc80008f26670 */
[----:B------:R-:W-:-:S04]  /*1480*/  ISETP.GE.OR P1, PT, R22, UR7, P1 ;  /* 0x0000000716007c0c */ /* 0x000fc80008f26670 */
[----:B------:R-:W-:Y:S01]  /*1490*/  ISETP.GE.OR P1, PT, R34, UR8, P1 ;  /* 0x0000000822007c0c */ /* 0x000fe20008f26670 */
[----:B---3--:R-:W-:Y:S01]  /*14a0*/  @!P3 FFMA.FTZ R8, R45, R28, R8 ;  /* 0x0000001c2d08b223 */ /* 0x008fe20000010008 */
[----:B------:R-:W-:-:S11]  /*14b0*/  ISETP.LT.OR P3, PT, R33, RZ, !P0 ;  /* 0x000000ff2100720c */ /* 0x000fd60004761670 */
[----:B------:R-:W-:Y:S01]  /*14c0*/  @!P1 IMAD.WIDE R28, R41, 0x18, R26 ;  /* 0x00000018291c9825 */ /* 0x000fe200078e021a */
[----:B------:R-:W3:Y:S01]  /*14d0*/  @!P1 LDG.E R45, desc[UR10][R18.64+0x18] ;  /* 0x0000180a122d9981 */ /* 0x000ee2000c1e1900 */
[----:B------:R-:W-:-:S04]  /*14e0*/  ISETP.GE.OR P3, PT, R17, UR6, P3 ;  /* 0x0000000611007c0c */ /* 0x000fc80009f66670 */
[----:B------:R-:W3:Y:S01]  /*14f0*/  @!P1 LDG.E R28, desc[UR10][R28.64] ;  /* 0x0000000a1c1c9981 */ /* 0x000ee2000c1e1900 */
[----:B------:R-:W-:-:S04]  /*1500*/  ISETP.GE.OR P3, PT, R22, UR7, P3 ;  /* 0x0000000716007c0c */ /* 0x000fc80009f66670 */
[----:B------:R-:W-:Y:S01]  /*1510*/  ISETP.GE.OR P3, PT, R33, UR8, P3 ;  /* 0x0000000821007c0c */ /* 0x000fe20009f66670 */
[----:B--2---:R-:W-:-:S12]  /*1520*/  @!P2 FFMA.FTZ R8, R43, R30, R8 ;  /* 0x0000001e2b08a223 */ /* 0x004fd80000010008 */
[----:B------:R-:W-:Y:S01]  /*1530*/  @!P3 IMAD.WIDE R30, R41, 0x1c, R26 ;  /* 0x0000001c291eb825 */ /* 0x000fe200078e021a */
[----:B------:R0:W2:Y:S05]  /*1540*/  @!P3 LDG.E R43, desc[UR10][R18.64+0x1c] ;  /* 0x00001c0a122bb981 */ /* 0x0000aa000c1e1900 */
[----:B------:R-:W2:Y:S01]  /*1550*/  @!P3 LDG.E R30, desc[UR10][R30.64] ;  /* 0x0000000a1e1eb981 */ /* 0x000ea2000c1e1900 */
[----:B------:R-:W-:Y:S01]  /*1560*/  VIADD R39, R39, 0x8 ;  /* 0x0000000827277836 */ /* 0x000fe20000000000 */
[C---:B------:R-:W-:Y:S01]  /*1570*/  LEA R35, R41.reuse, R35, 0x3 ;  /* 0x0000002329237211 */ /* 0x040fe200078e18ff */
[C---:B------:R-:W-:Y:S02]  /*1580*/  IMAD R40, R41.reuse, 0x8, R40 ;  /* 0x0000000829287824 */ /* 0x040fe400078e0228 */
[----:B------:R-:W-:-:S02]  /*1590*/  IMAD R37, R41, 0x8, R37 ;  /* 0x0000000829257824 */ /* 0x000fc400078e0225 */
[C---:B------:R-:W-:Y:S02]  /*15a0*/  IMAD R32, R41.reuse, 0x8, R32 ;  /* 0x0000000829207824 */ /* 0x040fe400078e0220 */
[C---:B------:R-:W-:Y:S02]  /*15b0*/  IMAD R38, R41.reuse, 0x8, R38 ;  /* 0x0000000829267824 */ /* 0x040fe400078e0226 */
[C---:B------:R-:W-:Y:S02]  /*15c0*/  IMAD R36, R41.reuse, 0x8, R36 ;  /* 0x0000000829247824 */ /* 0x040fe400078e0224 */
[C---:B------:R-:W-:Y:S02]  /*15d0*/  IMAD R34, R41.reuse, 0x8, R34 ;  /* 0x0000000829227824 */ /* 0x040fe400078e0222 */
[C---:B------:R-:W-:Y:S02]  /*15e0*/  IMAD R33, R41.reuse, 0x8, R33 ;  /* 0x0000000829217824 */ /* 0x040fe400078e0221 */
[----:B------:R-:W-:-:S04]  /*15f0*/  IMAD.WIDE R26, R41, 0x20, R26 ;  /* 0x00000020291a7825 */ /* 0x000fc800078e021a */
[----:B---3--:R-:W-:Y:S01]  /*1600*/  @!P1 FFMA.FTZ R8, R45, R28, R8 ;  /* 0x0000001c2d089223 */ /* 0x008fe20000010008 */
[----:B------:R-:W-:-:S04]  /*1610*/  IADD3 R42, P1, PT, R18, 0x20, RZ ;  /* 0x00000020122a7810 */ /* 0x000fc80007f3e0ff */
[----:B------:R-:W-:Y:S02]  /*1620*/  IADD3.X R45, PT, PT, RZ, R19, RZ, P1, !PT ;  /* 0x00000013ff2d7210 */ /* 0x000fe40000ffe4ff */
[----:B------:R-:W-:Y:S01]  /*1630*/  ISETP.NE.AND P1, PT, R39, RZ, PT ;  /* 0x000000ff2700720c */ /* 0x000fe20003f25270 */
[----:B0-----:R-:W-:Y:S02]  /*1640*/  IMAD.MOV.U32 R18, RZ, RZ, R42 ;  /* 0x000000ffff127224 */ /* 0x001fe400078e002a */
[----:B------:R-:W-:Y:S02]  /*1650*/  IMAD.MOV.U32 R19, RZ, RZ, R45 ;  /* 0x000000ffff137224 */ /* 0x000fe400078e002d */
[----:B--2---:R-:W-:-:S08]  /*1660*/  @!P3 FFMA.FTZ R8, R43, R30, R8 ;  /* 0x0000001e2b08b223 */ /* 0x004fd00000010008 */
[----:B------:R-:W-:Y:S05]  /*1670*/  @P1 BRA `(.L_x_682) ;  /* 0xfffffff800b81947 */ /* 0x000fea000383ffff */
[----:B------:R-:W0:Y:S02]  /*1680*/  LDCU UR6, c[0x0][0x3f8] ;  /* 0x00007f00ff0677ac */ /* 0x000e240008000800 */
[----:B0-----:R-:W-:-:S06]  /*1690*/  ULOP3.LUT UR6, UR6, 0x7ffffff8, URZ, 0xc0, !UPT ;  /* 0x7ffffff806067892 */ /* 0x001fcc000f8ec0ff */
[----:B------:R-:W-:-:S07]  /*16a0*/  IMAD.U32 R34, RZ, RZ, UR6 ;  /* 0x00000006ff227e24 */ /* 0x000fce000f8e00ff */
.L_x_681:
[----:B------:R-:W-:Y:S05]  /*16b0*/  BRA.U !UP1, `(.L_x_683) ;  /* 0x0000000509787547 */ /* 0x000fea000b800000 */
[----:B------:R-:W0:Y:S02]  /*16c0*/  LDCU UR6, c[0x0][0x3f8] ;  /* 0x00007f00ff0677ac */ /* 0x000e240008000800 */
[----:B0-----:R-:W-:-:S04]  /*16d0*/  ULOP3.LUT UR6, UR6, 0x3, URZ, 0xc0, !UPT ;  /* 0x0000000306067892 */ /* 0x001fc8000f8ec0ff */
[----:B------:R-:W-:Y:S01]  /*16e0*/  UISETP.NE.AND UP2, UPT, UR6, URZ, UPT ;  /* 0x000000ff0600728c */ /* 0x000fe2000bf45270 */
[----:B------:R-:W-:Y:S10]  /*16f0*/  BRA.U !UP0, `(.L_x_684) ;  /* 0x0000000108b07547 */ /* 0x000ff4000b800000 */
[----:B------:R-:W0:Y:S01]  /*1700*/  LDC R35, c[0x0][0x438] ;  /* 0x00010e00ff237b82 */ /* 0x000e220000000800 */
[----:B------:R-:W1:Y:S01]  /*1710*/  LDCU.64 UR8, c[0x0][0x390] ;  /* 0x00007200ff0877ac */ /* 0x000e620008000a00 */
[----:B------:R-:W2:Y:S01]  /*1720*/  LDCU UR7, c[0x0][0x398] ;  /* 0x00007300ff0777ac */ /* 0x000ea20008000800 */
[----:B0-----:R-:W-:-:S05]  /*1730*/  IMAD R28, R34, R35, R7 ;  /* 0x00000023221c7224 */ /* 0x001fca00078e0207 */
[C---:B------:R-:W-:Y:S02]  /*1740*/  IADD3 R30, PT, PT, R28.reuse, R35, RZ ;  /* 0x000000231c1e7210 */ /* 0x040fe40007ffe0ff */
[----:B------:R-:W-:Y:S02]  /*1750*/  ISETP.LT.OR P1, PT, R28, RZ, !P0 ;  /* 0x000000ff1c00720c */ /* 0x000fe40004721670 */
[C---:B------:R-:W-:Y:S01]  /*1760*/  ISETP.LT.OR P2, PT, R30.reuse, RZ, !P0 ;  /* 0x000000ff1e00720c */ /* 0x040fe20004741670 */
[--C-:B------:R-:W-:Y:S01]  /*1770*/  IMAD.IADD R32, R30, 0x1, R35.reuse ;  /* 0x000000011e207824 */ /* 0x100fe200078e0223 */
[C---:B-1----:R-:W-:Y:S02]  /*1780*/  ISETP.GE.OR P1, PT, R17.reuse, UR8, P1 ;  /* 0x0000000811007c0c */ /* 0x042fe40008f26670 */
[----:B------:R-:W-:Y:S01]  /*1790*/  ISETP.GE.OR P2, PT, R17, UR8, P2 ;  /* 0x0000000811007c0c */ /* 0x000fe20009746670 */
[----:B------:R-:W-:Y:S01]  /*17a0*/  IMAD.IADD R31, R32, 0x1, R35 ;  /* 0x00000001201f7824 */ /* 0x000fe200078e0223 */
[----:B------:R-:W-:-:S02]  /*17b0*/  ISETP.GE.OR P1, PT, R22, UR9, P1 ;  /* 0x0000000916007c0c */ /* 0x000fc40008f26670 */
[----:B------:R-:W-:Y:S02]  /*17c0*/  ISETP.LT.OR P4, PT, R32, RZ, !P0 ;  /* 0x000000ff2000720c */ /* 0x000fe40004781670 */
[----:B------:R-:W-:Y:S02]  /*17d0*/  ISETP.GE.OR P3, PT, R22, UR9, P2 ;  /* 0x0000000916007c0c */ /* 0x000fe40009766670 */
[----:B--2---:R-:W-:Y:S01]  /*17e0*/  ISETP.GE.OR P1, PT, R28, UR7, P1 ;  /* 0x000000071c007c0c */ /* 0x004fe20008f26670 */
[----:B------:R-:W-:Y:S01]  /*17f0*/  IMAD.WIDE R28, R35, 0x4, R26 ;  /* 0x00000004231c7825 */ /* 0x000fe200078e021a */
[----:B------:R-:W-:Y:S02]  /*1800*/  ISETP.GE.OR P4, PT, R17, UR8, P4 ;  /* 0x0000000811007c0c */ /* 0x000fe4000a786670 */
[----:B------:R-:W-:Y:S02]  /*1810*/  ISETP.LT.OR P2, PT, R31, RZ, !P0 ;  /* 0x000000ff1f00720c */ /* 0x000fe40004741670 */
[----:B------:R-:W-:-:S02]  /*1820*/  ISETP.GE.OR P3, PT, R30, UR7, P3 ;  /* 0x000000071e007c0c */ /* 0x000fc40009f66670 */
[----:B------:R-:W-:Y:S02]  /*1830*/  ISETP.GE.OR P4, PT, R22, UR9, P4 ;  /* 0x0000000916007c0c */ /* 0x000fe4000a786670 */
[----:B------:R-:W-:Y:S02]  /*1840*/  ISETP.GE.OR P2, PT, R17, UR8, P2 ;  /* 0x0000000811007c0c */ /* 0x000fe40009746670 */
[----:B------:R-:W-:Y:S01]  /*1850*/  ISETP.GE.OR P4, PT, R32, UR7, P4 ;  /* 0x0000000720007c0c */ /* 0x000fe2000a786670 */
[----:B------:R-:W2:Y:S01]  /*1860*/  @!P1 LDG.E R26, desc[UR10][R26.64] ;  /* 0x0000000a1a1a9981 */ /* 0x000ea2000c1e1900 */
[----:B------:R-:W-:-:S03]  /*1870*/  ISETP.GE.OR P2, PT, R22, UR9, P2 ;  /* 0x0000000916007c0c */ /* 0x000fc60009746670 */
[----:B------:R-:W2:Y:S01]  /*1880*/  @!P1 LDG.E R37, desc[UR10][R18.64] ;  /* 0x0000000a12259981 */ /* 0x000ea2000c1e1900 */
[----:B------:R-:W-:Y:S01]  /*1890*/  ISETP.GE.OR P2, PT, R31, UR7, P2 ;  /* 0x000000071f007c0c */ /* 0x000fe20009746670 */
[C---:B------:R-:W-:Y:S02]  /*18a0*/  IMAD.WIDE R30, R35.reuse, 0x4, R28 ;  /* 0x00000004231e7825 */ /* 0x040fe400078e021c */
[----:B------:R-:W3:Y:S04]  /*18b0*/  @!P3 LDG.E R28, desc[UR10][R28.64] ;  /* 0x0000000a1c1cb981 */ /* 0x000ee8000c1e1900 */
[----:B------:R-:W3:Y:S01]  /*18c0*/  @!P3 LDG.E R39, desc[UR10][R18.64+0x4] ;  /* 0x0000040a1227b981 */ /* 0x000ee2000c1e1900 */
[----:B------:R-:W-:-:S03]  /*18d0*/  IMAD.WIDE R32, R35, 0x4, R30 ;  /* 0x0000000423207825 */ /* 0x000fc600078e021e */
[----:B------:R-:W4:Y:S04]  /*18e0*/  @!P4 LDG.E R36, desc[UR10][R30.64] ;  /* 0x0000000a1e24c981 */ /* 0x000f28000c1e1900 */
[----:B------:R-:W4:Y:S04]  /*18f0*/  @!P4 LDG.E R41, desc[UR10][R18.64+0x8] ;  /* 0x0000080a1229c981 */ /* 0x000f28000c1e1900 */
[----:B------:R0:W5:Y:S04]  /*1900*/  @!P2 LDG.E R43, desc[UR10][R18.64+0xc] ;  /* 0x00000c0a122ba981 */ /* 0x000168000c1e1900 */
[----:B------:R-:W5:Y:S01]  /*1910*/  @!P2 LDG.E R38, desc[UR10][R32.64] ;  /* 0x0000000a2026a981 */ /* 0x000f62000c1e1900 */
[----:B------:R-:W-:-:S02]  /*1920*/  VIADD R34, R34, 0x4 ;  /* 0x0000000422227836 */ /* 0x000fc40000000000 */
[----:B--2---:R-:W-:Y:S01]  /*1930*/  @!P1 FFMA.FTZ R8, R37, R26, R8 ;  /* 0x0000001a25089223 */ /* 0x004fe20000010008 */
[----:B------:R-:W-:-:S03]  /*1940*/  IADD3 R37, P1, PT, R18, 0x10, RZ ;  /* 0x0000001012257810 */ /* 0x000fc60007f3e0ff */
[----:B---3--:R-:W-:Y:S02]  /*1950*/  @!P3 FFMA.FTZ R8, R39, R28, R8 ;  /* 0x0000001c2708b223 */ /* 0x008fe40000010008 */
[----:B------:R-:W-:Y:S02]  /*1960*/  IMAD.X R28, RZ, RZ, R19, P1 ;  /* 0x000000ffff1c7224 */ /* 0x000fe400008e0613 */
[----:B------:R-:W-:-:S04]  /*1970*/  IMAD.WIDE R26, R35, 0x4, R32 ;  /* 0x00000004231a7825 */ /* 0x000fc800078e0220 */
[----:B----4-:R-:W-:Y:S01]  /*1980*/  @!P4 FFMA.FTZ R8, R41, R36, R8 ;  /* 0x000000242908c223 */ /* 0x010fe20000010008 */
[----:B0-----:R-:W-:Y:S01]  /*1990*/  IMAD.MOV.U32 R18, RZ, RZ, R37 ;  /* 0x000000ffff127224 */ /* 0x001fe200078e0025 */
[----:B------:R-:W-:Y:S02]  /*19a0*/  MOV R19, R28 ;  /* 0x0000001c00137202 */ /* 0x000fe40000000f00 */
[----:B-----5:R-:W-:-:S07]  /*19b0*/  @!P2 FFMA.FTZ R8, R43, R38, R8 ;  /* 0x000000262b08a223 */ /* 0x020fce0000010008 */
.L_x_684:
[----:B------:R-:W-:Y:S05]  /*19c0*/  BRA.U !UP2, `(.L_x_683) ;  /* 0x000000010ab47547 */ /* 0x000fea000b800000 */
[----:B------:R-:W0:Y:S01]  /*19d0*/  LDCU UR7, c[0x0][0x3f8] ;  /* 0x00007f00ff0777ac */ /* 0x000e220008000800 */
[----:B------:R-:W-:Y:S02]  /*19e0*/  UISETP.NE.AND UP2, UPT, UR6, 0x1, UPT ;  /* 0x000000010600788c */ /* 0x000fe4000bf45270 */
[----:B0-----:R-:W-:-:S07]  /*19f0*/  ULOP3.LUT UP3, URZ, UR7, 0x1, URZ, 0xc0, !UPT ;  /* 0x0000000107ff7892 */ /* 0x001fce000f86c0ff */
[----:B------:R-:W-:Y:S05]  /*1a00*/  BRA.U !UP2, `(.L_x_685) ;  /* 0x000000010a687547 */ /* 0x000fea000b800000 */
[----:B------:R-:W0:Y:S01]  /*1a10*/  LDC R35, c[0x0][0x438] ;  /* 0x00010e00ff237b82 */ /* 0x000e220000000800 */
[----:B------:R-:W1:Y:S01]  /*1a20*/  LDCU.64 UR6, c[0x0][0x390] ;  /* 0x00007200ff0677ac */ /* 0x000e620008000a00 */
[----:B------:R-:W2:Y:S01]  /*1a30*/  LDCU UR8, c[0x0][0x398] ;  /* 0x00007300ff0877ac */ /* 0x000ea20008000800 */
[----:B0-----:R-:W-:-:S04]  /*1a40*/  IMAD R28, R34, R35, R7 ;  /* 0x00000023221c7224 */ /* 0x001fc800078e0207 */
[C---:B------:R-:W-:Y:S01]  /*1a50*/  IMAD.IADD R29, R28.reuse, 0x1, R35 ;  /* 0x000000011c1d7824 */ /* 0x040fe200078e0223 */
[----:B------:R-:W-:-:S04]  /*1a60*/  ISETP.LT.OR P1, PT, R28, RZ, !P0 ;  /* 0x000000ff1c00720c */ /* 0x000fc80004721670 */
[----:B-1----:R-:W-:Y:S02]  /*1a70*/  ISETP.GE.OR P1, PT, R17, UR6, P1 ;  /* 0x0000000611007c0c */ /* 0x002fe40008f26670 */
[----:B------:R-:W-:Y:S02]  /*1a80*/  ISETP.LT.OR P2, PT, R29, RZ, !P0 ;  /* 0x000000ff1d00720c */ /* 0x000fe40004741670 */
[----:B------:R-:W-:Y:S02]  /*1a90*/  ISETP.GE.OR P1, PT, R22, UR7, P1 ;  /* 0x0000000716007c0c */ /* 0x000fe40008f26670 */
[----:B------:R-:W-:Y:S02]  /*1aa0*/  ISETP.GE.OR P2, PT, R17, UR6, P2 ;  /* 0x0000000611007c0c */ /* 0x000fe40009746670 */
[----:B--2---:R-:W-:Y:S02]  /*1ab0*/  ISETP.GE.OR P1, PT, R28, UR8, P1 ;  /* 0x000000081c007c0c */ /* 0x004fe40008f26670 */
[----:B------:R-:W-:-:S04]  /*1ac0*/  ISETP.GE.OR P2, PT, R22, UR7, P2 ;  /* 0x0000000716007c0c */ /* 0x000fc80009746670 */
[----:B------:R-:W-:Y:S01]  /*1ad0*/  ISETP.GE.OR P2, PT, R29, UR8, P2 ;  /* 0x000000081d007c0c */ /* 0x000fe20009746670 */
[----:B------:R-:W-:-:S06]  /*1ae0*/  IMAD.WIDE R28, R35, 0x4, R26 ;  /* 0x00000004231c7825 */ /* 0x000fcc00078e021a */
[----:B------:R-:W2:Y:S04]  /*1af0*/  @!P1 LDG.E R26, desc[UR10][R26.64] ;  /* 0x0000000a1a1a9981 */ /* 0x000ea8000c1e1900 */
[----:B------:R-:W2:Y:S04]  /*1b00*/  @!P1 LDG.E R33, desc[UR10][R18.64] ;  /* 0x0000000a12219981 */ /* 0x000ea8000c1e1900 */
[----:B------:R0:W3:Y:S04]  /*1b10*/  @!P2 LDG.E R37, desc[UR10][R18.64+0x4] ;  /* 0x0000040a1225a981 */ /* 0x0000e8000c1e1900 */
[----:B------:R-:W3:Y:S01]  /*1b20*/  @!P2 LDG.E R31, desc[UR10][R28.64] ;  /* 0x0000000a1c1fa981 */ /* 0x000ee2000c1e1900 */
[----:B------:R-:W-:Y:S01]  /*1b30*/  IADD3 R30, P3, PT, R18, 0x8, RZ ;  /* 0x00000008121e7810 */ /* 0x000fe20007f7e0ff */
[----:B------:R-:W-:-:S04]  /*1b40*/  VIADD R34, R34, 0x2 ;  /* 0x0000000222227836 */ /* 0x000fc80000000000 */
[----:B0-----:R-:W-:Y:S02]  /*1b50*/  IMAD.MOV.U32 R18, RZ, RZ, R30 ;  /* 0x000000ffff127224 */ /* 0x001fe400078e001e */
[----:B--2---:R-:W-:Y:S01]  /*1b60*/  @!P1 FFMA.FTZ R8, R33, R26, R8 ;  /* 0x0000001a21089223 */ /* 0x004fe20000010008 */
[----:B------:R-:W-:Y:S02]  /*1b70*/  IMAD.X R33, RZ, RZ, R19, P3 ;  /* 0x000000ffff217224 */ /* 0x000fe400018e0613 */
[----:B------:R-:W-:-:S04]  /*1b80*/  IMAD.WIDE R26, R35, 0x4, R28 ;  /* 0x00000004231a7825 */ /* 0x000fc800078e021c */
[----:B------:R-:W-:Y:S02]  /*1b90*/  IMAD.MOV.U32 R19, RZ, RZ, R33 ;  /* 0x000000ffff137224 */ /* 0x000fe400078e0021 */
[----:B---3--:R-:W-:-:S07]  /*1ba0*/  @!P2 FFMA.FTZ R8, R37, R31, R8 ;  /* 0x0000001f2508a223 */ /* 0x008fce0000010008 */
.L_x_685:
[----:B------:R-:W-:Y:S05]  /*1bb0*/  BRA.U !UP3, `(.L_x_683) ;  /* 0x000000010b387547 */ /* 0x000fea000b800000 */
[----:B------:R-:W0:Y:S01]  /*1bc0*/  LDC R29, c[0x0][0x438] ;  /* 0x00010e00ff1d7b82 */ /* 0x000e220000000800 */
[----:B------:R-:W1:Y:S01]  /*1bd0*/  LDCU.64 UR6, c[0x0][0x390] ;  /* 0x00007200ff0677ac */ /* 0x000e620008000a00 */
[----:B------:R-:W2:Y:S01]  /*1be0*/  LDCU UR8, c[0x0][0x398] ;  /* 0x00007300ff0877ac */ /* 0x000ea20008000800 */
[----:B0-----:R-:W-:-:S05]  /*1bf0*/  IMAD R34, R34, R29, R7 ;  /* 0x0000001d22227224 */ /* 0x001fca00078e0207 */
[----:B------:R-:W-:-:S04]  /*1c00*/  ISETP.LT.OR P0, PT, R34, RZ, !P0 ;  /* 0x000000ff2200720c */ /* 0x000fc80004701670 */
[----:B-1----:R-:W-:-:S04]  /*1c10*/  ISETP.GE.OR P0, PT, R17, UR6, P0 ;  /* 0x0000000611007c0c */ /* 0x002fc80008706670 */
[----:B------:R-:W-:-:S04]  /*1c20*/  ISETP.GE.OR P0, PT, R22, UR7, P0 ;  /* 0x0000000716007c0c */ /* 0x000fc80008706670 */
[----:B--2---:R-:W-:-:S13]  /*1c30*/  ISETP.GE.OR P0, PT, R34, UR8, P0 ;  /* 0x0000000822007c0c */ /* 0x004fda0008706670 */
[----:B------:R0:W2:Y:S04]  /*1c40*/  @!P0 LDG.E R31, desc[UR10][R18.64] ;  /* 0x0000000a121f8981 */ /* 0x0000a8000c1e1900 */
[----:B------:R1:W2:Y:S01]  /*1c50*/  @!P0 LDG.E R22, desc[UR10][R26.64] ;  /* 0x0000000a1a168981 */ /* 0x0002a2000c1e1900 */
[----:B0-----:R-:W-:-:S04]  /*1c60*/  IADD3 R18, P1, PT, R18, 0x4, RZ ;  /* 0x0000000412127810 */ /* 0x001fc80007f3e0ff */
[----:B------:R-:W-:Y:S01]  /*1c70*/  IADD3.X R19, PT, PT, RZ, R19, RZ, P1, !PT ;  /* 0x00000013ff137210 */ /* 0x000fe20000ffe4ff */
[----:B-1----:R-:W-:-:S04]  /*1c80*/  IMAD.WIDE R26, R29, 0x4, R26 ;  /* 0x000000041d1a7825 */ /* 0x002fc800078e021a */
[----:B--2---:R-:W-:-:S07]  /*1c90*/  @!P0 FFMA.FTZ R8, R31, R22, R8 ;  /* 0x000000161f088223 */ /* 0x004fce0000010008 */
.L_x_683:
        /* <DEDUP_REMOVED lines=12> */
.L_x_680:
        /* <DEDUP_REMOVED lines=8> */
[----:B----4-:R-:W-:-:S05]  /*1de0*/  @P0 IMAD.WIDE R2, R9, 0x4, R2 ;  /* 0x0000000409020825 */ /* 0x010fca00078e0202 */
[----:B------:R4:W5:Y:S01]  /*1df0*/  @P0 LDG.E R0, desc[UR10][R2.64] ;  /* 0x0000000a02000981 */ /* 0x000962000c1e1900 */
        /* <DEDUP_REMOVED lines=15> */
[----:B------:R-:W-:Y:S02]  /*1ef0*/  IADD3.X R12, PT, PT, R12, R4, R9, P1, P2 ;  /* 0x000000040c0c7210 */ /* 0x000fe40000fe4409 */
[----:B--2---:R-:W-:Y:S01]  /*1f00*/  LEA R2, P1, R3, UR8, 0x2 ;  /* 0x0000000803027c11 */ /* 0x004fe2000f8210ff */
[----:B------:R-:W-:-:S03]  /*1f10*/  USHF.R.S32.HI UR7, URZ, 0x1f, UR6 ;  /* 0x0000001fff077899 */ /* 0x000fc60008011406 */
[----:B------:R-:W-:Y:S01]  /*1f20*/  LEA.HI.X R3, R3, UR9, R12, 0x2, P1 ;  /* 0x0000000903037c11 */ /* 0x000fe200088f140c */
[----:B-----5:R-:W-:Y:S01]  /*1f30*/  @P0 FADD.FTZ R8, R0, R8 ;  /* 0x0000000800080221 */ /* 0x020fe20000010000 */
[----:B------:R-:W-:-:S04]  /*1f40*/  IADD3 R16, P0, PT, R16, UR5, RZ ;  /* 0x0000000510107c10 */ /* 0x000fc8000ff1e0ff */
[----:B------:R0:W-:Y:S01]  /*1f50*/  STG.E desc[UR10][R2.64], R8 ;  /* 0x0000000802007986 */ /* 0x0001e2000c10190a */
[----:B------:R-:W-:Y:S01]  /*1f60*/  IMAD.X R15, RZ, RZ, R15, P0 ;  /* 0x000000ffff0f7224 */ /* 0x000fe200000e060f */
[----:B------:R-:W-:-:S04]  /*1f70*/  ISETP.GE.U32.AND P0, PT, R16, UR6, PT ;  /* 0x0000000610007c0c */ /* 0x000fc8000bf06070 */
[----:B------:R-:W-:-:S13]  /*1f80*/  ISETP.GE.AND.EX P0, PT, R15, UR7, PT, P0 ;  /* 0x000000070f007c0c */ /* 0x000fda000bf06300 */
[----:B0-----:R-:W-:Y:S05]  /*1f90*/  @!P0 BRA `(.L_x_688) ;  /* 0xffffffe400088947 */ /* 0x001fea000383ffff */
[----:B------:R-:W-:Y:S05]  /*1fa0*/  EXIT ;  /* 0x000000000000794d */ /* 0x000fea0003800000 */
.L_x_679:
        /* <DEDUP_REMOVED lines=38> */
.L_x_690:
[----:B------:R-:W-:Y:S01]  /*2210*/  MOV R5, R8 ;  /* 0x0000000800057202 */ /* 0x000fe20000000f00 */
[----:B------:R-:W-:Y:S01]  /*2220*/  IMAD.U32 R6, RZ, RZ, UR5 ;  /* 0x00000005ff067e24 */ /* 0x000fe2000f8e00ff */
[----:B------:R-:W-:-:S07]  /*2230*/  MOV R4, 0x2250 ;  /* 0x0000225000047802 */ /* 0x000fce0000000f00 */
[----:B------:R-:W-:Y:S05]  /*2240*/  CALL.REL.NOINC `($__internal_24_$__cuda_sm20_div_u64) ;  /* 0x0000005000787944 */ /* 0x000fea0003c00000 */
[----:B------:R-:W-:Y:S02]  /*2250*/  IMAD.MOV.U32 R4, RZ, RZ, R6 ;  /* 0x000000ffff047224 */ /* 0x000fe400078e0006 */
[----:B------:R-:W-:-:S07]  /*2260*/  IMAD.MOV.U32 R5, RZ, RZ, R7 ;  /* 0x000000ffff057224 */ /* 0x000fce00078e0007 */
.L_x_691:
[----:B------:R-:W-:Y:S05]  /*2270*/  BSYNC.RECONVERGENT B0 ;  /* 0x0000000000007941 */ /* 0x000fea0003800200 */
.L_x_689:
        /* <DEDUP_REMOVED lines=23> */
[----:B0-----:R-:W-:-:S05]  /*23f0*/  IADD3 R4, PT, PT, RZ, -R7, RZ ;  /* 0x80000007ff047210 */ /* 0x001fca0007ffe0ff */
[----:B------:R-:W-:Y:S02]  /*2400*/  IMAD R11, R4, R3, RZ ;  /* 0x00000003040b7224 */ /* 0x000fe400078e02ff */
[----:B------:R-:W-:Y:S02]  /*2410*/  IMAD.MOV.U32 R4, RZ, RZ, R6 ;  /* 0x000000ffff047224 */ /* 0x000fe400078e0006 */
        /* <DEDUP_REMOVED lines=12> */
[----:B------:R-:W-:Y:S02]  /*24e0*/  @!P2 IMAD.IADD R4, R4, 0x1, -R3 ;  /* 0x000000010404a824 */ /* 0x000fe400078e0a03 */
[----:B------:R-:W-:Y:S01]  /*24f0*/  @!P2 VIADD R5, R5, 0x1 ;  /* 0x000000010505a836 */ /* 0x000fe20000000000 */
[----:B------:R-:W-:Y:S02]  /*2500*/  ISETP.NE.AND P2, PT, R9, RZ, PT ;  /* 0x000000ff0900720c */ /* 0x000fe40003f45270 */
[----:B------:R-:W-:Y:S02]  /*2510*/  ISETP.GE.U32.AND P1, PT, R4, R3, PT ;  /* 0x000000030400720c */ /* 0x000fe40003f26070 */
[----:B------:R-:W3:Y:S01]  /*2520*/  LDC R4, c[0x0][0x3c0] ;  /* 0x0000f000ff047b82 */ /* 0x000ee20000000800 */
[----:B0-----:R-:W-:-:S04]  /*2530*/  IADD3 R10, PT, PT, R12, 0xffffffe, RZ ;  /* 0x0ffffffe0c0a7810 */ /* 0x001fc80007ffe0ff */
        /* <DEDUP_REMOVED lines=9> */
[----:B------:R-:W-:Y:S02]  /*25d0*/  HFMA2 R10, -RZ, RZ, 0, 0 ;  /* 0x00000000ff0a7431 */ /* 0x000fe400000001ff */
[----:B------:R-:W0:Y:S03]  /*25e0*/  I2F.RP R13, R12 ;  /* 0x0000000c000d7306 */ /* 0x000e260000209400 */
[----:B------:R-:W-:Y:S01]  /*25f0*/  IMAD.HI.U32 R5, R11, R5, R10 ;  /* 0x000000050b057227 */ /* 0x000fe200078e000a */
[----:B------:R-:W-:-:S04]  /*2600*/  LOP3.LUT R11, R9, R18, RZ, 0x3c, !PT ;  /* 0x00000012090b7212 */ /* 0x000fc800078e3cff */
[----:B------:R-:W-:Y:S01]  /*2610*/  ISETP.GE.AND P5, PT, R11, RZ, PT ;  /* 0x000000ff0b00720c */ /* 0x000fe20003fa6270 */
[----:B------:R-:W-:Y:S01]  /*2620*/  IMAD.HI.U32 R5, R5, R14, RZ ;  /* 0x0000000e05057227 */ /* 0x000fe200078e00ff */
[----:B------:R-:W-:Y:S01]  /*2630*/  LOP3.LUT R11, RZ, R18, RZ, 0x33, !PT ;  /* 0x00000012ff0b7212 */ /* 0x000fe200078e33ff */
[----:B0-----:R-:W0:Y:S02]  /*2640*/  MUFU.RCP R13, R13 ;  /* 0x0000000d000d7308 */ /* 0x001e240000001000 */
[----:B------:R-:W-:-:S04]  /*2650*/  IMAD.MOV R10, RZ, RZ, -R5 ;  /* 0x000000ffff0a7224 */ /* 0x000fc800078e0a05 */
[C---:B------:R-:W-:Y:S02]  /*2660*/  IMAD R14, R7.reuse, R10, R14 ;  /* 0x0000000a070e7224 */ /* 0x040fe400078e020e */
[----:B------:R-:W3:Y:S03]  /*2670*/  LDC R10, c[0x0][0x3bc] ;  /* 0x0000ef00ff0a7b82 */ /* 0x000ee60000000800 */
[----:B------:R-:W-:Y:S01]  /*2680*/  ISETP.GT.U32.AND P3, PT, R7, R14, PT ;  /* 0x0000000e0700720c */ /* 0x000fe20003f64070 */
[----:B0-----:R-:W-:-:S04]  /*2690*/  VIADD R20, R13, 0xffffffe ;  /* 0x0ffffffe0d147836 */ /* 0x001fc80000000000 */
[----:B------:R0:W1:Y:S08]  /*26a0*/  F2I.FTZ.U32.TRUNC.NTZ R21, R20 ;  /* 0x0000001400157305 */ /* 0x000070000021f000 */
[----:B------:R-:W-:Y:S02]  /*26b0*/  @!P3 IMAD.IADD R14, R14, 0x1, -R7 ;  /* 0x000000010e0eb824 */ /* 0x000fe400078e0a07 */
[----:B------:R-:W-:-:S03]  /*26c0*/  @!P3 VIADD R5, R5, 0x1 ;  /* 0x000000010505b836 */ /* 0x000fc60000000000 */
[----:B------:R-:W-:Y:S01]  /*26d0*/  ISETP.GE.U32.AND P1, PT, R14, R7, PT ;  /* 0x000000070e00720c */ /* 0x000fe20003f26070 */
[----:B0-----:R-:W-:Y:S01]  /*26e0*/  IMAD.MOV.U32 R20, RZ, RZ, RZ ;  /* 0x000000ffff147224 */ /* 0x001fe200078e00ff */
[----:B---3--:R-:W-:Y:S02]  /*26f0*/  IABS R18, R10 ;  /* 0x0000000a00127213 */ /* 0x008fe40000000000 */
[----:B-1----:R-:W-:Y:S02]  /*2700*/  IADD3 R13, PT, PT, RZ, -R21, RZ ;  /* 0x80000015ff0d7210 */ /* 0x002fe40007ffe0ff */
[----:B------:R-:W0:Y:S07]  /*2710*/  I2F.RP R19, R18 ;  /* 0x0000001200137306 */ /* 0x000e2e0000209400 */
[----:B------:R-:W-:-:S04]  /*2720*/  @P1 VIADD R5, R5, 0x1 ;  /* 0x0000000105051836 */ /* 0x000fc80000000000 */
[----:B------:R-:W-:-:S05]  /*2730*/  @!P5 IMAD.MOV R5, RZ, RZ, -R5 ;  /* 0x000000ffff05d224 */ /* 0x000fca00078e0a05 */
        /* <DEDUP_REMOVED lines=18> */
[----:B0-----:R-:W-:Y:S01]  /*2860*/  IMAD.MOV R23, RZ, RZ, -R5 ;  /* 0x000000ffff177224 */ /* 0x001fe200078e0a05 */
[----:B------:R-:W-:Y:S01]  /*2870*/  ISETP.GE.U32.AND P1, PT, R21, R12, PT ;  /* 0x0000000c1500720c */ /* 0x000fe20003f26070 */
[----:B------:R-:W-:-:S12]  /*2880*/  IMAD.MOV.U32 R4, RZ, RZ, RZ ;  /* 0x000000ffff047224 */ /* 0x000fd800078e00ff */
        /* <DEDUP_REMOVED lines=10> */
[----:B------:R-:W-:-:S05]  /*2930*/  IMAD.HI.U32 R20, R4, R23, RZ ;  /* 0x0000001704147227 */ /* 0x000fca00078e00ff */
[----:B------:R-:W-:-:S05]  /*2940*/  IADD3 R4, PT, PT, -R20, RZ, RZ ;  /* 0x000000ff14047210 */ /* 0x000fca0007ffe1ff */
        /* <DEDUP_REMOVED lines=13> */
[----:B------:R3:W5:Y:S01]  /*2a20*/  @P1 LDG.E R4, desc[UR10][R4.64] ;  /* 0x0000000a04041981 */ /* 0x000762000c1e1900 */
[----:B------:R-:W-:Y:S01]  /*2a30*/  @!P5 VIADD R20, R20, 0x1 ;  /* 0x000000011414d836 */ /* 0x000fe20000000000 */
[----:B------:R-:W-:Y:S01]  /*2a40*/  ISETP.GE.U32.AND P5, PT, R23, R18, PT ;  /* 0x000000121700720c */ /* 0x000fe20003fa6070 */
[----:B----4-:R-:W-:Y:S01]  /*2a50*/  IMAD R13, R13, UR7, RZ ;  /* 0x000000070d0d7c24 */ /* 0x010fe2000f8e02ff */
[----:B------:R-:W-:-:S11]  /*2a60*/  LOP3.LUT R10, R19, R10, RZ, 0x3c, !PT ;  /* 0x0000000a130a7212 */ /* 0x000fd600078e3cff */
[----:B------:R-:W-:Y:S01]  /*2a70*/  @P5 VIADD R20, R20, 0x1 ;  /* 0x0000000114145836 */ /* 0x000fe20000000000 */
[----:B------:R-:W-:Y:S02]  /*2a80*/  ISETP.GT.U32.AND P5, PT, R12, R21, PT ;  /* 0x000000150c00720c */ /* 0x000fe40003fa4070 */
[----:B------:R-:W-:-:S04]  /*2a90*/  IADD3 R12, PT, PT, R21, -R12, RZ ;  /* 0x8000000c150c7210 */ /* 0x000fc80007ffe0ff */
[----:B------:R-:W-:Y:S02]  /*2aa0*/  SEL R12, R12, R21, !P5 ;  /* 0x000000150c0c7207 */ /* 0x000fe40006800000 */
[----:B------:R-:W-:Y:S02]  /*2ab0*/  ISETP.GE.AND P5, PT, R15, RZ, PT ;  /* 0x000000ff0f00720c */ /* 0x000fe40003fa6270 */
[----:B------:R-:W-:-:S05]  /*2ac0*/  IABS R15, R16 ;  /* 0x00000010000f7213 */ /* 0x000fca0000000000 */
[----:B------:R-:W-:-:S04]  /*2ad0*/  IMAD.HI.U32 R6, R6, R15, RZ ;  /* 0x0000000f06067227 */ /* 0x000fc800078e00ff */
[----:B------:R-:W-:Y:S02]  /*2ae0*/  IMAD.MOV R6, RZ, RZ, -R6 ;  /* 0x000000ffff067224 */ /* 0x000fe400078e0a06 */
[----:B------:R-:W-:Y:S01]  /*2af0*/  @!P5 IMAD.MOV R12, RZ, RZ, -R12 ;  /* 0x000000ffff0cd224 */ /* 0x000fe200078e0a0c */
[----:B------:R-:W-:Y:S01]  /*2b00*/  ISETP.GT.U32.AND P5, PT, R7, R14, PT ;  /* 0x0000000e0700720c */ /* 0x000fe20003fa4070 */
[----:B------:R-:W-:Y:S02]  /*2b10*/  IMAD.IADD R7, R14, 0x1, -R7 ;  /* 0x000000010e077824 */ /* 0x000fe400078e0a07 */
[----:B------:R-:W-:Y:S01]  /*2b20*/  IMAD R6, R3, R6, R15 ;  /* 0x0000000603067224 */ /* 0x000fe200078e020f */
[----:B------:R-:W-:Y:S01]  /*2b30*/  SEL R12, R17, R12, !P3 ;  /* 0x0000000c110c7207 */ /* 0x000fe20005800000 */
[----:B------:R-:W-:Y:S01]  /*2b40*/  IMAD.MOV.U32 R15, RZ, RZ, R2 ;  /* 0x000000ffff0f7224 */ /* 0x000fe200078e0002 */
[----:B------:R-:W-:Y:S02]  /*2b50*/  SEL R14, R7, R14, !P5 ;  /* 0x0000000e070e7207 */ /* 0x000fe40006800000 */
[----:B------:R-:W-:Y:S01]  /*2b60*/  ISETP.GE.AND P5, PT, R9, RZ, PT ;  /* 0x000000ff0900720c */ /* 0x000fe20003fa6270 */
[----:B0-----:R-:W-:-:S12]  /*2b70*/  IMAD R7, R12, UR8, RZ ;  /* 0x000000080c077c24 */ /* 0x001fd8000f8e02ff */
        /* <DEDUP_REMOVED lines=8> */
[----:B------:R-:W-:Y:S01]  /*2c00*/  ISETP.GE.AND P5, PT, R16, RZ, PT ;  /* 0x000000ff1000720c */ /* 0x000fe20003fa6270 */
[----:B------:R-:W-:-:S12]  /*2c10*/  IMAD.MOV.U32 R16, RZ, RZ, R0 ;  /* 0x000000ffff107224 */ /* 0x000fd800078e0000 */
[----:B------:R-:W-:Y:S01]  /*2c20*/  @!P5 IMAD.MOV R6, RZ, RZ, -R6 ;  /* 0x000000ffff06d224 */ /* 0x000fe200078e0a06 */
[----:B------:R-:W-:-:S04]  /*2c30*/  ISETP.GE.AND P5, PT, R10, RZ, PT ;  /* 0x000000ff0a00720c */ /* 0x000fc80003fa6270 */
[----:B------:R-:W-:-:S05]  /*2c40*/  SEL R6, R8, R6, !P2 ;  /* 0x0000000608067207 */ /* 0x000fca0005000000 */
[----:B--2---:R-:W-:-:S04]  /*2c50*/  IMAD R6, R6, UR12, RZ ;  /* 0x0000000c06067c24 */ /* 0x004fc8000f8e02ff */
[----:B------:R-:W-:Y:S01]  /*2c60*/  @!P5 IMAD.MOV R20, RZ, RZ, -R20 ;  /* 0x000000ffff14d224 */ /* 0x000fe200078e0a14 */
[--C-:B------:R-:W-:Y:S02]  /*2c70*/  SHF.R.S32.HI R3, RZ, 0x1f, R6.reuse ;  /* 0x0000001fff037819 */ /* 0x100fe40000011406 */
[----:B---3--:R-:W-:Y:S02]  /*2c80*/  IADD3 R5, P2, P3, R7, R11, R6 ;  /* 0x0000000b07057210 */ /* 0x008fe40007b5e006 */
[----:B------:R-:W-:Y:S02]  /*2c90*/  SEL R20, R22, R20, !P6 ;  /* 0x0000001416147207 */ /* 0x000fe40007000000 */
[----:B------:R-:W-:Y:S02]  /*2ca0*/  SHF.R.S32.HI R11, RZ, 0x1f, R11 ;  /* 0x0000001fff0b7819 */ /* 0x000fe4000001140b */
[----:B------:R-:W-:Y:S01]  /*2cb0*/  SHF.R.S32.HI R6, RZ, 0x1f, R7 ;  /* 0x0000001fff067819 */ /* 0x000fe20000011407 */
[----:B-----5:R-:W-:-:S03]  /*2cc0*/  IMAD R20, R20, UR4, RZ ;  /* 0x0000000414147c24 */ /* 0x020fc6000f8e02ff */
[----:B------:R-:W-:Y:S02]  /*2cd0*/  IADD3.X R3, PT, PT, R6, R11, R3, P2, P3 ;  /* 0x0000000b06037210 */ /* 0x000fe400017e6403 */
[--C-:B------:R-:W-:Y:S02]  /*2ce0*/  IADD3 R5, P2, P3, R20, R5, R13.reuse ;  /* 0x0000000514057210 */ /* 0x100fe40007b5e00d */
[----:B------:R-:W-:Y:S02]  /*2cf0*/  SHF.R.S32.HI R13, RZ, 0x1f, R13 ;  /* 0x0000001fff0d7819 */ /* 0x000fe4000001140d */
[----:B------:R-:W-:-:S04]  /*2d00*/  SHF.R.S32.HI R8, RZ, 0x1f, R20 ;  /* 0x0000001fff087819 */ /* 0x000fc80000011414 */
[----:B------:R-:W-:Y:S01]  /*2d10*/  IADD3.X R8, PT, PT, R8, R3, R13, P2, P3 ;  /* 0x0000000308087210 */ /* 0x000fe200017e640d */
[----:B------:R-:W-:Y:S01]  /*2d20*/  IMAD.MOV.U32 R3, RZ, RZ, RZ ;  /* 0x000000ffff037224 */ /* 0x000fe200078e00ff */
[----:B0-----:R-:W-:-:S04]  /*2d30*/  LEA R6, P2, R5, UR8, 0x2 ;  /* 0x0000000805067c11 */ /* 0x001fc8000f8410ff */
[----:B------:R-:W-:Y:S01]  /*2d40*/  LEA.HI.X R7, R5, UR9, R8, 0x2, P2 ;  /* 0x0000000905077c11 */ /* 0x000fe200090f1408 */
[----:B------:R-:W-:-:S05]  /*2d50*/  @P1 FADD.FTZ R3, RZ, R4 ;  /* 0x00000004ff031221 */ /* 0x000fca0000010000 */
[----:B------:R0:W-:Y:S03]  /*2d60*/  STG.E desc[UR10][R6.64], R3 ;  /* 0x0000000306007986 */ /* 0x0001e6000c10190a */
.L_x_693:
[----:B------:R-:W-:Y:S05]  /*2d70*/  BSYNC.RECONVERGENT B0 ;  /* 0x0000000000007941 */ /* 0x000fea0003800200 */
.L_x_692:
        /* <DEDUP_REMOVED lines=23> */
.L_x_695:
[----:B0-----:R-:W0:Y:S01]  /*2ef0*/  LDC R13, c[0x0][0x3c4] ;  /* 0x0000f100ff0d7b82 */ /* 0x001e220000000800 */
        /* <DEDUP_REMOVED lines=15> */
[----:B---3--:R-:W1:-:S12]  /*2ff0*/  MUFU.RCP R4, R4 ;  /* 0x0000000400047308 */ /* 0x008e580000001000 */
[----:B------:R-:W-:Y:S01]  /*3000*/  @!P2 IMAD.IADD R22, R22, 0x1, -R8 ;  /* 0x000000011616a824 */ /* 0x000fe200078e0a08 */
[----:B------:R-:W-:Y:S02]  /*3010*/  @!P2 IADD3 R21, PT, PT, R21, 0x1, RZ ;  /* 0x000000011515a810 */ /* 0x000fe40007ffe0ff */
[----:B------:R-:W-:Y:S01]  /*3020*/  ISETP.NE.AND P2, PT, R17, RZ, PT ;  /* 0x000000ff1100720c */ /* 0x000fe20003f45270 */
[----:B-1----:R-:W-:Y:S01]  /*3030*/  VIADD R2, R4, 0xffffffe ;  /* 0x0ffffffe04027836 */ /* 0x002fe20000000000 */
[----:B------:R-:W-:-:S03]  /*3040*/  ISETP.GE.U32.AND P0, PT, R22, R11, PT ;  /* 0x0000000b1600720c */ /* 0x000fc60003f06070 */
[----:B------:R1:W2:Y:S02]  /*3050*/  F2I.FTZ.U32.TRUNC.NTZ R3, R2 ;  /* 0x0000000200037305 */ /* 0x0002a4000021f000 */
[----:B-1----:R-:W-:-:S08]  /*3060*/  IMAD.MOV.U32 R2, RZ, RZ, RZ ;  /* 0x000000ffff027224 */ /* 0x002fd000078e00ff */
[----:B------:R-:W-:Y:S02]  /*3070*/  @P0 VIADD R21, R21, 0x1 ;  /* 0x0000000115150836 */ /* 0x000fe40000000000 */
[----:B--2---:R-:W-:Y:S02]  /*3080*/  IMAD.MOV R0, RZ, RZ, -R3 ;  /* 0x000000ffff007224 */ /* 0x004fe400078e0a03 */
[----:B------:R-:W-:Y:S02]  /*3090*/  @!P3 IMAD.MOV R21, RZ, RZ, -R21 ;  /* 0x000000ffff15b224 */ /* 0x000fe400078e0a15 */
[----:B------:R-:W-:-:S03]  /*30a0*/  IMAD R5, R0, R9, RZ ;  /* 0x0000000900057224 */ /* 0x000fc600078e02ff */
[----:B------:R-:W-:Y:S01]  /*30b0*/  SEL R24, R6, R21, !P2 ;  /* 0x0000001506187207 */ /* 0x000fe20005000000 */
[----:B------:R-:W-:Y:S01]  /*30c0*/  IMAD.HI.U32 R14, R3, R5, R2 ;  /* 0x00000005030e7227 */ /* 0x000fe200078e0002 */
[----:B------:R-:W-:Y:S01]  /*30d0*/  LOP3.LUT R5, RZ, R13, RZ, 0x33, !PT ;  /* 0x0000000dff057212 */ /* 0x000fe200078e33ff */
[----:B------:R-:W1:Y:S01]  /*30e0*/  I2F.RP R3, R10 ;  /* 0x0000000a00037306 */ /* 0x000e620000209400 */
[----:B------:R-:W-:-:S05]  /*30f0*/  IABS R26, R24 ;  /* 0x00000018001a7213 */ /* 0x000fca0000000000 */
[----:B------:R-:W-:-:S04]  /*3100*/  IMAD.HI.U32 R0, R14, R26, RZ ;  /* 0x0000001a0e007227 */ /* 0x000fc800078e00ff */
[----:B------:R-:W-:-:S04]  /*3110*/  IMAD.MOV R2, RZ, RZ, -R0 ;  /* 0x000000ffff027224 */ /* 0x000fc800078e0a00 */
[----:B------:R-:W-:Y:S01]  /*3120*/  IMAD R26, R9, R2, R26 ;  /* 0x00000002091a7224 */ /* 0x000fe200078e021a */
[----:B-1----:R-:W1:Y:S01]  /*3130*/  MUFU.RCP R3, R3 ;  /* 0x0000000300037308 */ /* 0x002e620000001000 */
[----:B------:R-:W-:-:S03]  /*3140*/  LOP3.LUT R2, R24, R13, RZ, 0x3c, !PT ;  /* 0x0000000d18027212 */ /* 0x000fc600078e3cff */
[----:B------:R-:W-:Y:S02]  /*3150*/  ISETP.GT.U32.AND P3, PT, R9, R26, PT ;  /* 0x0000001a0900720c */ /* 0x000fe40003f64070 */
[----:B------:R-:W-:-:S11]  /*3160*/  ISETP.GE.AND P4, PT, R2, RZ, PT ;  /* 0x000000ff0200720c */ /* 0x000fd60003f86270 */
[-C--:B------:R-:W-:Y:S01]  /*3170*/  @!P3 IADD3 R26, PT, PT, R26, -R9.reuse, RZ ;  /* 0x800000091a1ab210 */ /* 0x080fe20007ffe0ff */
[----:B-1----:R-:W-:Y:S02]  /*3180*/  VIADD R18, R3, 0xffffffe ;  /* 0x0ffffffe03127836 */ /* 0x002fe40000000000 */
[----:B------:R-:W-:Y:S01]  /*3190*/  @!P3 VIADD R0, R0, 0x1 ;  /* 0x000000010000b836 */ /* 0x000fe20000000000 */
[----:B------:R-:W-:Y:S01]  /*31a0*/  ISETP.GE.U32.AND P0, PT, R26, R9, PT ;  /* 0x000000091a00720c */ /* 0x000fe20003f06070 */
[----:B------:R1:W2:Y:S02]  /*31b0*/  F2I.FTZ.U32.TRUNC.NTZ R19, R18 ;  /* 0x0000001200137305 */ /* 0x0002a4000021f000 */
[----:B-1----:R-:W-:-:S10]  /*31c0*/  MOV R18, RZ ;  /* 0x000000ff00127202 */ /* 0x002fd40000000f00 */
[----:B------:R-:W-:Y:S01]  /*31d0*/  @P0 VIADD R0, R0, 0x1 ;  /* 0x0000000100000836 */ /* 0x000fe20000000000 */
[----:B------:R-:W-:Y:S01]  /*31e0*/  ISETP.NE.AND P0, PT, R13, RZ, PT ;  /* 0x000000ff0d00720c */ /* 0x000fe20003f05270 */
[----:B--2---:R-:W-:Y:S02]  /*31f0*/  IMAD.MOV R3, RZ, RZ, -R19 ;  /* 0x000000ffff037224 */ /* 0x004fe400078e0a13 */
[----:B------:R-:W-:Y:S02]  /*3200*/  @!P4 IMAD.MOV R0, RZ, RZ, -R0 ;  /* 0x000000ffff00c224 */ /* 0x000fe400078e0a00 */
[----:B------:R-:W-:-:S03]  /*3210*/  IMAD R3, R3, R10, RZ ;  /* 0x0000000a03037224 */ /* 0x000fc600078e02ff */
[----:B------:R-:W-:Y:S01]  /*3220*/  SEL R11, R5, R0, !P0 ;  /* 0x00000000050b7207 */ /* 0x000fe20004000000 */
[----:B------:R-:W-:Y:S01]  /*3230*/  IMAD.HI.U32 R18, R19, R3, R18 ;  /* 0x0000000313127227 */ /* 0x000fe200078e0012 */
[----:B0-----:R-:W-:Y:S02]  /*3240*/  IABS R0, R7 ;  /* 0x0000000700007213 */ /* 0x001fe40000000000 */
[----:B------:R-:W-:Y:S02]  /*3250*/  IABS R2, R11 ;  /* 0x0000000b00027213 */ /* 0x000fe40000000000 */
[----:B------:R-:W0:Y:S01]  /*3260*/  I2F.RP R20, R0 ;  /* 0x0000000000147306 */ /* 0x000e220000209400 */
[CC--:B------:R-:W-:Y:S02]  /*3270*/  LOP3.LUT R4, R11.reuse, R12.reuse, RZ, 0x3c, !PT ;  /* 0x0000000c0b047212 */ /* 0x0c0fe400078e3cff */
[----:B------:R-:W-:Y:S01]  /*3280*/  IMAD.MOV.U32 R19, RZ, RZ, R2 ;  /* 0x000000ffff137224 */ /* 0x000fe200078e0002 */
[----:B------:R-:W-:Y:S01]  /*3290*/  ISETP.GE.AND P6, PT, R11, RZ, PT ;  /* 0x000000ff0b00720c */ /* 0x000fe20003fc6270 */
[----:B------:R-:W-:Y:S01]  /*32a0*/  IMAD.MOV.U32 R11, RZ, RZ, R8 ;  /* 0x000000ffff0b7224 */ /* 0x000fe200078e0008 */
[----:B------:R-:W-:Y:S01]  /*32b0*/  ISETP.GE.AND P5, PT, R4, RZ, PT ;  /* 0x000000ff0400720c */ /* 0x000fe20003fa6270 */
[----:B------:R-:W-:Y:S01]  /*32c0*/  IMAD.HI.U32 R2, R18, R19, RZ ;  /* 0x0000001312027227 */ /* 0x000fe200078e00ff */
[----:B------:R-:W-:-:S03]  /*32d0*/  LOP3.LUT R4, RZ, R12, RZ, 0x33, !PT ;  /* 0x0000000cff047212 */ /* 0x000fc600078e33ff */
        /* <DEDUP_REMOVED lines=8> */
[----:B------:R-:W-:Y:S01]  /*3360*/  ISETP.GE.AND P4, PT, R24, RZ, PT ;  /* 0x000000ff1800720c */ /* 0x000fe20003f86270 */
[----:B------:R-:W0:Y:S08]  /*3370*/  F2I.FTZ.U32.TRUNC.NTZ R3, R3 ;  /* 0x0000000300037305 */ /* 0x000e30000021f000 */
[----:B------:R-:W1:Y:S02]  /*3380*/  I2F.RP R24, R8 ;  /* 0x0000000800187306 */ /* 0x000e640000209400 */
[----:B------:R-:W-:-:S02]  /*3390*/  @P3 IADD3 R2, PT, PT, R2, 0x1, RZ ;  /* 0x0000000102023810 */ /* 0x000fc40007ffe0ff */
[----:B------:R-:W-:-:S03]  /*33a0*/  ISETP.NE.AND P3, PT, R12, RZ, PT ;  /* 0x000000ff0c00720c */ /* 0x000fc60003f65270 */
[----:B------:R-:W-:Y:S01]  /*33b0*/  @!P5 IMAD.MOV R2, RZ, RZ, -R2 ;  /* 0x000000ffff02d224 */ /* 0x000fe200078e0a02 */
[----:B------:R-:W-:Y:S01]  /*33c0*/  ISETP.GT.U32.AND P5, PT, R9, R26, PT ;  /* 0x0000001a0900720c */ /* 0x000fe20003fa4070 */
[----:B0-----:R-:W-:-:S03]  /*33d0*/  IMAD.MOV R21, RZ, RZ, -R3 ;  /* 0x000000ffff157224 */ /* 0x001fc600078e0a03 */
[----:B------:R-:W-:Y:S01]  /*33e0*/  SEL R28, R4, R2, !P3 ;  /* 0x00000002041c7207 */ /* 0x000fe20005800000 */
[----:B------:R-:W-:Y:S02]  /*33f0*/  IMAD R21, R21, R0, RZ ;  /* 0x0000000015157224 */ /* 0x000fe400078e02ff */
[----:B------:R-:W-:Y:S01]  /*3400*/  IMAD.MOV.U32 R2, RZ, RZ, RZ ;  /* 0x000000ffff027224 */ /* 0x000fe200078e00ff */
[----:B------:R-:W-:Y:S01]  /*3410*/  IABS R23, R28 ;  /* 0x0000001c00177213 */ /* 0x000fe20000000000 */
[----:B-1----:R-:W0:Y:S02]  /*3420*/  MUFU.RCP R24, R24 ;  /* 0x0000001800187308 */ /* 0x002e240000001000 */
[----:B------:R-:W-:-:S04]  /*3430*/  IMAD.HI.U32 R20, R3, R21, R2 ;  /* 0x0000001503147227 */ /* 0x000fc800078e0002 */
[----:B------:R-:W-:Y:S02]  /*3440*/  IMAD.IADD R3, R26, 0x1, -R9 ;  /* 0x000000011a037824 */ /* 0x000fe400078e0a09 */
[----:B------:R-:W-:-:S03]  /*3450*/  IMAD.HI.U32 R21, R20, R23, RZ ;  /* 0x0000001714157227 */ /* 0x000fc600078e00ff */
[----:B------:R-:W-:Y:S01]  /*3460*/  SEL R26, R3, R26, !P5 ;  /* 0x0000001a031a7207 */ /* 0x000fe20006800000 */
[----:B------:R-:W-:Y:S01]  /*3470*/  IMAD.MOV R2, RZ, RZ, -R21 ;  /* 0x000000ffff027224 */ /* 0x000fe200078e0a15 */
[----:B------:R-:W-:Y:S01]  /*3480*/  ISETP.GT.U32.AND P5, PT, R10, R19, PT ;  /* 0x000000130a00720c */ /* 0x000fe20003fa4070 */
[----:B------:R-:W-:Y:S02]  /*3490*/  IMAD.IADD R3, R22, 0x1, -R8 ;  /* 0x0000000116037824 */ /* 0x000fe400078e0a08 */
[----:B------:R-:W-:Y:S01]  /*34a0*/  IMAD R23, R0, R2, R23 ;  /* 0x0000000200177224 */ /* 0x000fe200078e0217 */
[----:B------:R-:W-:Y:S01]  /*34b0*/  IADD3 R2, PT, PT, R19, -R10, RZ ;  /* 0x8000000a13027210 */ /* 0x000fe20007ffe0ff */
[----:B------:R-:W-:-:S03]  /*34c0*/  @!P4 IMAD.MOV R26, RZ, RZ, -R26 ;  /* 0x000000ffff1ac224 */ /* 0x000fc600078e0a1a */
[----:B------:R-:W-:Y:S02]  /*34d0*/  ISETP.GT.U32.AND P4, PT, R0, R23, PT ;  /* 0x000000170000720c */ /* 0x000fe40003f84070 */
[----:B------:R-:W-:Y:S02]  /*34e0*/  SEL R27, R2, R19, !P5 ;  /* 0x00000013021b7207 */ /* 0x000fe40006800000 */
[----:B------:R-:W-:Y:S02]  /*34f0*/  ISETP.GE.AND P5, PT, R16, RZ, PT ;  /* 0x000000ff1000720c */ /* 0x000fe40003fa6270 */
[----:B------:R-:W-:Y:S01]  /*3500*/  LOP3.LUT R19, RZ, R7, RZ, 0x33, !PT ;  /* 0x00000007ff137212 */ /* 0x000fe200078e33ff */
[----:B------:R-:W-:Y:S01]  /*3510*/  @!P6 IMAD.MOV R27, RZ, RZ, -R27 ;  /* 0x000000ffff1be224 */ /* 0x000fe200078e0a1b */
[----:B------:R-:W-:-:S04]  /*3520*/  ISETP.GT.U32.AND P6, PT, R11, R22, PT ;  /* 0x000000160b00720c */ /* 0x000fc80003fc4070 */
[----:B------:R-:W-:Y:S01]  /*3530*/  SEL R29, R3, R22, !P6 ;  /* 0x00000016031d7207 */ /* 0x000fe20007000000 */
[--C-:B------:R-:W-:Y:S01]  /*3540*/  @!P4 IMAD.IADD R23, R23, 0x1, -R0.reuse ;  /* 0x000000011717c824 */ /* 0x100fe200078e0a00 */
[----:B------:R-:W1:Y:S01]  /*3550*/  @P1 LDC.64 R2, c[0x0][0x410] ;  /* 0x00010400ff021b82 */ /* 0x000e620000000a00 */
[----:B------:R-:W-:Y:S01]  /*3560*/  ISETP.GE.AND P6, PT, R28, RZ, PT ;  /* 0x000000ff1c00720c */ /* 0x000fe20003fc6270 */
[----:B------:R-:W-:Y:S01]  /*3570*/  @!P4 VIADD R21, R21, 0x1 ;  /* 0x000000011515c836 */ /* 0x000fe20000000000 */
[----:B------:R-:W-:Y:S01]  /*3580*/  @!P5 IADD3 R29, PT, PT, -R29, RZ, RZ ;  /* 0x000000ff1d1dd210 */ /* 0x000fe20007ffe1ff */
[----:B------:R-:W-:Y:S01]  /*3590*/  IMAD.IADD R22, R23, 0x1, -R0 ;  /* 0x0000000117167824 */ /* 0x000fe200078e0a00 */
[----:B------:R-:W-:Y:S02]  /*35a0*/  ISETP.GT.U32.AND P5, PT, R0, R23, PT ;  /* 0x000000170000720c */ /* 0x000fe40003fa4070 */
[----:B------:R-:W-:Y:S02]  /*35b0*/  LOP3.LUT R28, R28, R7, RZ, 0x3c, !PT ;  /* 0x000000071c1c7212 */ /* 0x000fe400078e3cff */
[----:B------:R-:W-:-:S02]  /*35c0*/  SEL R22, R22, R23, !P5 ;  /* 0x0000001716167207 */ /* 0x000fc40006800000 */
[----:B------:R-:W-:Y:S02]  /*35d0*/  ISETP.NE.AND P5, PT, R7, RZ, PT ;  /* 0x000000ff0700720c */ /* 0x000fe40003fa5270 */
[----:B------:R-:W-:Y:S01]  /*35e0*/  ISETP.GE.AND P4, PT, R28, RZ, PT ;  /* 0x000000ff1c00720c */ /* 0x000fe20003f86270 */
[----:B------:R-:W-:Y:S01]  /*35f0*/  @!P6 IMAD.MOV R22, RZ, RZ, -R22 ;  /* 0x000000ffff16e224 */ /* 0x000fe200078e0a16 */
[----:B------:R-:W-:-:S04]  /*3600*/  ISETP.GE.U32.AND P6, PT, R23, R0, PT ;  /* 0x000000001700720c */ /* 0x000fc80003fc6070 */
[----:B------:R-:W-:-:S05]  /*3610*/  SEL R25, R19, R22, !P5 ;  /* 0x0000001613197207 */ /* 0x000fca0006800000 */
[----:B-1----:R-:W-:-:S06]  /*3620*/  @P1 IMAD.WIDE R22, R25, 0x4, R2 ;  /* 0x0000000419161825 */ /* 0x002fcc00078e0202 */
[----:B------:R1:W2:Y:S01]  /*3630*/  @P1 LDG.E R22, desc[UR10][R22.64] ;  /* 0x0000000a16161981 */ /* 0x0002a2000c1e1900 */
[----:B0-----:R-:W-:Y:S01]  /*3640*/  VIADD R3, R24, 0xffffffe ;  /* 0x0ffffffe18037836 */ /* 0x001fe20000000000 */
[----:B------:R-:W-:Y:S01]  /*3650*/  SEL R29, R6, R29, !P2 ;  /* 0x0000001d061d7207 */ /* 0x000fe20005000000 */
[----:B------:R-:W-:Y:S01]  /*3660*/  @P6 VIADD R21, R21, 0x1 ;  /* 0x0000000115156836 */ /* 0x000fe20000000000 */
[----:B------:R-:W-:Y:S01]  /*3670*/  SEL R26, R5, R26, !P0 ;  /* 0x0000001a051a7207 */ /* 0x000fe20004000000 */
[----:B------:R-:W-:Y:S01]  /*3680*/  IMAD R25, R25, UR7, RZ ;  /* 0x0000000719197c24 */ /* 0x000fe2000f8e02ff */
[----:B------:R-:W-:Y:S01]  /*3690*/  SEL R27, R4, R27, !P3 ;  /* 0x0000001b041b7207 */ /* 0x000fe20005800000 */
[----:B------:R-:W0:Y:S01]  /*36a0*/  F2I.FTZ.U32.TRUNC.NTZ R3, R3 ;  /* 0x0000000300037305 */ /* 0x000e22000021f000 */
[----:B------:R-:W-:Y:S01]  /*36b0*/  IMAD R29, R29, UR14, RZ ;  /* 0x0000000e1d1d7c24 */ /* 0x000fe2000f8e02ff */
[----:B------:R-:W-:Y:S01]  /*36c0*/  @!P4 IADD3 R21, PT, PT, -R21, RZ, RZ ;  /* 0x000000ff1515c210 */ /* 0x000fe20007ffe1ff */
[----:B------:R-:W-:Y:S01]  /*36d0*/  IMAD R26, R26, UR13, RZ ;  /* 0x0000000d1a1a7c24 */ /* 0x000fe2000f8e02ff */
[----:B------:R-:W-:Y:S01]  /*36e0*/  SHF.R.S32.HI R28, RZ, 0x1f, R25 ;  /* 0x0000001fff1c7819 */ /* 0x000fe20000011419 */
[----:B------:R-:W-:Y:S01]  /*36f0*/  IMAD R24, R27, UR12, RZ ;  /* 0x0000000c1b187c24 */ /* 0x000fe2000f8e02ff */
[----:B------:R-:W-:Y:S01]  /*3700*/  SEL R21, R19, R21, !P5 ;  /* 0x0000001513157207 */ /* 0x000fe20006800000 */
[----:B------:R-:W-:Y:S01]  /*3710*/  UISETP.NE.U32.AND UP0, UPT, UR8, URZ, UPT ;  /* 0x000000ff0800728c */ /* 0x000fe2000bf05070 */
[----:B------:R-:W-:-:S02]  /*3720*/  SHF.R.S32.HI R2, RZ, 0x1f, R29 ;  /* 0x0000001fff027819 */ /* 0x000fc4000001141d */
[----:B-1----:R-:W-:Y:S01]  /*3730*/  IADD3 R23, P4, P6, R24, R26, R29 ;  /* 0x0000001a18177210 */ /* 0x002fe20007e9e01d */
[----:B------:R-:W-:Y:S01]  /*3740*/  UISETP.NE.AND.EX UP0, UPT, UR9, URZ, UPT, UP0 ;  /* 0x000000ff0900728c */ /* 0x000fe2000bf05300 */
[----:B------:R-:W-:Y:S02]  /*3750*/  SHF.R.S32.HI R26, RZ, 0x1f, R26 ;  /* 0x0000001fff1a7819 */ /* 0x000fe4000001141a */
[----:B------:R-:W-:Y:S01]  /*3760*/  SHF.R.S32.HI R27, RZ, 0x1f, R24 ;  /* 0x0000001fff1b7819 */ /* 0x000fe20000011418 */
[----:B------:R-:W-:-:S03]  /*3770*/  IMAD R24, R21, UR4, RZ ;  /* 0x0000000415187c24 */ /* 0x000fc6000f8e02ff */
[----:B------:R-:W-:Y:S01]  /*3780*/  IADD3.X R2, PT, PT, R27, R26, R2, P4, P6 ;  /* 0x0000001a1b027210 */ /* 0x000fe200027ec402 */
[----:B0-----:R-:W-:Y:S01]  /*3790*/  IMAD.MOV R26, RZ, RZ, -R3 ;  /* 0x000000ffff1a7224 */ /* 0x001fe200078e0a03 */
[----:B------:R-:W-:Y:S02]  /*37a0*/  IADD3 R23, P4, P6, R24, R23, R25 ;  /* 0x0000001718177210 */ /* 0x000fe40007e9e019 */
[----:B------:R-:W-:Y:S01]  /*37b0*/  SHF.R.S32.HI R21, RZ, 0x1f, R24 ;  /* 0x0000001fff157819 */ /* 0x000fe20000011418 */
[----:B------:R-:W-:-:S03]  /*37c0*/  IMAD.MOV.U32 R25, RZ, RZ, R26 ;  /* 0x000000ffff197224 */ /* 0x000fc600078e001a */
[----:B------:R-:W-:Y:S01]  /*37d0*/  IADD3.X R28, PT, PT, R21, R2, R28, P4, P6 ;  /* 0x00000002151c7210 */ /* 0x000fe200027ec41c */
[----:B------:R-:W-:Y:S01]  /*37e0*/  IMAD R21, R25, R8, RZ ;  /* 0x0000000819157224 */ /* 0x000fe200078e02ff */
[----:B------:R-:W-:Y:S01]  /*37f0*/  IADD3 R16, P4, PT, R16, UR5, RZ ;  /* 0x0000000510107c10 */ /* 0x000fe2000ff9e0ff */
[----:B------:R-:W-:Y:S02]  /*3800*/  IMAD.MOV.U32 R2, RZ, RZ, RZ ;  /* 0x000000ffff027224 */ /* 0x000fe400078e00ff */
[----:B------:R-:W-:Y:S01]  /*3810*/  IMAD.MOV.U32 R25, RZ, RZ, RZ ;  /* 0x000000ffff197224 */ /* 0x000fe200078e00ff */
[----:B------:R-:W-:Y:S01]  /*3820*/  IABS R24, R16 ;  /* 0x0000001000187213 */ /* 0x000fe20000000000 */
[----:B------:R-:W-:Y:S01]  /*3830*/  IMAD.HI.U32 R21, R3, R21, R2 ;  /* 0x0000001503157227 */ /* 0x000fe200078e0002 */
[----:B------:R-:W-:-:S05]  /*3840*/  LOP3.LUT R17, R16, R17, RZ, 0x3c, !PT ;  /* 0x0000001110117212 */ /* 0x000fca00078e3cff */
[----:B------:R-:W-:-:S04]  /*3850*/  IMAD.HI.U32 R2, R21, R24, RZ ;  /* 0x0000001815027227 */ /* 0x000fc800078e00ff */
[----:B------:R-:W-:-:S04]  /*3860*/  IMAD.MOV R3, RZ, RZ, -R2 ;  /* 0x000000ffff037224 */ /* 0x000fc800078e0a02 */
[----:B------:R-:W-:-:S05]  /*3870*/  IMAD R24, R8, R3, R24 ;  /* 0x0000000308187224 */ /* 0x000fca00078e0218 */
[----:B------:R-:W-:-:S13]  /*3880*/  ISETP.GT.U32.AND P6, PT, R11, R24, PT ;  /* 0x000000180b00720c */ /* 0x000fda0003fc4070 */
[----:B------:R-:W-:Y:S01]  /*3890*/  @!P6 IADD3 R24, PT, PT, R24, -R8, RZ ;  /* 0x800000081818e210 */ /* 0x000fe20007ffe0ff */
[----:B------:R-:W-:-:S03]  /*38a0*/  @!P6 VIADD R2, R2, 0x1 ;  /* 0x000000010202e836 */ /* 0x000fc60000000000 */
[----:B------:R-:W-:-:S13]  /*38b0*/  ISETP.GE.U32.AND P6, PT, R24, R11, PT ;  /* 0x0000000b1800720c */ /* 0x000fda0003fc6070 */
[----:B------:R-:W-:Y:S01]  /*38c0*/  @P6 VIADD R2, R2, 0x1 ;  /* 0x0000000102026836 */ /* 0x000fe20000000000 */
[----:B------:R-:W-:-:S13]  /*38d0*/  ISETP.GE.AND P6, PT, R17, RZ, PT ;  /* 0x000000ff1100720c */ /* 0x000fda0003fc6270 */
[----:B------:R-:W-:-:S05]  /*38e0*/  @!P6 IMAD.MOV R2, RZ, RZ, -R2 ;  /* 0x000000ffff02e224 */ /* 0x000fca00078e0a02 */
[----:B------:R-:W-:-:S04]  /*38f0*/  SEL R26, R6, R2, !P2 ;  /* 0x00000002061a7207 */ /* 0x000fc80005000000 */
[----:B------:R-:W-:Y:S02]  /*3900*/  IABS R3, R26 ;  /* 0x0000001a00037213 */ /* 0x000fe40000000000 */
[----:B------:R-:W-:-:S03]  /*3910*/  LOP3.LUT R13, R26, R13, RZ, 0x3c, !PT ;  /* 0x0000000d1a0d7212 */ /* 0x000fc600078e3cff */
[----:B------:R-:W-:-:S04]  /*3920*/  IMAD.HI.U32 R2, R14, R3, RZ ;  /* 0x000000030e027227 */ /* 0x000fc800078e00ff */
[----:B------:R-:W-:-:S04]  /*3930*/  IMAD.MOV R14, RZ, RZ, -R2 ;  /* 0x000000ffff0e7224 */ /* 0x000fc800078e0a02 */
[----:B------:R-:W-:-:S05]  /*3940*/  IMAD R14, R9, R14, R3 ;  /* 0x0000000e090e7224 */ /* 0x000fca00078e0203 */
[----:B------:R-:W-:-:S13]  /*3950*/  ISETP.GT.U32.AND P6, PT, R9, R14, PT ;  /* 0x0000000e0900720c */ /* 0x000fda0003fc4070 */
[----:B------:R-:W-:Y:S02]  /*3960*/  @!P6 IMAD.IADD R14, R14, 0x1, -R9 ;  /* 0x000000010e0ee824 */ /* 0x000fe400078e0a09 */
[----:B------:R-:W-:-:S03]  /*3970*/  @!P6 VIADD R2, R2, 0x1 ;  /* 0x000000010202e836 */ /* 0x000fc60000000000 */
[----:B------:R-:W-:-:S13]  /*3980*/  ISETP.GE.U32.AND P6, PT, R14, R9, PT ;  /* 0x000000090e00720c */ /* 0x000fda0003fc6070 */
[----:B------:R-:W-:Y:S02]  /*3990*/  @P6 IADD3 R2, PT, PT, R2, 0x1, RZ ;  /* 0x0000000102026810 */ /* 0x000fe40007ffe0ff */
        /* <DEDUP_REMOVED lines=21> */
[----:B------:R-:W-:-:S04]  /*3af0*/  @!P6 IMAD.IADD R29, R29, 0x1, -R0 ;  /* 0x000000011d1de824 */ /* 0x000fc800078e0a00 */
[----:B------:R-:W-:Y:S02]  /*3b00*/  IMAD.IADD R12, R29, 0x1, -R0 ;  /* 0x000000011d0c7824 */ /* 0x000fe400078e0a00 */
[----:B--2---:R-:W-:Y:S01]  /*3b10*/  @P1 FADD.FTZ R25, RZ, R22 ;  /* 0x00000016ff191221 */ /* 0x004fe20000010000 */
[----:B------:R-:W-:-:S04]  /*3b20*/  LEA R2, P1, R23, UR16, 0x2 ;  /* 0x0000001017027c11 */ /* 0x000fc8000f8210ff */
[----:B------:R-:W-:Y:S02]  /*3b30*/  LEA.HI.X R3, R23, UR17, R28, 0x2, P1 ;  /* 0x0000001117037c11 */ /* 0x000fe400088f141c */
[----:B------:R-:W-:-:S03]  /*3b40*/  ISETP.GT.U32.AND P1, PT, R0, R29, PT ;  /* 0x0000001d0000720c */ /* 0x000fc60003f24070 */
[----:B------:R0:W-:Y:S01]  /*3b50*/  STG.E desc[UR10][R2.64], R25 ;  /* 0x0000001902007986 */ /* 0x0001e2000c10190a */
[----:B------:R-:W-:Y:S02]  /*3b60*/  SEL R18, R12, R29, !P1 ;  /* 0x0000001d0c127207 */ /* 0x000fe40004800000 */
[----:B------:R-:W-:-:S13]  /*3b70*/  ISETP.GE.AND P1, PT, R30, RZ, PT ;  /* 0x000000ff1e00720c */ /* 0x000fda0003f26270 */
[----:B------:R-:W-:Y:S01]  /*3b80*/  @!P1 IMAD.MOV R18, RZ, RZ, -R18 ;  /* 0x000000ffff129224 */ /* 0x000fe200078e0a12 */
[----:B------:R-:W-:-:S04]  /*3b90*/  PLOP3.LUT P1, PT, PT, PT, UP0, 0x80, 0x8 ;  /* 0x000000000008781c */ /* 0x000fc80003f2f008 */
[----:B------:R-:W-:-:S09]  /*3ba0*/  SEL R23, R19, R18, !P5 ;  /* 0x0000001213177207 */ /* 0x000fd20006800000 */
[----:B------:R-:W1:Y:S02]  /*3bb0*/  @P1 LDC.64 R12, c[0x0][0x410] ;  /* 0x00010400ff0c1b82 */ /* 0x000e640000000a00 */
[----:B-1----:R-:W-:-:S06]  /*3bc0*/  @P1 IMAD.WIDE R12, R23, 0x4, R12 ;  /* 0x00000004170c1825 */ /* 0x002fcc00078e020c */
[----:B------:R-:W2:Y:S01]  /*3bd0*/  @P1 LDG.E R12, desc[UR10][R12.64] ;  /* 0x0000000a0c0c1981 */ /* 0x000ea2000c1e1900 */
[----:B------:R-:W-:Y:S01]  /*3be0*/  @!P6 IADD3 R20, PT, PT, R20, 0x1, RZ ;  /* 0x000000011414e810 */ /* 0x000fe20007ffe0ff */
[----:B0-----:R-:W-:Y:S01]  /*3bf0*/  IMAD.IADD R3, R24, 0x1, -R8 ;  /* 0x0000000118037824 */ /* 0x001fe200078e0a08 */
[----:B------:R-:W-:Y:S01]  /*3c00*/  ISETP.GE.U32.AND P6, PT, R29, R0, PT ;  /* 0x000000001d00720c */ /* 0x000fe20003fc6070 */
[----:B------:R-:W-:Y:S01]  /*3c10*/  IMAD R23, R23, UR7, RZ ;  /* 0x0000000717177c24 */ /* 0x000fe2000f8e02ff */
[----:B------:R-:W-:Y:S01]  /*3c20*/  LOP3.LUT R7, R30, R7, RZ, 0x3c, !PT ;  /* 0x000000071e077212 */ /* 0x000fe200078e3cff */
[----:B------:R-:W-:-:S10]  /*3c30*/  IMAD.X R15, RZ, RZ, R15, P4 ;  /* 0x000000ffff0f7224 */ /* 0x000fd400020e060f */
[----:B------:R-:W-:Y:S01]  /*3c40*/  @P6 VIADD R20, R20, 0x1 ;  /* 0x0000000114146836 */ /* 0x000fe20000000000 */
[----:B------:R-:W-:Y:S01]  /*3c50*/  ISETP.GT.U32.AND P6, PT, R10, R27, PT ;  /* 0x0000001b0a00720c */ /* 0x000fe20003fc4070 */
[----:B------:R-:W-:-:S05]  /*3c60*/  IMAD.IADD R10, R27, 0x1, -R10 ;  /* 0x000000011b0a7824 */ /* 0x000fca00078e0a0a */
[----:B------:R-:W-:Y:S02]  /*3c70*/  SEL R27, R10, R27, !P6 ;  /* 0x0000001b0a1b7207 */ /* 0x000fe40007000000 */
[----:B------:R-:W-:-:S13]  /*3c80*/  ISETP.GE.AND P6, PT, R17, RZ, PT ;  /* 0x000000ff1100720c */ /* 0x000fda0003fc6270 */
[----:B------:R-:W-:Y:S01]  /*3c90*/  @!P6 IMAD.MOV R27, RZ, RZ, -R27 ;  /* 0x000000ffff1be224 */ /* 0x000fe200078e0a1b */
[----:B------:R-:W-:Y:S01]  /*3ca0*/  ISETP.GT.U32.AND P6, PT, R9, R14, PT ;  /* 0x0000000e0900720c */ /* 0x000fe20003fc4070 */
[----:B------:R-:W-:-:S03]  /*3cb0*/  IMAD.IADD R9, R14, 0x1, -R9 ;  /* 0x000000010e097824 */ /* 0x000fc600078e0a09 */
[----:B------:R-:W-:Y:S02]  /*3cc0*/  SEL R4, R4, R27, !P3 ;  /* 0x0000001b04047207 */ /* 0x000fe40005800000 */
[----:B------:R-:W-:Y:S02]  /*3cd0*/  SEL R14, R9, R14, !P6 ;  /* 0x0000000e090e7207 */ /* 0x000fe40007000000 */
[----:B------:R-:W-:Y:S01]  /*3ce0*/  ISETP.GE.AND P6, PT, R26, RZ, PT ;  /* 0x000000ff1a00720c */ /* 0x000fe20003fc6270 */
[----:B------:R-:W-:-:S12]  /*3cf0*/  IMAD R4, R4, UR12, RZ ;  /* 0x0000000c04047c24 */ /* 0x000fd8000f8e02ff */
[----:B------:R-:W-:Y:S02]  /*3d00*/  @!P6 IADD3 R14, PT, PT, -R14, RZ, RZ ;  /* 0x000000ff0e0ee210 */ /* 0x000fe40007ffe1ff */
[----:B------:R-:W-:Y:S02]  /*3d10*/  ISETP.GT.U32.AND P6, PT, R11, R24, PT ;  /* 0x000000180b00720c */ /* 0x000fe40003fc4070 */
[----:B------:R-:W-:Y:S02]  /*3d20*/  SEL R5, R5, R14, !P0 ;  /* 0x0000000e05057207 */ /* 0x000fe40004000000 */
[----:B------:R-:W-:Y:S02]  /*3d30*/  SEL R3, R3, R24, !P6 ;  /* 0x0000001803037207 */ /* 0x000fe40007000000 */
[----:B------:R-:W-:Y:S01]  /*3d40*/  ISETP.GE.AND P6, PT, R16, RZ, PT ;  /* 0x000000ff1000720c */ /* 0x000fe20003fc6270 */
[----:B------:R-:W-:-:S05]  /*3d50*/  IMAD R5, R5, UR13, RZ ;  /* 0x0000000d05057c24 */ /* 0x000fca000f8e02ff */
[----:B------:R-:W-:-:S07]  /*3d60*/  SHF.R.S32.HI R2, RZ, 0x1f, R5 ;  /* 0x0000001fff027819 */ /* 0x000fce0000011405 */
[----:B------:R-:W-:Y:S01]  /*3d70*/  @!P6 IMAD.MOV R3, RZ, RZ, -R3 ;  /* 0x000000ffff03e224 */ /* 0x000fe200078e0a03 */
[----:B------:R-:W-:-:S04]  /*3d80*/  ISETP.GE.AND P6, PT, R7, RZ, PT ;  /* 0x000000ff0700720c */ /* 0x000fc80003fc6270 */
[----:B------:R-:W-:-:S05]  /*3d90*/  SEL R3, R6, R3, !P2 ;  /* 0x0000000306037207 */ /* 0x000fca0005000000 */
[----:B------:R-:W-:-:S04]  /*3da0*/  IMAD R3, R3, UR14, RZ ;  /* 0x0000000e03037c24 */ /* 0x000fc8000f8e02ff */
[----:B------:R-:W-:Y:S01]  /*3db0*/  @!P6 IMAD.MOV R20, RZ, RZ, -R20 ;  /* 0x000000ffff14e224 */ /* 0x000fe200078e0a14 */
[--C-:B------:R-:W-:Y:S02]  /*3dc0*/  SHF.R.S32.HI R0, RZ, 0x1f, R3.reuse ;  /* 0x0000001fff007819 */ /* 0x100fe40000011403 */
[----:B------:R-:W-:Y:S02]  /*3dd0*/  IADD3 R3, P0, P2, R4, R5, R3 ;  /* 0x0000000504037210 */ /* 0x000fe40007a1e003 */
[----:B------:R-:W-:Y:S02]  /*3de0*/  SEL R19, R19, R20, !P5 ;  /* 0x0000001413137207 */ /* 0x000fe40006800000 */
[----:B------:R-:W-:-:S03]  /*3df0*/  SHF.R.S32.HI R5, RZ, 0x1f, R4 ;  /* 0x0000001fff057819 */ /* 0x000fc60000011404 */
[----:B------:R-:W-:Y:S01]  /*3e00*/  IMAD R4, R19, UR4, RZ ;  /* 0x0000000413047c24 */ /* 0x000fe2000f8e02ff */
[----:B------:R-:W-:Y:S01]  /*3e10*/  IADD3.X R2, PT, PT, R5, R2, R0, P0, P2 ;  /* 0x0000000205027210 */ /* 0x000fe200007e4400 */
[----:B------:R-:W-:-:S03]  /*3e20*/  IMAD.MOV.U32 R5, RZ, RZ, RZ ;  /* 0x000000ffff057224 */ /* 0x000fc600078e00ff */
[--C-:B------:R-:W-:Y:S02]  /*3e30*/  IADD3 R0, P0, P2, R4, R3, R23.reuse ;  /* 0x0000000304007210 */ /* 0x100fe40007a1e017 */
[----:B------:R-:W-:Y:S02]  /*3e40*/  SHF.R.S32.HI R23, RZ, 0x1f, R23 ;  /* 0x0000001fff177819 */ /* 0x000fe40000011417 */
[----:B------:R-:W-:-:S04]  /*3e50*/  SHF.R.S32.HI R3, RZ, 0x1f, R4 ;  /* 0x0000001fff037819 */ /* 0x000fc80000011404 */
[----:B------:R-:W-:Y:S02]  /*3e60*/  IADD3.X R3, PT, PT, R3, R2, R23, P0, P2 ;  /* 0x0000000203037210 */ /* 0x000fe400007e4417 */
[----:B------:R-:W-:-:S04]  /*3e70*/  LEA R2, P0, R0, UR16, 0x2 ;  /* 0x0000001000027c11 */ /* 0x000fc8000f8010ff */
[----:B------:R-:W-:Y:S02]  /*3e80*/  LEA.HI.X R3, R0, UR17, R3, 0x2, P0 ;  /* 0x0000001100037c11 */ /* 0x000fe400080f1403 */
[----:B------:R-:W-:-:S05]  /*3e90*/  IADD3 R16, P0, PT, R16, UR5, RZ ;  /* 0x0000000510107c10 */ /* 0x000fca000ff1e0ff */
[----:B------:R-:W-:Y:S01]  /*3ea0*/  IMAD.X R15, RZ, RZ, R15, P0 ;  /* 0x000000ffff0f7224 */ /* 0x000fe200000e060f */
[----:B------:R-:W-:-:S04]  /*3eb0*/  ISETP.GE.U32.AND P0, PT, R16, UR6, PT ;  /* 0x0000000610007c0c */ /* 0x000fc8000bf06070 */
[----:B------:R-:W-:Y:S01]  /*3ec0*/  ISETP.GE.AND.EX P0, PT, R15, UR15, PT, P0 ;  /* 0x0000000f0f007c0c */ /* 0x000fe2000bf06300 */
[----:B--2---:R-:W-:-:S05]  /*3ed0*/  @P1 FADD.FTZ R5, RZ, R12 ;  /* 0x0000000cff051221 */ /* 0x004fca0000010000 */
[----:B------:R0:W-:Y:S07]  /*3ee0*/  STG.E desc[UR10][R2.64], R5 ;  /* 0x0000000502007986 */ /* 0x0001ee000c10190a */
[----:B------:R-:W-:Y:S05]  /*3ef0*/  @!P0 BRA `(.L_x_695) ;  /* 0xffffffec00fc8947 */ /* 0x000fea000383ffff */
[----:B------:R-:W-:Y:S05]  /*3f00*/  BSYNC.RECONVERGENT B0 ;  /* 0x0000000000007941 */ /* 0x000fea0003800200 */
.L_x_694:
[----:B------:R-:W-:Y:S05]  /*3f10*/  EXIT ;  /* 0x000000000000794d */ /* 0x000fea0003800000 */
.L_x_678:
        /* <DEDUP_REMOVED lines=42> */
.L_x_698:
[----:B------:R-:W-:Y:S01]  /*41c0*/  IMAD.MOV.U32 R5, RZ, RZ, R6 ;  /* 0x000000ffff057224 */ /* 0x000fe200078e0006 */
[----:B------:R-:W-:Y:S01]  /*41d0*/  MOV R4, 0x4200 ;  /* 0x0000420000047802 */ /* 0x000fe20000000f00 */
[----:B------:R-:W-:-:S07]  /*41e0*/  IMAD.U32 R6, RZ, RZ, UR5 ;  /* 0x00000005ff067e24 */ /* 0x000fce000f8e00ff */
[----:B------:R-:W-:Y:S05]  /*41f0*/  CALL.REL.NOINC `($__internal_24_$__cuda_sm20_div_u64) ;  /* 0x00000030008c7944 */ /* 0x000fea0003c00000 */
[----:B------:R-:W-:Y:S01]  /*4200*/  IMAD.MOV.U32 R4, RZ, RZ, R6 ;  /* 0x000000ffff047224 */ /* 0x000fe200078e0006 */
[----:B------:R-:W-:-:S07]  /*4210*/  MOV R5, R7 ;  /* 0x0000000700057202 */ /* 0x000fce0000000f00 */
.L_x_699:
[----:B------:R-:W-:Y:S05]  /*4220*/  BSYNC.RECONVERGENT B0 ;  /* 0x0000000000007941 */ /* 0x000fea0003800200 */
.L_x_697:
        /* <DEDUP_REMOVED lines=39> */
[----:B------:R3:W5:Y:S01]  /*44a0*/  F2I.FTZ.U32.TRUNC.NTZ R9, R8 ;  /* 0x0000000800097305 */ /* 0x000762000021f000 */
[----:B------:R-:W-:-:S04]  /*44b0*/  LOP3.LUT R6, R16, R3, RZ, 0x3c, !PT ;  /* 0x0000000310067212 */ /* 0x000fc800078e3cff */
[----:B------:R-:W-:Y:S01]  /*44c0*/  ISETP.GE.AND P3, PT, R6, RZ, PT ;  /* 0x000000ff0600720c */ /* 0x000fe20003f66270 */
[----:B---3--:R-:W-:-:S04]  /*44d0*/  IMAD.MOV.U32 R8, RZ, RZ, RZ ;  /* 0x000000ffff087224 */ /* 0x008fc800078e00ff */
[----:B------:R-:W-:Y:S01]  /*44e0*/  @P2 VIADD R7, R7, 0x1 ;  /* 0x0000000107072836 */ /* 0x000fe20000000000 */
[----:B-----5:R-:W-:-:S07]  /*44f0*/  IADD3 R6, PT, PT, RZ, -R9, RZ ;  /* 0x80000009ff067210 */ /* 0x020fce0007ffe0ff */
        /* <DEDUP_REMOVED lines=18> */
[----:B------:R-:W-:Y:S02]  /*4620*/  ISETP.GE.U32.AND P1, PT, R6, R11, PT ;  /* 0x0000000b0600720c */ /* 0x000fe40003f26070 */
[----:B------:R-:W0:Y:S01]  /*4630*/  LDC R6, c[0x0][0x3bc] ;  /* 0x0000ef00ff067b82 */ /* 0x000e220000000800 */
[----:B------:R3:W5:Y:S02]  /*4640*/  F2I.FTZ.U32.TRUNC.NTZ R11, R10 ;  /* 0x0000000a000b7305 */ /* 0x000764000021f000 */
[----:B---3--:R-:W-:-:S08]  /*4650*/  IMAD.MOV.U32 R10, RZ, RZ, RZ ;  /* 0x000000ffff0a7224 */ /* 0x008fd000078e00ff */
[----:B------:R-:W-:Y:S02]  /*4660*/  @P1 VIADD R8, R8, 0x1 ;  /* 0x0000000108081836 */ /* 0x000fe40000000000 */
[----:B-----5:R-:W-:Y:S02]  /*4670*/  IMAD.MOV R12, RZ, RZ, -R11 ;  /* 0x000000ffff0c7224 */ /* 0x020fe400078e0a0b */
        /* <DEDUP_REMOVED lines=21> */
[----:B------:R-:W-:-:S04]  /*47d0*/  @P1 VIADD R9, R9, 0x1 ;  /* 0x0000000109091836 */ /* 0x000fc80000000000 */
[----:B------:R-:W-:Y:S01]  /*47e0*/  IMAD.MOV.U32 R15, RZ, RZ, R9 ;  /* 0x000000ffff0f7224 */ /* 0x000fe200078e0009 */
[----:B0-----:R-:W-:-:S03]  /*47f0*/  IADD3 R10, PT, PT, RZ, -R11, RZ ;  /* 0x8000000bff0a7210 */ /* 0x001fc60007ffe0ff */
        /* <DEDUP_REMOVED lines=33> */
[----:B------:R-:W-:-:S02]  /*4a10*/  IADD3 R5, P1, P2, R3, R4, R5 ;  /* 0x0000000403057210 */ /* 0x000fc40007a3e005 */
        /* <DEDUP_REMOVED lines=12> */
[----:B------:R0:W-:Y:S04]  /*4ae0*/  STG.E desc[UR10][R4.64], RZ ;  /* 0x000000ff04007986 */ /* 0x0001e8000c10190a */
.L_x_701:
[----:B------:R-:W-:Y:S05]  /*4af0*/  BSYNC.RECONVERGENT B0 ;  /* 0x0000000000007941 */ /* 0x000fea0003800200 */
.L_x_700:
        /* <DEDUP_REMOVED lines=15> */
.L_x_703:
        /* <DEDUP_REMOVED lines=17> */
[----:B------:R-:W-:Y:S01]  /*4d00*/  IMAD.MOV.U32 R0, RZ, RZ, R12 ;  /* 0x000000ffff007224 */ /* 0x000fe200078e000c */
[----:B0-----:R-:W-:Y:S02]  /*4d10*/  IADD3 R7, PT, PT, R10, 0xffffffe, RZ ;  /* 0x0ffffffe0a077810 */ /* 0x001fe40007ffe0ff */
[----:B-1----:R-:W-:-:S09]  /*4d20*/  IABS R10, R4 ;  /* 0x00000004000a7213 */ /* 0x002fd20000000000 */
[----:B------:R-:W-:Y:S01]  /*4d30*/  @P3 IADD3 R8, PT, PT, R8, 0x1, RZ ;  /* 0x0000000108083810 */ /* 0x000fe20007ffe0ff */
[----:B------:R-:W0:Y:S01]  /*4d40*/  F2I.FTZ.U32.TRUNC.NTZ R7, R7 ;  /* 0x0000000700077305 */ /* 0x000e22000021f000 */
[----:B------:R-:W-:-:S07]  /*4d50*/  ISETP.NE.AND P3, PT, R5, RZ, PT ;  /* 0x000000ff0500720c */ /* 0x000fce0003f65270 */
[----:B------:R-:W1:Y:S01]  /*4d60*/  I2F.RP R13, R10 ;  /* 0x0000000a000d7306 */ /* 0x000e620000209400 */
[----:B0-----:R-:W-:-:S04]  /*4d70*/  IMAD.MOV R3, RZ, RZ, -R7 ;  /* 0x000000ffff037224 */ /* 0x001fc800078e0a07 */
[----:B------:R-:W-:-:S04]  /*4d80*/  IMAD R3, R3, R12, RZ ;  /* 0x0000000c03037224 */ /* 0x000fc800078e02ff */
[----:B------:R-:W-:Y:S01]  /*4d90*/  IMAD.HI.U32 R3, R7, R3, R6 ;  /* 0x0000000307037227 */ /* 0x000fe200078e0006 */
[----:B-1----:R-:W0:Y:S03]  /*4da0*/  MUFU.RCP R13, R13 ;  /* 0x0000000d000d7308 */ /* 0x002e260000001000 */
[----:B------:R-:W-:-:S04]  /*4db0*/  IMAD.MOV.U32 R6, RZ, RZ, R11 ;  /* 0x000000ffff067224 */ /* 0x000fc800078e000b */
[----:B------:R-:W-:-:S05]  /*4dc0*/  IMAD.HI.U32 R11, R3, R6, RZ ;  /* 0x00000006030b7227 */ /* 0x000fca00078e00ff */
[----:B------:R-:W-:-:S05]  /*4dd0*/  IADD3 R7, PT, PT, -R11, RZ, RZ ;  /* 0x000000ff0b077210 */ /* 0x000fca0007ffe1ff */
[----:B------:R-:W-:Y:S02]  /*4de0*/  IMAD R7, R12, R7, R6 ;  /* 0x000000070c077224 */ /* 0x000fe400078e0206 */
[----:B0-----:R-:W-:Y:S01]  /*4df0*/  VIADD R9, R13, 0xffffffe ;  /* 0x0ffffffe0d097836 */ /* 0x001fe20000000000 */
[----:B------:R-:W0:Y:S02]  /*4e00*/  LDC R6, c[0x0][0x3c0] ;  /* 0x0000f000ff067b82 */ /* 0x000e240000000800 */
[----:B------:R-:W-:-:S03]  /*4e10*/  ISETP.GT.U32.AND P6, PT, R0, R7, PT ;  /* 0x000000070000720c */ /* 0x000fc60003fc4070 */
[----:B------:R-:W1:Y:S10]  /*4e20*/  F2I.FTZ.U32.TRUNC.NTZ R9, R9 ;  /* 0x0000000900097305 */ /* 0x000e74000021f000 */
[----:B------:R-:W-:Y:S01]  /*4e30*/  @!P6 IMAD.IADD R7, R7, 0x1, -R12 ;  /* 0x000000010707e824 */ /* 0x000fe200078e0a0c */
[----:B------:R-:W-:Y:S01]  /*4e40*/  LOP3.LUT R12, R2, R5, RZ, 0x3c, !PT ;  /* 0x00000005020c7212 */ /* 0x000fe200078e3cff */
[----:B------:R-:W-:-:S03]  /*4e50*/  @!P6 VIADD R11, R11, 0x1 ;  /* 0x000000010b0be836 */ /* 0x000fc60000000000 */
[----:B------:R-:W-:Y:S01]  /*4e60*/  ISETP.GE.U32.AND P4, PT, R7, R0, PT ;  /* 0x000000000700720c */ /* 0x000fe20003f86070 */
[----:B-1----:R-:W-:Y:S01]  /*4e70*/  IMAD.MOV R13, RZ, RZ, -R9 ;  /* 0x000000ffff0d7224 */ /* 0x002fe200078e0a09 */
[-C--:B------:R-:W-:Y:S02]  /*4e80*/  LOP3.LUT R7, R16, R5.reuse, RZ, 0x3c, !PT ;  /* 0x0000000510077212 */ /* 0x080fe400078e3cff */
[----:B------:R-:W-:Y:S01]  /*4e90*/  ISETP.GE.AND P1, PT, R12, RZ, PT ;  /* 0x000000ff0c00720c */ /* 0x000fe20003f26270 */
[----:B------:R-:W-:Y:S01]  /*4ea0*/  IMAD R13, R13, R10, RZ ;  /* 0x0000000a0d0d7224 */ /* 0x000fe200078e02ff */
        /* <DEDUP_REMOVED lines=11> */
[----:B0-----:R-:W-:Y:S02]  /*4f60*/  IABS R12, R6 ;  /* 0x00000006000c7213 */ /* 0x001fe40000000000 */
[----:B------:R-:W-:Y:S01]  /*4f70*/  MOV R9, R17 ;  /* 0x0000001100097202 */ /* 0x000fe20000000f00 */
        /* <DEDUP_REMOVED lines=30> */
[----:B------:R-:W-:Y:S01]  /*5160*/  @!P2 IADD3 R8, PT, PT, -R8, RZ, RZ ;  /* 0x000000ff0808a210 */ /* 0x000fe20007ffe1ff */
        /* <DEDUP_REMOVED lines=16> */
[----:B0-----:R-:W0:Y:S01]  /*5270*/  MUFU.RCP R22, R22 ;  /* 0x0000001600167308 */ /* 0x001e220000001000 */
[----:B------:R-:W-:Y:S02]  /*5280*/  LOP3.LUT R21, RZ, R6, RZ, 0x33, !PT ;  /* 0x00000006ff157212 */ /* 0x000fe400078e33ff */
[----:B------:R-:W-:-:S02]  /*5290*/  ISETP.GT.U32.AND P5, PT, R12, R9, PT ;  /* 0x000000090c00720c */ /* 0x000fc40003fa4070 */
        /* <DEDUP_REMOVED lines=10> */
[----:B------:R-:W-:Y:S02]  /*5340*/  LOP3.LUT R19, R17, R6, RZ, 0x3c, !PT ;  /* 0x0000000611137212 */ /* 0x000fe400078e3cff */
[----:B------:R-:W-:Y:S02]  /*5350*/  ISETP.GE.AND P2, PT, R12, RZ, PT ;  /* 0x000000ff0c00720c */ /* 0x000fe40003f46270 */
[----:B------:R-:W-:Y:S01]  /*5360*/  ISETP.GE.AND P1, PT, R19, RZ, PT ;  /* 0x000000ff1300720c */ /* 0x000fe20003f26270 */
[----:B------:R-:W-:Y:S01]  /*5370*/  @P3 VIADD R8, R8, 0x1 ;  /* 0x0000000108083836 */ /* 0x000fe20000000000 */
[----:B------:R-:W-:-:S03]  /*5380*/  ISETP.NE.AND P3, PT, R6, RZ, PT ;  /* 0x000000ff0600720c */ /* 0x000fc60003f65270 */
[----:B------:R-:W-:Y:S01]  /*5390*/  @P4 IADD3 R18, PT, PT, R18, 0x1, RZ ;  /* 0x0000000112124810 */ /* 0x000fe20007ffe0ff */
[----:B0-----:R-:W-:-:S04]  /*53a0*/  IMAD.MOV R23, RZ, RZ, -R9 ;  /* 0x000000ffff177224 */ /* 0x001fc800078e0a09 */
[----:B------:R-:W-:Y:S02]  /*53b0*/  IMAD R23, R23, R14, RZ ;  /* 0x0000000e17177224 */ /* 0x000fe400078e02ff */
[----:B------:R-:W-:Y:S02]  /*53c0*/  @!P2 IMAD.MOV R8, RZ, RZ, -R8 ;  /* 0x000000ffff08a224 */ /* 0x000fe400078e0a08 */
[----:B------:R-:W-:-:S03]  /*53d0*/  @!P1 IMAD.MOV R18, RZ, RZ, -R18 ;  /* 0x000000ffff129224 */ /* 0x000fc600078e0a12 */
[C---:B------:R-:W-:Y:S01]  /*53e0*/  SEL R19, R21.reuse, R8, !P3 ;  /* 0x0000000815137207 */ /* 0x040fe20005800000 */
[----:B------:R-:W-:Y:S01]  /*53f0*/  IMAD.MOV.U32 R8, RZ, RZ, RZ ;  /* 0x000000ffff087224 */ /* 0x000fe200078e00ff */
[----:B------:R-:W-:Y:S02]  /*5400*/  SEL R21, R21, R18, !P3 ;  /* 0x0000001215157207 */ /* 0x000fe40005800000 */
[----:B------:R-:W-:Y:S01]  /*5410*/  IABS R18, R19 ;  /* 0x0000001300127213 */ /* 0x000fe20000000000 */
[----:B------:R-:W-:Y:S01]  /*5420*/  IMAD.HI.U32 R12, R9, R23, R8 ;  /* 0x00000017090c7227 */ /* 0x000fe200078e0008 */
[----:B------:R-:W-:-:S03]  /*5430*/  IABS R20, R21 ;  /* 0x0000001500147213 */ /* 0x000fc60000000000 */
        /* <DEDUP_REMOVED lines=28> */
[----:B------:R-:W-:Y:S01]  /*5600*/  IMAD R20, R4, R9, R7 ;  /* 0x0000000904147224 */ /* 0x000fe200078e0207 */
[----:B------:R-:W-:Y:S01]  /*5610*/  @!P2 IADD3 R8, PT, PT, -R8, RZ, RZ ;  /* 0x000000ff0808a210 */ /* 0x000fe20007ffe1ff */
[----:B------:R-:W-:Y:S02]  /*5620*/  IMAD R22, R5, R14, R2 ;  /* 0x0000000e05167224 */ /* 0x000fe400078e0202 */
[----:B------:R-:W-:Y:S01]  /*5630*/  IMAD.MOV R9, RZ, RZ, -R17 ;  /* 0x000000ffff097224 */ /* 0x000fe200078e0a11 */
[----:B------:R-:W-:Y:S01]  /*5640*/  SEL R8, R23, R8, !P3 ;  /* 0x0000000817087207 */ /* 0x000fe20005800000 */
[----:B------:R-:W-:Y:S02]  /*5650*/  IMAD.MOV R5, RZ, RZ, -R19 ;  /* 0x000000ffff057224 */ /* 0x000fe400078e0a13 */
[----:B------:R-:W-:Y:S02]  /*5660*/  @!P1 IMAD.MOV R12, RZ, RZ, -R12 ;  /* 0x000000ffff0c9224 */ /* 0x000fe400078e0a0c */
[----:B------:R-:W-:-:S02]  /*5670*/  IMAD.MOV R14, RZ, RZ, -R21 ;  /* 0x000000ffff0e7224 */ /* 0x000fc400078e0a15 */
[----:B------:R-:W-:Y:S01]  /*5680*/  IMAD R11, R4, R9, R11 ;  /* 0x00000009040b7224 */ /* 0x000fe200078e020b */
[----:B------:R-:W-:Y:S01]  /*5690*/  SEL R12, R23, R12, !P3 ;  /* 0x0000000c170c7207 */ /* 0x000fe20005800000 */
[C---:B------:R-:W-:Y:S02]  /*56a0*/  IMAD R4, R6.reuse, R5, R13 ;  /* 0x0000000506047224 */ /* 0x040fe400078e020d */
[----:B------:R-:W-:Y:S01]  /*56b0*/  IMAD R17, R6, R14, R17 ;  /* 0x0000000e06117224 */ /* 0x000fe200078e0211 */
[----:B------:R-:W-:Y:S01]  /*56c0*/  IADD3 R16, PT, PT, -R12, RZ, RZ ;  /* 0x000000ff0c107210 */ /* 0x000fe20007ffe1ff */
[----:B------:R-:W-:Y:S02]  /*56d0*/  IMAD R6, R18, UR15, RZ ;  /* 0x0000000f12067c24 */ /* 0x000fe4000f8e02ff */
[----:B------:R-:W-:Y:S02]  /*56e0*/  IMAD.MOV R7, RZ, RZ, -R8 ;  /* 0x000000ffff077224 */ /* 0x000fe400078e0a08 */
[----:B------:R-:W-:-:S02]  /*56f0*/  IMAD R5, R20, UR14, RZ ;  /* 0x0000000e14057c24 */ /* 0x000fc4000f8e02ff */
[----:B------:R-:W-:Y:S02]  /*5700*/  IMAD R4, R4, UR13, RZ ;  /* 0x0000000d04047c24 */ /* 0x000fe4000f8e02ff */
        /* <DEDUP_REMOVED lines=32> */
[----:B------:R0:W-:Y:S04]  /*5910*/  STG.E desc[UR10][R4.64], RZ ;  /* 0x000000ff04007986 */ /* 0x0001e8000c10190a */
[----:B------:R0:W-:Y:S01]  /*5920*/  STG.E desc[UR10][R6.64], RZ ;  /* 0x000000ff06007986 */ /* 0x0001e2000c10190a */
[----:B------:R-:W-:Y:S01]  /*5930*/  IMAD.X R15, RZ, RZ, R15, P0 ;  /* 0x000000ffff0f7224 */ /* 0x000fe200000e060f */
[----:B------:R-:W-:-:S04]  /*5940*/  ISETP.GE.U32.AND P0, PT, R16, UR6, PT ;  /* 0x0000000610007c0c */ /* 0x000fc8000bf06070 */
[----:B------:R-:W-:-:S13]  /*5950*/  ISETP.GE.AND.EX P0, PT, R15, UR7, PT, P0 ;  /* 0x000000070f007c0c */ /* 0x000fda000bf06300 */
[----:B0-----:R-:W-:Y:S05]  /*5960*/  @!P0 BRA `(.L_x_703) ;  /* 0xfffffff000a08947 */ /* 0x001fea000383ffff */
[----:B------:R-:W-:Y:S05]  /*5970*/  BSYNC.RECONVERGENT B0 ;  /* 0x0000000000007941 */ /* 0x000fea0003800200 */
.L_x_702:
[----:B------:R-:W-:Y:S05]  /*5980*/  EXIT ;  /* 0x000000000000794d */ /* 0x000fea0003800000 */
.L_x_696:
        /* <DEDUP_REMOVED lines=34> */
.L_x_705:
[----:B------:R-:W-:Y:S01]  /*5bb0*/  MOV R5, R6 ;  /* 0x0000000600057202 */ /* 0x000fe20000000f00 */
[----:B------:R-:W-:Y:S01]  /*5bc0*/  IMAD.U32 R6, RZ, RZ, UR5 ;  /* 0x00000005ff067e24 */ /* 0x000fe2000f8e00ff */
[----:B------:R-:W-:-:S07]  /*5bd0*/  MOV R4, 0x5bf0 ;  /* 0x00005bf000047802 */ /* 0x000fce0000000f00 */
[----:B------:R-:W-:Y:S05]  /*5be0*/  CALL.REL.NOINC `($__internal_24_$__cuda_sm20_div_u64) ;  /* 0x0000001800107944 */ /* 0x000fea0003c00000 */
[----:B------:R-:W-:Y:S02]  /*5bf0*/  IMAD.MOV.U32 R4, RZ, RZ, R6 ;  /* 0x000000ffff047224 */ /* 0x000fe400078e0006 */
[----:B------:R-:W-:-:S07]  /*5c00*/  IMAD.MOV.U32 R5, RZ, RZ, R7 ;  /* 0x000000ffff057224 */ /* 0x000fce00078e0007 */
.L_x_706:
[----:B------:R-:W-:Y:S05]  /*5c10*/  BSYNC.RECONVERGENT B0 ;  /* 0x0000000000007941 */ /* 0x000fea0003800200 */
.L_x_704:
        /* <DEDUP_REMOVED lines=44> */
[----:B-----5:R-:W-:-:S05]  /*5ee0*/  IMAD.MOV R6, RZ, RZ, -R9 ;  /* 0x000000ffff067224 */ /* 0x020fca00078e0a09 */
[----:B------:R-:W-:Y:S01]  /*5ef0*/  @!P3 IMAD.MOV R7, RZ, RZ, -R7 ;  /* 0x000000ffff07b224 */ /* 0x000fe200078e0a07 */
[----:B------:R-:W-:Y:S01]  /*5f00*/  @!P1 LOP3.LUT R7, RZ, R3, RZ, 0x33, !PT ;  /* 0x00000003ff079212 */ /* 0x000fe200078e33ff */
[----:B------:R-:W-:Y:S01]  /*5f10*/  IMAD R13, R6, R11, RZ ;  /* 0x0000000b060d7224 */ /* 0x000fe200078e02ff */
[----:B---3--:R-:W-:Y:S02]  /*5f20*/  IABS R15, R5 ;  /* 0x00000005000f7213 */ /* 0x008fe40000000000 */
[----:B------:R-:W-:Y:S01]  /*5f30*/  IABS R6, R7 ;  /* 0x0000000700067213 */ /* 0x000fe20000000000 */
[----:B------:R-:W-:Y:S01]  /*5f40*/  IMAD.HI.U32 R13, R9, R13, R8 ;  /* 0x0000000d090d7227 */ /* 0x000fe200078e0008 */
[----:B------:R-:W0:Y:S02]  /*5f50*/  I2F.RP R12, R15 ;  /* 0x0000000f000c7306 */ /* 0x000e240000209400 */
        /* <DEDUP_REMOVED lines=60> */
[----:B------:R-:W-:-:S05]  /*6320*/  @P1 VIADD R9, R9, 0x1 ;  /* 0x0000000109091836 */ /* 0x000fca0000000000 */
[----:B------:R-:W-:-:S05]  /*6330*/  MOV R12, R9 ;  /* 0x00000009000c7202 */ /* 0x000fca0000000f00 */
[----:B------:R-:W-:Y:S01]  /*6340*/  @!P3 IMAD.MOV R12, RZ, RZ, -R12 ;  /* 0x000000ffff0cb224 */ /* 0x000fe200078e0a0c */
[----:B------:R-:W-:-:S05]  /*6350*/  @!P2 LOP3.LUT R12, RZ, R8, RZ, 0x33, !PT ;  /* 0x00000008ff0ca212 */ /* 0x000fca00078e33ff */
[----:B------:R-:W-:-:S04]  /*6360*/  IMAD.MOV R13, RZ, RZ, -R12 ;  /* 0x000000ffff0d7224 */ /* 0x000fc800078e0a0c */
[----:B------:R-:W-:-:S04]  /*6370*/  IMAD R13, R8, R13, R15 ;  /* 0x0000000d080d7224 */ /* 0x000fc800078e020f */
[----:B0-----:R-:W-:-:S06]  /*6380*/  IMAD.WIDE R8, R13, 0x4, R10 ;  /* 0x000000040d087825 */ /* 0x001fcc00078e020a */
[----:B------:R-:W3:Y:S01]  /*6390*/  LDG.E R8, desc[UR10][R8.64] ;  /* 0x0000000a08087981 */ /* 0x000ee2000c1e1900 */
        /* <DEDUP_REMOVED lines=24> */
[----:B---3--:R-:W-:-:S05]  /*6520*/  FADD.FTZ R3, RZ, R8 ;  /* 0x00000008ff037221 */ /* 0x008fca0000010000 */
[----:B------:R0:W-:Y:S03]  /*6530*/  STG.E desc[UR10][R4.64], R3 ;  /* 0x0000000304007986 */ /* 0x0001e6000c10190a */
.L_x_708:
[----:B------:R-:W-:Y:S05]  /*6540*/  BSYNC.RECONVERGENT B0 ;  /* 0x0000000000007941 */ /* 0x000fea0003800200 */
.L_x_707:
        /* <DEDUP_REMOVED lines=15> */
.L_x_710:
        /* <DEDUP_REMOVED lines=11> */
[----:B------:R-:W-:-:S03]  /*66f0*/  LOP3.LUT R17, RZ, R9, RZ, 0x33, !PT ;  /* 0x00000009ff117212 */ /* 0x000fc600078e33ff */
[----:B------:R-:W-:Y:S01]  /*6700*/  IMAD R3, R11, R3, R2 ;  /* 0x000000030b037224 */ /* 0x000fe200078e0202 */
[----:B------:R-:W-:Y:S02]  /*6710*/  LOP3.LUT R2, R16, R9, RZ, 0x3c, !PT ;  /* 0x0000000910027212 */ /* 0x000fe400078e3cff */
[-C--:B--2---:R-:W-:Y:S02]  /*6720*/  IABS R14, R8.reuse ;  /* 0x00000008000e7213 */ /* 0x084fe40000000000 */
[----:B------:R-:W-:Y:S01]  /*6730*/  ISETP.GT.U32.AND P1, PT, R4, R3, PT ;  /* 0x000000030400720c */ /* 0x000fe20003f24070 */
[----:B---3--:R-:W1:Y:S01]  /*6740*/  MUFU.RCP R6, R6 ;  /* 0x0000000600067308 */ /* 0x008e620000001000 */
[----:B------:R-:W-:Y:S02]  /*6750*/  ISETP.GE.AND P2, PT, R2, RZ, PT ;  /* 0x000000ff0200720c */ /* 0x000fe40003f46270 */
[----:B------:R-:W-:Y:S02]  /*6760*/  LOP3.LUT R26, RZ, R8, RZ, 0x33, !PT ;  /* 0x00000008ff1a7212 */ /* 0x000fe400078e33ff */
[----:B0-----:R-:W-:-:S02]  /*6770*/  IABS R20, R12 ;  /* 0x0000000c00147213 */ /* 0x001fc40000000000 */
[----:B------:R-:W-:-:S05]  /*6780*/  LOP3.LUT R24, RZ, R12, RZ, 0x33, !PT ;  /* 0x0000000cff187212 */ /* 0x000fca00078e33ff */
[----:B------:R-:W-:Y:S01]  /*6790*/  @!P1 IADD3 R3, PT, PT, R3, -R11, RZ ;  /* 0x8000000b03039210 */ /* 0x000fe20007ffe0ff */
[----:B------:R-:W-:-:S03]  /*67a0*/  @!P1 VIADD R5, R5, 0x1 ;  /* 0x0000000105059836 */ /* 0x000fc60000000000 */
[----:B------:R-:W-:Y:S01]  /*67b0*/  ISETP.GE.U32.AND P0, PT, R3, R4, PT ;  /* 0x000000040300720c */ /* 0x000fe20003f06070 */
[----:B-1----:R-:W-:-:S04]  /*67c0*/  VIADD R18, R6, 0xffffffe ;  /* 0x0ffffffe06127836 */ /* 0x002fc80000000000 */
[----:B------:R0:W1:Y:S08]  /*67d0*/  F2I.FTZ.U32.TRUNC.NTZ R19, R18 ;  /* 0x0000001200137305 */ /* 0x000070000021f000 */
[----:B------:R-:W-:Y:S01]  /*67e0*/  @P0 VIADD R5, R5, 0x1 ;  /* 0x0000000105050836 */ /* 0x000fe20000000000 */
[----:B------:R-:W-:Y:S01]  /*67f0*/  ISETP.NE.AND P0, PT, R9, RZ, PT ;  /* 0x000000ff0900720c */ /* 0x000fe20003f05270 */
[----:B0-----:R-:W-:-:S02]  /*6800*/  HFMA2 R18, -RZ, RZ, 0, 0 ;  /* 0x00000000ff127431 */ /* 0x001fc400000001ff */
[----:B------:R-:W-:Y:S02]  /*6810*/  @!P2 IMAD.MOV R5, RZ, RZ, -R5 ;  /* 0x000000ffff05a224 */ /* 0x000fe400078e0a05 */
[----:B-1----:R-:W-:-:S03]  /*6820*/  IMAD.MOV R3, RZ, RZ, -R19 ;  /* 0x000000ffff037224 */ /* 0x002fc600078e0a13 */
[----:B------:R-:W-:Y:S01]  /*6830*/  SEL R13, R17, R5, !P0 ;  /* 0x00000005110d7207 */ /* 0x000fe20004000000 */
[----:B------:R-:W-:Y:S01]  /*6840*/  IMAD R3, R3, R10, RZ ;  /* 0x0000000a03037224 */ /* 0x000fe200078e02ff */
[----:B------:R-:W0:Y:S02]  /*6850*/  I2F.RP R5, R14 ;  /* 0x0000000e00057306 */ /* 0x000e240000209400 */
[----:B------:R-:W-:Y:S01]  /*6860*/  IABS R2, R13 ;  /* 0x0000000d00027213 */ /* 0x000fe20000000000 */
[----:B------:R-:W-:-:S04]  /*6870*/  IMAD.HI.U32 R18, R19, R3, R18 ;  /* 0x0000000313127227 */ /* 0x000fc800078e0012 */
[----:B------:R-:W-:-:S04]  /*6880*/  IMAD.MOV.U32 R3, RZ, RZ, R2 ;  /* 0x000000ffff037224 */ /* 0x000fc800078e0002 */
        /* <DEDUP_REMOVED lines=24> */
[----:B------:R-:W0:Y:S03]  /*6a10*/  I2F.RP R5, R11 ;  /* 0x0000000b00057306 */ /* 0x000e260000209400 */
[----:B------:R-:W-:-:S04]  /*6a20*/  IMAD.MOV.U32 R3, RZ, RZ, R4 ;  /* 0x000000ffff037224 */ /* 0x000fc800078e0004 */
[----:B------:R-:W-:-:S05]  /*6a30*/  IMAD.HI.U32 R2, R23, R3, RZ ;  /* 0x0000000317027227 */ /* 0x000fca00078e00ff */
[----:B------:R-:W-:Y:S01]  /*6a40*/  IADD3 R4, PT, PT, -R2, RZ, RZ ;  /* 0x000000ff02047210 */ /* 0x000fe20007ffe1ff */
[----:B0-----:R-:W0:Y:S04]  /*6a50*/  MUFU.RCP R5, R5 ;  /* 0x0000000500057308 */ /* 0x001e280000001000 */
[----:B------:R-:W-:Y:S01]  /*6a60*/  IMAD R3, R14, R4, R3 ;  /* 0x000000040e037224 */ /* 0x000fe200078e0203 */
[----:B------:R-:W-:-:S04]  /*6a70*/  LOP3.LUT R4, R19, R8, RZ, 0x3c, !PT ;  /* 0x0000000813047212 */ /* 0x000fc800078e3cff */
[----:B------:R-:W-:Y:S02]  /*6a80*/  ISETP.GT.U32.AND P3, PT, R14, R3, PT ;  /* 0x000000030e00720c */ /* 0x000fe40003f64070 */
[----:B------:R-:W-:Y:S01]  /*6a90*/  ISETP.GE.AND P4, PT, R4, RZ, PT ;  /* 0x000000ff0400720c */ /* 0x000fe20003f86270 */
[----:B0-----:R-:W-:-:S10]  /*6aa0*/  VIADD R30, R5, 0xffffffe ;  /* 0x0ffffffe051e7836 */ /* 0x001fd40000000000 */
[----:B------:R-:W-:Y:S01]  /*6ab0*/  @!P3 IMAD.IADD R3, R3, 0x1, -R14 ;  /* 0x000000010303b824 */ /* 0x000fe200078e0a0e */
[----:B------:R-:W-:Y:S01]  /*6ac0*/  F2I.FTZ.U32.TRUNC.NTZ R5, R30 ;  /* 0x0000001e00057305 */ /* 0x000fe2000021f000 */
[----:B------:R-:W-:-:S03]  /*6ad0*/  @!P3 VIADD R2, R2, 0x1 ;  /* 0x000000010202b836 */ /* 0x000fc60000000000 */
[----:B------:R-:W-:-:S04]  /*6ae0*/  ISETP.GE.U32.AND P2, PT, R3, R14, PT ;  /* 0x0000000e0300720c */ /* 0x000fc80003f46070 */
[----:B------:R-:W0:Y:S09]  /*6af0*/  F2I.FTZ.U32.TRUNC.NTZ R3, R6 ;  /* 0x0000000600037305 */ /* 0x000e32000021f000 */
[----:B------:R-:W-:Y:S01]  /*6b00*/  @P2 VIADD R2, R2, 0x1 ;  /* 0x0000000102022836 */ /* 0x000fe20000000000 */
[----:B------:R-:W-:-:S03]  /*6b10*/  ISETP.NE.AND P2, PT, R8, RZ, PT ;  /* 0x000000ff0800720c */ /* 0x000fc60003f45270 */
[----:B------:R-:W-:Y:S01]  /*6b20*/  @!P4 IMAD.MOV R2, RZ, RZ, -R2 ;  /* 0x000000ffff02c224 */ /* 0x000fe200078e0a02 */
[----:B0-----:R-:W-:-:S04]  /*6b30*/  IADD3 R27, PT, PT, RZ, -R3, RZ ;  /* 0x80000003ff1b7210 */ /* 0x001fc80007ffe0ff */
[----:B------:R-:W-:Y:S01]  /*6b40*/  SEL R25, R26, R2, !P2 ;  /* 0x000000021a197207 */ /* 0x000fe20005000000 */
[----:B------:R-:W-:Y:S02]  /*6b50*/  IMAD.MOV.U32 R2, RZ, RZ, RZ ;  /* 0x000000ffff027224 */ /* 0x000fe400078e00ff */
[----:B------:R-:W-:Y:S01]  /*6b60*/  IMAD R27, R27, R20, RZ ;  /* 0x000000141b1b7224 */ /* 0x000fe200078e02ff */
[----:B------:R-:W-:-:S03]  /*6b70*/  IABS R4, R25 ;  /* 0x0000001900047213 */ /* 0x000fc60000000000 */
[----:B------:R-:W-:-:S04]  /*6b80*/  IMAD.HI.U32 R27, R3, R27, R2 ;  /* 0x0000001b031b7227 */ /* 0x000fc800078e0002 */
        /* <DEDUP_REMOVED lines=14> */
[----:B------:R-:W-:Y:S01]  /*6c70*/  SEL R28, R24, R4, !P4 ;  /* 0x00000004181c7207 */ /* 0x000fe20006000000 */
[----:B------:R-:W-:-:S03]  /*6c80*/  IMAD.MOV R4, RZ, RZ, -R5 ;  /* 0x000000ffff047224 */ /* 0x000fc600078e0a05 */
[----:B------:R-:W-:-:S05]  /*6c90*/  IADD3 R29, PT, PT, -R28, RZ, RZ ;  /* 0x000000ff1c1d7210 */ /* 0x000fca0007ffe1ff */
[----:B------:R-:W-:-:S04]  /*6ca0*/  IMAD R29, R12, R29, R25 ;  /* 0x0000001d0c1d7224 */ /* 0x000fc800078e0219 */
[----:B0-----:R-:W-:-:S06]  /*6cb0*/  IMAD.WIDE R6, R29, 0x4, R2 ;  /* 0x000000041d067825 */ /* 0x001fcc00078e0202 */
[----:B------:R0:W2:Y:S01]  /*6cc0*/  LDG.E R6, desc[UR10][R6.64] ;  /* 0x0000000a06067981 */ /* 0x0000a2000c1e1900 */
[----:B------:R-:W-:Y:S01]  /*6cd0*/  IADD3 R22, P3, PT, R16, UR5, RZ ;  /* 0x0000000510167c10 */ /* 0x000fe2000ff7e0ff */
[----:B------:R-:W-:Y:S02]  /*6ce0*/  IMAD R31, R4, R11, RZ ;  /* 0x0000000b041f7224 */ /* 0x000fe400078e02ff */
[----:B------:R-:W-:Y:S01]  /*6cf0*/  IMAD.MOV.U32 R4, RZ, RZ, RZ ;  /* 0x000000ffff047224 */ /* 0x000fe200078e00ff */
[----:B------:R-:W-:Y:S01]  /*6d00*/  IABS R32, R22 ;  /* 0x0000001600207213 */ /* 0x000fe20000000000 */
[----:B------:R-:W-:Y:S02]  /*6d10*/  IMAD.MOV R25, RZ, RZ, -R25 ;  /* 0x000000ffff197224 */ /* 0x000fe400078e0a19 */
[----:B------:R-:W-:Y:S01]  /*6d20*/  IMAD.HI.U32 R5, R5, R31, R4 ;  /* 0x0000001f05057227 */ /* 0x000fe200078e0004 */
[----:B0-----:R-:W-:-:S03]  /*6d30*/  LOP3.LUT R7, R22, R9, RZ, 0x3c, !PT ;  /* 0x0000000916077212 */ /* 0x001fc600078e3cff */
[----:B------:R-:W-:Y:S02]  /*6d40*/  IMAD.MOV.U32 R4, RZ, RZ, R32 ;  /* 0x000000ffff047224 */ /* 0x000fe400078e0020 */
[----:B------:R-:W-:Y:S02]  /*6d50*/  IMAD R25, R8, R25, R19 ;  /* 0x0000001908197224 */ /* 0x000fe400078e0213 */
[----:B------:R-:W-:-:S04]  /*6d60*/  IMAD.HI.U32 R30, R5, R4, RZ ;  /* 0x00000004051e7227 */ /* 0x000fc800078e00ff */
[----:B------:R-:W-:Y:S02]  /*6d70*/  IMAD.MOV R31, RZ, RZ, -R30 ;  /* 0x000000ffff1f7224 */ /* 0x000fe400078e0a1e */
[----:B------:R-:W-:Y:S02]  /*6d80*/  IMAD R28, R28, UR4, RZ ;  /* 0x000000041c1c7c24 */ /* 0x000fe4000f8e02ff */
[----:B------:R-:W-:Y:S01]  /*6d90*/  IMAD R31, R11, R31, R4 ;  /* 0x0000001f0b1f7224 */ /* 0x000fe200078e0204 */
[----:B------:R-:W-:Y:S01]  /*6da0*/  MOV R4, R11 ;  /* 0x0000000b00047202 */ /* 0x000fe20000000f00 */
[----:B------:R-:W-:-:S03]  /*6db0*/  IMAD R29, R29, UR12, RZ ;  /* 0x0000000c1d1d7c24 */ /* 0x000fc6000f8e02ff */
[----:B------:R-:W-:-:S13]  /*6dc0*/  ISETP.GT.U32.AND P6, PT, R4, R31, PT ;  /* 0x0000001f0400720c */ /* 0x000fda0003fc4070 */
[----:B------:R-:W-:Y:S02]  /*6dd0*/  @!P6 IMAD.IADD R31, R31, 0x1, -R11 ;  /* 0x000000011f1fe824 */ /* 0x000fe400078e0a0b */
[----:B------:R-:W-:Y:S01]  /*6de0*/  @!P6 VIADD R30, R30, 0x1 ;  /* 0x000000011e1ee836 */ /* 0x000fe20000000000 */
[----:B------:R-:W-:Y:S02]  /*6df0*/  ISETP.GE.AND P6, PT, R7, RZ, PT ;  /* 0x000000ff0700720c */ /* 0x000fe40003fc6270 */
[----:B------:R-:W-:-:S13]  /*6e00*/  ISETP.GE.U32.AND P5, PT, R31, R4, PT ;  /* 0x000000041f00720c */ /* 0x000fda0003fa6070 */
[----:B------:R-:W-:-:S04]  /*6e10*/  @P5 VIADD R30, R30, 0x1 ;  /* 0x000000011e1e5836 */ /* 0x000fc80000000000 */
        /* <DEDUP_REMOVED lines=46> */
[----:B------:R-:W-:-:S03]  /*7100*/  @P0 VIADD R27, R27, 0x1 ;  /* 0x000000011b1b0836 */ /* 0x000fc60000000000 */
[----:B------:R-:W-:Y:S01]  /*7110*/  IADD3 R13, P0, P1, R10, R11, R13 ;  /* 0x0000000b0a0d7210 */ /* 0x000fe2000791e00d */
[----:B------:R-:W-:Y:S01]  /*7120*/  @!P2 IMAD.MOV R27, RZ, RZ, -R27 ;  /* 0x000000ffff1ba224 */ /* 0x000fe200078e0a1b */
[----:B------:R-:W-:Y:S02]  /*7130*/  SHF.R.S32.HI R11, RZ, 0x1f, R11 ;  /* 0x0000001fff0b7819 */ /* 0x000fe4000001140b */
[----:B------:R-:W-:Y:S02]  /*7140*/  SHF.R.S32.HI R10, RZ, 0x1f, R10 ;  /* 0x0000001fff0a7819 */ /* 0x000fe4000001140a */
[----:B------:R-:W-:Y:S02]  /*7150*/  SEL R24, R24, R27, !P4 ;  /* 0x0000001b18187207 */ /* 0x000fe40006000000 */
[----:B------:R-:W-:Y:S02]  /*7160*/  IADD3.X R10, PT, PT, R10, R11, R14, P0, P1 ;  /* 0x0000000b0a0a7210 */ /* 0x000fe400007e240e */
[----:B------:R-:W-:Y:S01]  /*7170*/  IADD3 R11, P0, P1, R28, R13, R29 ;  /* 0x0000000d1c0b7210 */ /* 0x000fe2000791e01d */
[----:B------:R-:W-:Y:S01]  /*7180*/  IMAD.MOV R19, RZ, RZ, -R24 ;  /* 0x000000ffff137224 */ /* 0x000fe200078e0a18 */
[----:B------:R-:W-:-:S02]  /*7190*/  SHF.R.S32.HI R28, RZ, 0x1f, R28 ;  /* 0x0000001fff1c7819 */ /* 0x000fc4000001141c */
[----:B------:R-:W-:Y:S01]  /*71a0*/  SHF.R.S32.HI R29, RZ, 0x1f, R29 ;  /* 0x0000001fff1d7819 */ /* 0x000fe2000001141d */
[----:B------:R-:W-:-:S03]  /*71b0*/  IMAD R19, R12, R19, R7 ;  /* 0x000000130c137224 */ /* 0x000fc600078e0207 */
[----:B------:R-:W-:Y:S01]  /*71c0*/  IADD3.X R28, PT, PT, R28, R10, R29, P0, P1 ;  /* 0x0000000a1c1c7210 */ /* 0x000fe200007e241d */
[----:B------:R-:W-:Y:S01]  /*71d0*/  IMAD.WIDE R2, R19, 0x4, R2 ;  /* 0x0000000413027825 */ /* 0x000fe200078e0202 */
[----:B------:R-:W-:-:S04]  /*71e0*/  LEA R10, P0, R11, UR8, 0x2 ;  /* 0x000000080b0a7c11 */ /* 0x000fc8000f8010ff */
[----:B------:R-:W-:Y:S01]  /*71f0*/  LEA.HI.X R11, R11, UR9, R28, 0x2, P0 ;  /* 0x000000090b0b7c11 */ /* 0x000fe200080f141c */
[----:B--2---:R-:W-:-:S05]  /*7200*/  FADD.FTZ R13, RZ, R6 ;  /* 0x00000006ff0d7221 */ /* 0x004fca0000010000 */
[----:B------:R0:W-:Y:S04]  /*7210*/  STG.E desc[UR10][R10.64], R13 ;  /* 0x0000000d0a007986 */ /* 0x0001e8000c10190a */
[----:B------:R1:W2:Y:S01]  /*7220*/  LDG.E R6, desc[UR10][R2.64] ;  /* 0x0000000a02067981 */ /* 0x0002a2000c1e1900 */
        /* <DEDUP_REMOVED lines=12> */
[----:B------:R-:W-:Y:S01]  /*72f0*/  IADD3 R8, P0, P1, R0, R7, R8 ;  /* 0x0000000700087210 */ /* 0x000fe2000791e008 */
[----:B------:R-:W-:Y:S01]  /*7300*/  IMAD.X R15, RZ, RZ, R15, P3 ;  /* 0x000000ffff0f7224 */ /* 0x000fe200018e060f */
[----:B------:R-:W-:Y:S02]  /*7310*/  SHF.R.S32.HI R7, RZ, 0x1f, R7 ;  /* 0x0000001fff077819 */ /* 0x000fe40000011407 */
[----:B------:R-:W-:-:S04]  /*7320*/  SHF.R.S32.HI R0, RZ, 0x1f, R0 ;  /* 0x0000001fff007819 */ /* 0x000fc80000011400 */
[----:B------:R-:W-:Y:S02]  /*7330*/  IADD3.X R7, PT, PT, R0, R7, R9, P0, P1 ;  /* 0x0000000700077210 */ /* 0x000fe400007e2409 */
[--C-:B------:R-:W-:Y:S02]  /*7340*/  IADD3 R0, P0, P1, R24, R8, R19.reuse ;  /* 0x0000000818007210 */ /* 0x100fe4000791e013 */
[----:B------:R-:W-:Y:S02]  /*7350*/  SHF.R.S32.HI R24, RZ, 0x1f, R24 ;  /* 0x0000001fff187819 */ /* 0x000fe40000011418 */
[----:B------:R-:W-:-:S04]  /*7360*/  SHF.R.S32.HI R19, RZ, 0x1f, R19 ;  /* 0x0000001fff137819 */ /* 0x000fc80000011413 */
[----:B------:R-:W-:Y:S02]  /*7370*/  IADD3.X R19, PT, PT, R24, R7, R19, P0, P1 ;  /* 0x0000000718137210 */ /* 0x000fe400007e2413 */
[----:B-1----:R-:W-:-:S04]  /*7380*/  LEA R2, P0, R0, UR8, 0x2 ;  /* 0x0000000800027c11 */ /* 0x002fc8000f8010ff */
[----:B------:R-:W-:Y:S02]  /*7390*/  LEA.HI.X R3, R0, UR9, R19, 0x2, P0 ;  /* 0x0000000900037c11 */ /* 0x000fe400080f1413 */
[----:B------:R-:W-:-:S05]  /*73a0*/  IADD3 R16, P0, PT, R22, UR5, RZ ;  /* 0x0000000516107c10 */ /* 0x000fca000ff1e0ff */
[----:B------:R-:W-:Y:S01]  /*73b0*/  IMAD.X R15, RZ, RZ, R15, P0 ;  /* 0x000000ffff0f7224 */ /* 0x000fe200000e060f */
[----:B------:R-:W-:-:S04]  /*73c0*/  ISETP.GE.U32.AND P0, PT, R16, UR6, PT ;  /* 0x0000000610007c0c */ /* 0x000fc8000bf06070 */
[----:B------:R-:W-:Y:S01]  /*73d0*/  ISETP.GE.AND.EX P0, PT, R15, UR7, PT, P0 ;  /* 0x000000070f007c0c */ /* 0x000fe2000bf06300 */
[----:B--2---:R-:W-:-:S05]  /*73e0*/  FADD.FTZ R7, RZ, R6 ;  /* 0x00000006ff077221 */ /* 0x004fca0000010000 */
[----:B------:R0:W-:Y:S07]  /*73f0*/  STG.E desc[UR10][R2.64], R7 ;  /* 0x0000000702007986 */ /* 0x0001ee000c10190a */
[----:B------:R-:W-:Y:S05]  /*7400*/  @!P0 BRA `(.L_x_710) ;  /* 0xfffffff0008c8947 */ /* 0x000fea000383ffff */
[----:B------:R-:W-:Y:S05]  /*7410*/  BSYNC.RECONVERGENT B0 ;  /* 0x0000000000007941 */ /* 0x000fea0003800200 */
.L_x_709:
[----:B------:R-:W-:Y:S05]  /*7420*/  EXIT ;  /* 0x000000000000794d */ /* 0x000fea0003800000 */
        .weak           $__internal_24_$__cuda_sm20_div_u64
        .type           $__internal_24_$__cuda_sm20_div_u64,@function
        .size           $__internal_24_$__cuda_sm20_div_u64,(.L_x_882 - $__internal_24_$__cuda_sm20_div_u64)
$__internal_24_$__cuda_sm20_div_u64:
        /* <DEDUP_REMOVED lines=68> */
[----:B------:R-:W-:Y:S06]  /*7870*/  RET.REL.NODEC R4 `(_ZN2at6native51_GLOBAL__N__11011a27_18_DepthwiseConv3d_cu_35e0c7b528conv_depthwise3d_cuda_kernelIffLin1ELin1ELin1ELin1ELin1ELin1EEEvNS_27GenericPackedTensorAccessorIKT_Lm5ENS_16DefaultPtrTraitsEiEENS3_IS4_Lm5ES6_iEES7_PS5_iiiiiiiii) ;  /* 0xffffff8404e07950 */ /* 0x000fec0003c3ffff */
.L_x_711:
        /* <DEDUP_REMOVED lines=16> */
.L_x_882:


//--------------------- .text._ZN2at6native51_GLOBAL__N__11011a27_18_DepthwiseConv3d_cu_35e0c7b528conv_depthwise3d_cuda_kernelIffLin1ELin1ELin1ELi1ELi1ELi1EEEvNS_27GenericPackedTensorAccessorIKT_Lm5ENS_16DefaultPtrTraitsEiEENS3_IS4_Lm5ES6_iEES7_PS5_iiiiiiiii --------------------------
	.section	.text._ZN2at6native51_GLOBAL__N__11011a27_18_DepthwiseConv3d_cu_35e0c7b528conv_depthwise3d_cuda_kernelIffLin1ELin1ELin1ELi1ELi1ELi1EEEvNS_27GenericPackedTensorAccessorIKT_Lm5ENS_16DefaultPtrTraitsEiEENS3_IS4_Lm5ES6_iEES7_PS5_iiiiiiiii,"ax",@progbits
	.align	128
.text._ZN2at6native51_GLOBAL__N__11011a27_18_DepthwiseConv3d_cu_35e0c7b528conv_depthwise3d_cuda_kernelIffLin1ELin1ELin1ELi1ELi1ELi1EEEvNS_27GenericPackedTensorAccessorIKT_Lm5ENS_16DefaultPtrTraitsEiEENS3_IS4_Lm5ES6_iEES7_PS5_iiiiiiiii:
        .type           _ZN2at6native51_GLOBAL__N__11011a27_18_DepthwiseConv3d_cu_35e0c7b528conv_depthwise3d_cuda_kernelIffLin1ELin1ELin1ELi1ELi1ELi1EEEvNS_27GenericPackedTensorAccessorIKT_Lm5ENS_16DefaultPtrTraitsEiEENS3_IS4_Lm5ES6_iEES7_PS5_iiiiiiiii,@function
        .size           _ZN2at6native51_GLOBAL__N__11011a27_18_DepthwiseConv3d_cu_35e0c7b528conv_depthwise3d_cuda_kernelIffLin1ELin1ELin1ELi1ELi1ELi1EEEvNS_27GenericPackedTensorAccessorIKT_Lm5ENS_16DefaultPtrTraitsEiEENS3_IS4_Lm5ES6_iEES7_PS5_iiiiiiiii,(.L_x_884 - _ZN2at6native51_GLOBAL__N__11011a27_18_DepthwiseConv3d_cu_35e0c7b528conv_depthwise3d_cuda_kernelIffLin1ELin1ELin1ELi1ELi1ELi1EEEvNS_27GenericPackedTensorAccessorIKT_Lm5ENS_16DefaultPtrTraitsEiEENS3_IS4_Lm5ES6_iEES7_PS5_iiiiiiiii)
        .other          _ZN2at6native51_GLOBAL__N__11011a27_18_DepthwiseConv3d_cu_35e0c7b528conv_depthwise3d_cuda_kernelIffLin1ELin1ELin1ELi1ELi1ELi1EEEvNS_27GenericPackedTensorAccessorIKT_Lm5ENS_16DefaultPtrTraitsEiEENS3_IS4_Lm5ES6_iEES7_PS5_iiiiiiiii,@"STO_CUDA_ENTRY STV_DEFAULT"
_ZN2at6native51_GLOBAL__N__11011a27_18_DepthwiseConv3d_cu_35e0c7b528conv_depthwise3d_cuda_kernelIffLin1ELin1ELin1ELi1ELi1ELi1EEEvNS_27GenericPackedTensorAccessorIKT_Lm5ENS_16DefaultPtrTraitsEiEENS3_IS4_Lm5ES6_iEES7_PS5_iiiiiiiii:
[----:B------:R-:W-:Y:S01]  /*0000*/  LDC R1, c[0x0][0x37c] ;  /* 0x0000df00ff017b82 */ /* 0x000fe20000000800 */
[----:B------:R-:W0:Y:S07]  /*0010*/  S2R R2, SR_TID.X ;  /* 0x0000000000027919 */ /* 0x000e2e0000002100 */
[----:B------:R-:W0:Y:S01]  /*0020*/  S2UR UR6, SR_CTAID.X ;  /* 0x00000000000679c3 */ /* 0x000e220000002500 */
[----:B------:R-:W1:Y:S01]  /*0030*/  LDCU UR4, c[0x0][0x3b8] ;  /* 0x00007700ff0477ac */ /* 0x000e620008000800 */
[----:B------:R-:W-:Y:S01]  /*0040*/  IMAD.MOV.U32 R3, RZ, RZ, RZ ;  /* 0x000000ffff037224 */ /* 0x000fe200078e00ff */
[----:B------:R-:W1:Y:S05]  /*0050*/  LDCU UR5, c[0x0][0x3cc] ;  /* 0x00007980ff0577ac */ /* 0x000e6a0008000800 */
[----:B------:R-:W0:Y:S01]  /*0060*/  LDC R5, c[0x0][0x360] ;  /* 0x0000d800ff057b82 */ /* 0x000e220000000800 */
[----:B-1----:R-:W-:-:S04]  /*0070*/  UIMAD UR4, UR4, UR5, URZ ;  /* 0x00000005040472a4 */ /* 0x002fc8000f8e02ff */
[----:B------:R-:W-:Y:S01]  /*0080*/  USHF.R.S32.HI UR5, URZ, 0x1f, UR4 ;  /* 0x0000001fff057899 */ /* 0x000fe20008011404 */
[----:B0-----:R-:W-:-:S03]  /*0090*/  IMAD.WIDE.U32 R2, R5, UR6, R2 ;  /* 0x0000000605027c25 */ /* 0x001fc6000f8e0002 */
[----:B------:R-:W-:-:S04]  /*00a0*/  ISETP.GE.U32.AND P0, PT, R2, UR4, PT ;  /* 0x0000000402007c0c */ /* 0x000fc8000bf06070 */
[----:B------:R-:W-:-:S13]  /*00b0*/  ISETP.GE.AND.EX P0, PT, R3, UR5, PT, P0 ;  /* 0x0000000503007c0c */ /* 0x000fda000bf06300 */
[----:B------:R-:W-:Y:S05]  /*00c0*/  @P0 EXIT ;  /* 0x000000000000094d */ /* 0x000fea0003800000 */
[----:B------:R-:W0:Y:S01]  /*00d0*/  LDCU UR5, c[0x0][0x3f0] ;  /* 0x00007e00ff0577ac */ /* 0x000e220008000800 */
[----:B------:R-:W-:Y:S01]  /*00e0*/  IMAD.MOV.U32 R0, RZ, RZ, R2 ;  /* 0x000000ffff007224 */ /* 0x000fe200078e0002 */
[----:B------:R-:W1:Y:S01]  /*00f0*/  LDCU UR4, c[0x0][0x370] ;  /* 0x00006e00ff0477ac */ /* 0x000e620008000800 */
[----:B------:R-:W2:Y:S01]  /*0100*/  LDCU.64 UR8, c[0x0][0x358] ;  /* 0x00006b00ff0877ac */ /* 0x000ea20008000a00 */
[----:B0-----:R-:W-:Y:S01]  /*0110*/  UISETP.GE.AND UP0, UPT, UR5, 0x1, UPT ;  /* 0x000000010500788c */ /* 0x001fe2000bf06270 */
[----:B-1----:R-:W-:Y:S01]  /*0120*/  IMAD R5, R5, UR4, RZ ;  /* 0x0000000405057c24 */ /* 0x002fe2000f8e02ff */
[----:B------:R-:W-:-:S07]  /*0130*/  UMOV UR4, URZ ;  /* 0x000000ff00047c82 */ /* 0x000fce0008000000 */
[----:B--2---:R-:W-:Y:S05]  /*0140*/  BRA.U !UP0, `(.L_x_712) ;  /* 0x0000003908d87547 */ /* 0x004fea000b800000 */
[----:B------:R-:W0:Y:S02]  /*0150*/  LDCU UR5, c[0x0][0x3f4] ;  /* 0x00007e80ff0577ac */ /* 0x000e240008000800 */
[----:B0-----:R-:W-:-:S09]  /*0160*/  UISETP.GE.AND UP0, UPT, UR5, 0x1, UPT ;  /* 0x000000010500788c */ /* 0x001fd2000bf06270 */
[----:B------:R-:W-:Y:S05]  /*0170*/  BRA.U !UP0, `(.L_x_713) ;  /* 0x0000001908d87547 */ /* 0x000fea000b800000 */
[----:B------:R-:W0:Y:S01]  /*0180*/  LDC R4, c[0x0][0x38c] ;  /* 0x0000e300ff047b82 */ /* 0x000e220000000800 */
[----:B------:R-:W1:Y:S07]  /*0190*/  LDCU UR4, c[0x0][0x398] ;  /* 0x00007300ff0477ac */ /* 0x000e6e0008000800 */
[----:B------:R-:W2:Y:S01]  /*01a0*/  LDC R13, c[0x0][0x3bc] ;  /* 0x0000ef00ff0d7b82 */ /* 0x000ea20000000800 */
[----:B0-----:R-:W-:-:S04]  /*01b0*/  IABS R9, R4 ;  /* 0x0000000400097213 */ /* 0x001fc80000000000 */
[----:B------:R-:W0:Y:S08]  /*01c0*/  I2F.RP R2, R9 ;  /* 0x0000000900027306 */ /* 0x000e300000209400 */
[----:B0-----:R-:W0:Y:S02]  /*01d0*/  MUFU.RCP R2, R2 ;  /* 0x0000000200027308 */ /* 0x001e240000001000 */
[----:B0-----:R-:W-:-:S06]  /*01e0*/  VIADD R6, R2, 0xffffffe ;  /* 0x0ffffffe02067836 */ /* 0x001fcc0000000000 */
[----:B------:R0:W3:Y:S02]  /*01f0*/  F2I.FTZ.U32.TRUNC.NTZ R7, R6 ;  /* 0x0000000600077305 */ /* 0x0000e4000021f000 */
[----:B0-----:R-:W-:Y:S02]  /*0200*/  IMAD.MOV.U32 R6, RZ, RZ, RZ ;  /* 0x000000ffff067224 */ /* 0x001fe400078e00ff */
[----:B---3--:R-:W-:-:S04]  /*0210*/  IMAD.MOV R8, RZ, RZ, -R7 ;  /* 0x000000ffff087224 */ /* 0x008fc800078e0a07 */
[----:B------:R-:W-:Y:S01]  /*0220*/  IMAD R11, R8, R9, RZ ;  /* 0x00000009080b7224 */ /* 0x000fe200078e02ff */
[----:B--2---:R-:W-:-:S03]  /*0230*/  IABS R8, R13 ;  /* 0x0000000d00087213 */ /* 0x004fc60000000000 */
[----:B------:R-:W-:Y:S02]  /*0240*/  IMAD.HI.U32 R7, R7, R11, R6 ;  /* 0x0000000b07077227 */ /* 0x000fe400078e0006 */
[----:B------:R-:W0:Y:S04]  /*0250*/  LDC R6, c[0x0][0x3f8] ;  /* 0x0000fe00ff067b82 */ /* 0x000e280000000800 */
[----:B------:R-:W-:-:S04]  /*0260*/  IMAD.HI.U32 R10, R7, R8, RZ ;  /* 0x00000008070a7227 */ /* 0x000fc800078e00ff */
[----:B------:R-:W-:-:S04]  /*0270*/  IMAD.MOV R2, RZ, RZ, -R10 ;  /* 0x000000ffff027224 */ /* 0x000fc800078e0a0a */
[----:B------:R-:W-:-:S05]  /*0280*/  IMAD R2, R9, R2, R8 ;  /* 0x0000000209027224 */ /* 0x000fca00078e0208 */
[----:B------:R-:W-:Y:S02]  /*0290*/  ISETP.GT.U32.AND P1, PT, R9, R2, PT ;  /* 0x000000020900720c */ /* 0x000fe40003f24070 */
[C---:B0-----:R-:W-:Y:S02]  /*02a0*/  LOP3.LUT P4, RZ, R6.reuse, 0x7, RZ, 0xc0, !PT ;  /* 0x0000000706ff7812 */ /* 0x041fe4000788c0ff */
[----:B-1----:R-:W-:-:S09]  /*02b0*/  IADD3 R11, PT, PT, -R6, UR4, RZ ;  /* 0x00000004060b7c10 */ /* 0x002fd2000fffe1ff */
[----:B------:R-:W-:Y:S01]  /*02c0*/  @!P1 IMAD.IADD R2, R2, 0x1, -R9 ;  /* 0x0000000102029824 */ /* 0x000fe200078e0a09 */
[----:B------:R-:W-:Y:S02]  /*02d0*/  @!P1 IADD3 R10, PT, PT, R10, 0x1, RZ ;  /* 0x000000010a0a9810 */ /* 0x000fe40007ffe0ff */
[----:B------:R-:W-:Y:S02]  /*02e0*/  ISETP.NE.AND P1, PT, R4, RZ, PT ;  /* 0x000000ff0400720c */ /* 0x000fe40003f25270 */
[----:B------:R-:W-:Y:S02]  /*02f0*/  ISETP.GE.U32.AND P0, PT, R2, R9, PT ;  /* 0x000000090200720c */ /* 0x000fe40003f06070 */
[----:B------:R-:W-:-:S04]  /*0300*/  LOP3.LUT R2, R13, R4, RZ, 0x3c, !PT ;  /* 0x000000040d027212 */ /* 0x000fc800078e3cff */
[----:B------:R-:W-:Y:S02]  /*0310*/  ISETP.GE.AND P2, PT, R2, RZ, PT ;  /* 0x000000ff0200720c */ /* 0x000fe40003f46270 */
[----:B------:R-:W-:-:S05]  /*0320*/  LOP3.LUT R2, R6, 0x7, RZ, 0xc0, !PT ;  /* 0x0000000706027812 */ /* 0x000fca00078ec0ff */
[----:B------:R-:W-:Y:S02]  /*0330*/  @P0 VIADD R10, R10, 0x1 ;  /* 0x000000010a0a0836 */ /* 0x000fe40000000000 */
[----:B------:R-:W-:-:S04]  /*0340*/  VIADD R2, R2, 0xffffffff ;  /* 0xffffffff02027836 */ /* 0x000fc80000000000 */
[----:B------:R-:W-:Y:S01]  /*0350*/  @!P2 IMAD.MOV R10, RZ, RZ, -R10 ;  /* 0x000000ffff0aa224 */ /* 0x000fe200078e0a0a */
[----:B------:R-:W-:Y:S02]  /*0360*/  ISETP.GE.U32.AND P3, PT, R2, 0x3, PT ;  /* 0x000000030200780c */ /* 0x000fe40003f66070 */
[----:B------:R-:W-:Y:S02]  /*0370*/  @!P1 LOP3.LUT R10, RZ, R4, RZ, 0x33, !PT ;  /* 0x00000004ff0a9212 */ /* 0x000fe400078e33ff */
[C---:B------:R-:W-:Y:S02]  /*0380*/  LOP3.LUT R4, R6.reuse, 0x7ffffff8, RZ, 0xc0, !PT ;  /* 0x7ffffff806047812 */ /* 0x040fe400078ec0ff */
[----:B------:R-:W-:-:S07]  /*0390*/  LOP3.LUT R2, R6, 0x3, RZ, 0xc0, !PT ;  /* 0x0000000306027812 */ /* 0x000fce00078ec0ff */
.L_x_722:
[----:B------:R-:W0:Y:S01]  /*03a0*/  LDC R13, c[0x0][0x3c8] ;  /* 0x0000f200ff0d7b82 */ /* 0x000e220000000800 */
[----:B------:R-:W-:Y:S01]  /*03b0*/  IABS R14, R0 ;  /* 0x00000000000e7213 */ /* 0x000fe20000000000 */
[----:B------:R-:W1:Y:S01]  /*03c0*/  LDCU UR6, c[0x0][0x3f8] ;  /* 0x00007f00ff0677ac */ /* 0x000e620008000800 */
[----:B------:R-:W2:Y:S05]  /*03d0*/  LDCU.64 UR4, c[0x0][0x418] ;  /* 0x00008300ff0477ac */ /* 0x000eaa0008000a00 */
[----:B------:R-:W3:Y:S01]  /*03e0*/  LDC R15, c[0x0][0x3c4] ;  /* 0x0000f100ff0f7b82 */ /* 0x000ee20000000800 */
[----:B-1----:R-:W-:Y:S01]  /*03f0*/  UISETP.GE.AND UP0, UPT, UR6, 0x1, UPT ;  /* 0x000000010600788c */ /* 0x002fe2000bf06270 */
[----:B0-----:R-:W-:-:S04]  /*0400*/  IABS R17, R13 ;  /* 0x0000000d00117213 */ /* 0x001fc80000000000 */
[----:B------:R-:W0:Y:S01]  /*0410*/  I2F.RP R8, R17 ;  /* 0x0000001100087306 */ /* 0x000e220000209400 */
[----:B---3--:R-:W-:-:S07]  /*0420*/  IABS R16, R15 ;  /* 0x0000000f00107213 */ /* 0x008fce0000000000 */
[----:B0-----:R-:W0:Y:S02]  /*0430*/  MUFU.RCP R8, R8 ;  /* 0x0000000800087308 */ /* 0x001e240000001000 */
[----:B0-----:R-:W-:-:S06]  /*0440*/  VIADD R6, R8, 0xffffffe ;  /* 0x0ffffffe08067836 */ /* 0x001fcc0000000000 */
[----:B------:R0:W1:Y:S02]  /*0450*/  F2I.FTZ.U32.TRUNC.NTZ R7, R6 ;  /* 0x0000000600077305 */ /* 0x000064000021f000 */
[----:B0-----:R-:W-:Y:S02]  /*0460*/  IMAD.MOV.U32 R6, RZ, RZ, RZ ;  /* 0x000000ffff067224 */ /* 0x001fe400078e00ff */
[----:B-1----:R-:W-:-:S04]  /*0470*/  IMAD.MOV R12, RZ, RZ, -R7 ;  /* 0x000000ffff0c7224 */ /* 0x002fc800078e0a07 */
[----:B------:R-:W-:Y:S02]  /*0480*/  IMAD R9, R12, R17, RZ ;  /* 0x000000110c097224 */ /* 0x000fe400078e02ff */
[----:B------:R-:W-:Y:S02]  /*0490*/  IMAD.MOV.U32 R12, RZ, RZ, R14 ;  /* 0x000000ffff0c7224 */ /* 0x000fe400078e000e */
[----:B------:R-:W-:Y:S01]  /*04a0*/  IMAD.HI.U32 R7, R7, R9, R6 ;  /* 0x0000000907077227 */ /* 0x000fe200078e0006 */
[----:B------:R-:W-:Y:S01]  /*04b0*/  MOV R9, R16 ;  /* 0x0000001000097202 */ /* 0x000fe20000000f00 */
[----:B------:R-:W0:Y:S03]  /*04c0*/  LDC R14, c[0x0][0x3c0] ;  /* 0x0000f000ff0e7b82 */ /* 0x000e260000000800 */
[----:B------:R-:W1:Y:S01]  /*04d0*/  I2F.RP R8, R9 ;  /* 0x0000000900087306 */ /* 0x000e620000209400 */
[----:B------:R-:W-:-:S04]  /*04e0*/  IMAD.HI.U32 R16, R7, R12, RZ ;  /* 0x0000000c07107227 */ /* 0x000fc800078e00ff */
[----:B------:R-:W-:-:S04]  /*04f0*/  IMAD.MOV R6, RZ, RZ, -R16 ;  /* 0x000000ffff067224 */ /* 0x000fc800078e0a10 */
[----:B------:R-:W-:-:S05]  /*0500*/  IMAD R6, R17, R6, R12 ;  /* 0x0000000611067224 */ /* 0x000fca00078e020c */
[----:B------:R-:W-:Y:S01]  /*0510*/  ISETP.GT.U32.AND P1, PT, R17, R6, PT ;  /* 0x000000061100720c */ /* 0x000fe20003f24070 */
[----:B-1----:R-:W1:-:S12]  /*0520*/  MUFU.RCP R8, R8 ;  /* 0x0000000800087308 */ /* 0x002e580000001000 */
[----:B------:R-:W-:Y:S02]  /*0530*/  @!P1 IMAD.IADD R6, R6, 0x1, -R17 ;  /* 0x0000000106069824 */ /* 0x000fe400078e0a11 */
[----:B------:R-:W-:Y:S01]  /*0540*/  @!P1 VIADD R16, R16, 0x1 ;  /* 0x0000000110109836 */ /* 0x000fe20000000000 */
[----:B------:R-:W-:Y:S01]  /*0550*/  ISETP.NE.AND P1, PT, R13, RZ, PT ;  /* 0x000000ff0d00720c */ /* 0x000fe20003f25270 */
[----:B-1----:R-:W-:Y:S01]  /*0560*/  VIADD R7, R8, 0xffffffe ;  /* 0x0ffffffe08077836 */ /* 0x002fe20000000000 */
[----:B------:R-:W-:Y:S02]  /*0570*/  ISETP.GE.U32.AND P0, PT, R6, R17, PT ;  /* 0x000000110600720c */ /* 0x000fe40003f06070 */
[----:B------:R-:W-:Y:S02]  /*0580*/  LOP3.LUT R6, R0, R13, RZ, 0x3c, !PT ;  /* 0x0000000d00067212 */ /* 0x000fe400078e3cff */
[----:B0-----:R-:W-:Y:S01]  /*0590*/  IABS R8, R14 ;  /* 0x0000000e00087213 */ /* 0x001fe20000000000 */
[----:B------:R-:W0:Y:S01]  /*05a0*/  F2I.FTZ.U32.TRUNC.NTZ R7, R7 ;  /* 0x0000000700077305 */ /* 0x000e22000021f000 */
[----:B------:R-:W-:-:S07]  /*05b0*/  ISETP.GE.AND P2, PT, R6, RZ, PT ;  /* 0x000000ff0600720c */ /* 0x000fce0003f46270 */
[----:B------:R-:W-:-:S06]  /*05c0*/  @P0 VIADD R16, R16, 0x1 ;  /* 0x0000000110100836 */ /* 0x000fcc0000000000 */
[----:B------:R-:W-:Y:S01]  /*05d0*/  @!P2 IMAD.MOV R16, RZ, RZ, -R16 ;  /* 0x000000ffff10a224 */ /* 0x000fe200078e0a10 */
[----:B------:R-:W-:Y:S01]  /*05e0*/  @!P1 LOP3.LUT R16, RZ, R13, RZ, 0x33, !PT ;  /* 0x0000000dff109212 */ /* 0x000fe200078e33ff */
[----:B0-----:R-:W-:-:S03]  /*05f0*/  IMAD.MOV R6, RZ, RZ, -R7 ;  /* 0x000000ffff067224 */ /* 0x001fc600078e0a07 */
[----:B------:R-:W-:Y:S01]  /*0600*/  IABS R12, R16 ;  /* 0x00000010000c7213 */ /* 0x000fe20000000000 */
[----:B------:R-:W-:Y:S02]  /*0610*/  IMAD R17, R6, R9, RZ ;  /* 0x0000000906117224 */ /* 0x000fe400078e02ff */
[----:B------:R-:W-:-:S05]  /*0620*/  HFMA2 R6, -RZ, RZ, 0, 0 ;  /* 0x00000000ff067431 */ /* 0x000fca00000001ff */
        /* <DEDUP_REMOVED lines=17> */
[----:B------:R-:W-:Y:S01]  /*0740*/  ISETP.GE.AND P2, PT, R6, RZ, PT ;  /* 0x000000ff0600720c */ /* 0x000fe20003f46270 */
[----:B------:R-:W-:-:S06]  /*0750*/  IMAD.MOV.U32 R6, RZ, RZ, RZ ;  /* 0x000000ffff067224 */ /* 0x000fcc00078e00ff */
[----:B------:R-:W-:-:S06]  /*0760*/  @P0 VIADD R19, R19, 0x1 ;  /* 0x0000000113130836 */ /* 0x000fcc0000000000 */
[----:B------:R-:W-:Y:S01]  /*0770*/  @!P2 IADD3 R19, PT, PT, -R19, RZ, RZ ;  /* 0x000000ff1313a210 */ /* 0x000fe20007ffe1ff */
[----:B0-----:R-:W-:Y:S01]  /*0780*/  IMAD.MOV R21, RZ, RZ, -R7 ;  /* 0x000000ffff157224 */ /* 0x001fe200078e0a07 */
[----:B------:R-:W-:-:S03]  /*0790*/  @!P1 LOP3.LUT R19, RZ, R15, RZ, 0x33, !PT ;  /* 0x0000000fff139212 */ /* 0x000fc600078e33ff */
[----:B------:R-:W-:Y:S01]  /*07a0*/  IMAD R21, R21, R8, RZ ;  /* 0x0000000815157224 */ /* 0x000fe200078e02ff */
[----:B------:R-:W-:-:S03]  /*07b0*/  IABS R12, R19 ;  /* 0x00000013000c7213 */ /* 0x000fc60000000000 */
[----:B------:R-:W-:-:S04]  /*07c0*/  IMAD.HI.U32 R6, R7, R21, R6 ;  /* 0x0000001507067227 */ /* 0x000fc800078e0006 */
[----:B------:R-:W-:Y:S02]  /*07d0*/  IMAD.MOV.U32 R7, RZ, RZ, R12 ;  /* 0x000000ffff077224 */ /* 0x000fe400078e000c */
[----:B------:R-:W0:Y:S02]  /*07e0*/  I2F.RP R12, R9 ;  /* 0x00000009000c7306 */ /* 0x000e240000209400 */
        /* <DEDUP_REMOVED lines=11> */
[----:B------:R-:W-:-:S03]  /*08a0*/  ISETP.GE.U32.AND P0, PT, R7, R8, PT ;  /* 0x000000080700720c */ /* 0x000fc60003f06070 */
[----:B------:R0:W1:Y:S02]  /*08b0*/  F2I.FTZ.U32.TRUNC.NTZ R7, R20 ;  /* 0x0000001400077305 */ /* 0x000064000021f000 */
[----:B0-----:R-:W-:-:S08]  /*08c0*/  IMAD.MOV R20, RZ, RZ, -R16 ;  /* 0x000000ffff147224 */ /* 0x001fd000078e0a10 */
[----:B------:R-:W-:Y:S02]  /*08d0*/  @P0 VIADD R18, R18, 0x1 ;  /* 0x0000000112120836 */ /* 0x000fe40000000000 */
[----:B------:R-:W-:Y:S01]  /*08e0*/  IMAD R13, R13, R20, R0 ;  /* 0x000000140d0d7224 */ /* 0x000fe200078e0200 */
[----:B-1----:R-:W-:Y:S01]  /*08f0*/  IADD3 R6, PT, PT, RZ, -R7, RZ ;  /* 0x80000007ff067210 */ /* 0x002fe20007ffe0ff */
[----:B------:R-:W-:Y:S01]  /*0900*/  @!P2 IMAD.MOV R18, RZ, RZ, -R18 ;  /* 0x000000ffff12a224 */ /* 0x000fe200078e0a12 */
[----:B------:R-:W-:-:S03]  /*0910*/  @!P1 LOP3.LUT R18, RZ, R14, RZ, 0x33, !PT ;  /* 0x0000000eff129212 */ /* 0x000fc600078e33ff */
[----:B------:R-:W-:Y:S01]  /*0920*/  IMAD R21, R6, R9, RZ ;  /* 0x0000000906157224 */ /* 0x000fe200078e02ff */
[----:B------:R-:W-:Y:S01]  /*0930*/  IABS R8, R18 ;  /* 0x0000001200087213 */ /* 0x000fe20000000000 */
[----:B------:R-:W-:Y:S02]  /*0940*/  IMAD.MOV.U32 R6, RZ, RZ, RZ ;  /* 0x000000ffff067224 */ /* 0x000fe400078e00ff */
[----:B------:R-:W-:Y:S02]  /*0950*/  IMAD.MOV R22, RZ, RZ, -R18 ;  /* 0x000000ffff167224 */ /* 0x000fe400078e0a12 */
[----:B------:R-:W-:-:S04]  /*0960*/  IMAD.HI.U32 R6, R7, R21, R6 ;  /* 0x0000001507067227 */ /* 0x000fc800078e0006 */
[----:B------:R-:W-:Y:S02]  /*0970*/  IMAD.MOV.U32 R7, RZ, RZ, R8 ;  /* 0x000000ffff077224 */ /* 0x000fe400078e0008 */
[----:B------:R-:W-:Y:S02]  /*0980*/  IMAD.MOV R21, RZ, RZ, -R19 ;  /* 0x000000ffff157224 */ /* 0x000fe400078e0a13 */
[----:B------:R-:W-:-:S04]  /*0990*/  IMAD.HI.U32 R12, R6, R7, RZ ;  /* 0x00000007060c7227 */ /* 0x000fc800078e00ff */
[----:B------:R-:W-:Y:S02]  /*09a0*/  IMAD.MOV R6, RZ, RZ, -R12 ;  /* 0x000000ffff067224 */ /* 0x000fe400078e0a0c */
[----:B------:R-:W-:Y:S02]  /*09b0*/  IMAD R15, R15, R21, R16 ;  /* 0x000000150f0f7224 */ /* 0x000fe400078e0210 */
[C---:B------:R-:W-:Y:S02]  /*09c0*/  IMAD R6, R9.reuse, R6, R7 ;  /* 0x0000000609067224 */ /* 0x040fe400078e0207 */
[----:B------:R-:W-:Y:S02]  /*09d0*/  IMAD R14, R14, R22, R19 ;  /* 0x000000160e0e7224 */ /* 0x000fe400078e0213 */
[----:B------:R-:W-:Y:S01]  /*09e0*/  IMAD.MOV.U32 R19, RZ, RZ, RZ ;  /* 0x000000ffff137224 */ /* 0x000fe200078e00ff */
[----:B------:R-:W-:-:S13]  /*09f0*/  ISETP.GT.U32.AND P1, PT, R9, R6, PT ;  /* 0x000000060900720c */ /* 0x000fda0003f24070 */
[----:B------:R-:W-:Y:S02]  /*0a00*/  @!P1 IMAD.IADD R6, R6, 0x1, -R9 ;  /* 0x0000000106069824 */ /* 0x000fe400078e0a09 */
[----:B------:R-:W-:Y:S01]  /*0a10*/  @!P1 VIADD R12, R12, 0x1 ;  /* 0x000000010c0c9836 */ /* 0x000fe20000000000 */
[----:B------:R-:W-:Y:S02]  /*0a20*/  ISETP.NE.AND P1, PT, R17, RZ, PT ;  /* 0x000000ff1100720c */ /* 0x000fe40003f25270 */
[----:B------:R-:W-:Y:S02]  /*0a30*/  ISETP.GE.U32.AND P0, PT, R6, R9, PT ;  /* 0x000000090600720c */ /* 0x000fe40003f06070 */
[----:B------:R-:W-:Y:S01]  /*0a40*/  LOP3.LUT R6, R18, R17, RZ, 0x3c, !PT ;  /* 0x0000001112067212 */ /* 0x000fe200078e3cff */
[----:B------:R-:W2:Y:S03]  /*0a50*/  LDC.64 R8, c[0x0][0x428] ;  /* 0x00010a00ff087b82 */ /* 0x000ea60000000a00 */
[----:B------:R-:W-:-:S05]  /*0a60*/  ISETP.GE.AND P2, PT, R6, RZ, PT ;  /* 0x000000ff0600720c */ /* 0x000fca0003f46270 */
[----:B------:R-:W0:Y:S02]  /*0a70*/  LDC.64 R6, c[0x0][0x420] ;  /* 0x00010800ff067b82 */ /* 0x000e240000000a00 */
[----:B------:R-:W-:-:S06]  /*0a80*/  @P0 VIADD R12, R12, 0x1 ;  /* 0x000000010c0c0836 */ /* 0x000fcc0000000000 */
[----:B------:R-:W-:Y:S02]  /*0a90*/  @!P2 IADD3 R12, PT, PT, -R12, RZ, RZ ;  /* 0x000000ff0c0ca210 */ /* 0x000fe40007ffe1ff */
[----:B------:R-:W-:-:S05]  /*0aa0*/  @!P1 LOP3.LUT R12, RZ, R17, RZ, 0x33, !PT ;  /* 0x00000011ff0c9212 */ /* 0x000fca00078e33ff */
[----:B------:R-:W-:-:S04]  /*0ab0*/  IMAD.MOV R23, RZ, RZ, -R12 ;  /* 0x000000ffff177224 */ /* 0x000fc800078e0a0c */
[----:B------:R-:W-:Y:S02]  /*0ac0*/  IMAD R17, R17, R23, R18 ;  /* 0x0000001711117224 */ /* 0x000fe400078e0212 */
[----:B--2---:R-:W-:Y:S02]  /*0ad0*/  IMAD R18, R15, UR5, -R8 ;  /* 0x000000050f127c24 */ /* 0x004fe4000f8e0a08 */
[----:B0-----:R-:W-:Y:S02]  /*0ae0*/  IMAD R16, R13, R6, -R9 ;  /* 0x000000060d107224 */ /* 0x001fe400078e0a09 */
        /* <DEDUP_REMOVED lines=13> */
[----:B---3--:R-:W-:Y:S02]  /*0bc0*/  IMAD R23, R12, UR7, RZ ;  /* 0x000000070c177c24 */ /* 0x008fe4000f8e02ff */
[----:B-1----:R-:W-:-:S04]  /*0bd0*/  VIADD R6, R9, 0xffffffe ;  /* 0x0ffffffe09067836 */ /* 0x002fc80000000000 */
[----:B------:R1:W2:Y:S02]  /*0be0*/  F2I.FTZ.U32.TRUNC.NTZ R7, R6 ;  /* 0x0000000600077305 */ /* 0x0002a4000021f000 */
[----:B-1----:R-:W-:Y:S01]  /*0bf0*/  MOV R6, RZ ;  /* 0x000000ff00067202 */ /* 0x002fe20000000f00 */
[----:B--2---:R-:W-:-:S04]  /*0c00*/  IMAD.MOV R19, RZ, RZ, -R7 ;  /* 0x000000ffff137224 */ /* 0x004fc800078e0a07 */
[----:B------:R-:W-:-:S04]  /*0c10*/  IMAD R19, R19, R8, RZ ;  /* 0x0000000813137224 */ /* 0x000fc800078e02ff */
[----:B------:R-:W-:Y:S01]  /*0c20*/  IMAD.HI.U32 R7, R7, R19, R6 ;  /* 0x0000001307077227 */ /* 0x000fe200078e0006 */
[----:B------:R-:W-:-:S03]  /*0c30*/  LOP3.LUT R6, R17, R10, RZ, 0x3c, !PT ;  /* 0x0000000a11067212 */ /* 0x000fc600078e3cff */
[----:B------:R-:W-:Y:S01]  /*0c40*/  IMAD.MOV R19, RZ, RZ, -R21 ;  /* 0x000000ffff137224 */ /* 0x000fe200078e0a15 */
[----:B------:R-:W-:Y:S01]  /*0c50*/  ISETP.GE.AND P2, PT, R6, RZ, PT ;  /* 0x000000ff0600720c */ /* 0x000fe20003f46270 */
[----:B------:R-:W-:Y:S01]  /*0c60*/  IMAD.HI.U32 R9, R7, R22, RZ ;  /* 0x0000001607097227 */ /* 0x000fe200078e00ff */
[----:B------:R-:W-:-:S03]  /*0c70*/  SHF.R.S32.HI R21, RZ, 0x1f, R20 ;  /* 0x0000001fff157819 */ /* 0x000fc60000011414 */
[----:B------:R-:W-:Y:S02]  /*0c80*/  IMAD R7, R9, R19, R22 ;  /* 0x0000001309077224 */ /* 0x000fe400078e0216 */
[----:B0-----:R-:W-:-:S03]  /*0c90*/  IMAD R6, R16, UR5, RZ ;  /* 0x0000000510067c24 */ /* 0x001fc6000f8e02ff */
[----:B------:R-:W-:-:S13]  /*0ca0*/  ISETP.GT.U32.AND P1, PT, R8, R7, PT ;  /* 0x000000070800720c */ /* 0x000fda0003f24070 */
[----:B------:R-:W-:Y:S02]  /*0cb0*/  @!P1 IMAD.IADD R7, R7, 0x1, -R8 ;  /* 0x0000000107079824 */ /* 0x000fe400078e0a08 */
[----:B------:R-:W-:Y:S01]  /*0cc0*/  @!P1 VIADD R9, R9, 0x1 ;  /* 0x0000000109099836 */ /* 0x000fe20000000000 */
[----:B------:R-:W-:Y:S02]  /*0cd0*/  ISETP.NE.AND P1, PT, R10, RZ, PT ;  /* 0x000000ff0a00720c */ /* 0x000fe40003f25270 */
[----:B------:R-:W-:Y:S01]  /*0ce0*/  ISETP.GE.U32.AND P0, PT, R7, R8, PT ;  /* 0x000000080700720c */ /* 0x000fe20003f06070 */
[----:B------:R-:W-:Y:S01]  /*0cf0*/  IMAD R7, R18, UR4, RZ ;  /* 0x0000000412077c24 */ /* 0x000fe2000f8e02ff */
[----:B------:R-:W0:Y:S11]  /*0d00*/  LDCU.64 UR4, c[0x0][0x380] ;  /* 0x00007000ff0477ac */ /* 0x000e360008000a00 */
[----:B------:R-:W-:-:S04]  /*0d10*/  @P0 VIADD R9, R9, 0x1 ;  /* 0x0000000109090836 */ /* 0x000fc80000000000 */
[----:B------:R-:W-:Y:S02]  /*0d20*/  IMAD.MOV.U32 R19, RZ, RZ, R9 ;  /* 0x000000ffff137224 */ /* 0x000fe400078e0009 */
[----:B------:R-:W1:Y:S02]  /*0d30*/  LDC.64 R8, c[0x0][0x3e0] ;  /* 0x0000f800ff087b82 */ /* 0x000e640000000a00 */
[----:B------:R-:W-:Y:S01]  /*0d40*/  @!P2 IMAD.MOV R19, RZ, RZ, -R19 ;  /* 0x000000ffff13a224 */ /* 0x000fe200078e0a13 */
[----:B------:R-:W-:Y:S02]  /*0d50*/  @!P1 LOP3.LUT R19, RZ, R10, RZ, 0x33, !PT ;  /* 0x0000000aff139212 */ /* 0x000fe400078e33ff */
[--C-:B------:R-:W-:Y:S02]  /*0d60*/  IADD3 R20, P0, P1, R20, R7, R6.reuse ;  /* 0x0000000714147210 */ /* 0x100fe4000791e006 */
        /* <DEDUP_REMOVED lines=10> */
[----:B-1----:R-:W-:-:S03]  /*0e10*/  IMAD.WIDE R8, R7, 0x4, R8 ;  /* 0x0000000407087825 */ /* 0x002fc600078e0208 */
[----:B------:R-:W-:Y:S01]  /*0e20*/  LEA.HI.X R7, R20, UR5, R21, 0x2, P2 ;  /* 0x0000000514077c11 */ /* 0x000fe200090f1415 */
[----:B------:R-:W-:Y:S01]  /*0e30*/  IMAD.MOV.U32 R19, RZ, RZ, RZ ;  /* 0x000000ffff137224 */ /* 0x000fe200078e00ff */
[----:B------:R-:W-:-:S07]  /*0e40*/  MOV R20, RZ ;  /* 0x000000ff00147202 */ /* 0x000fce0000000f00 */
.L_x_721:
        /* <DEDUP_REMOVED lines=8> */
.L_x_720:
[----:B------:R-:W0:Y:S01]  /*0ed0*/  LDCU UR4, c[0x0][0x3f8] ;  /* 0x00007f00ff0477ac */ /* 0x000e220008000800 */
[----:B------:R-:W-:Y:S02]  /*0ee0*/  IMAD.IADD R22, R18, 0x1, R23 ;  /* 0x0000000112167824 */ /* 0x000fe400078e0217 */
[----:B------:R-:W-:Y:S01]  /*0ef0*/  VIADD R23, R23, 0x1 ;  /* 0x0000000117177836 */ /* 0x000fe20000000000 */
[----:B------:R-:W1:Y:S01]  /*0f00*/  LDCU UR5, c[0x0][0x3f4] ;  /* 0x00007e80ff0577ac */ /* 0x000e620008000800 */
[----:B------:R-:W-:Y:S01]  /*0f10*/  IMAD.MOV.U32 R25, RZ, RZ, RZ ;  /* 0x000000ffff197224 */ /* 0x000fe200078e00ff */
[----:B------:R-:W-:-:S04]  /*0f20*/  LOP3.LUT R24, R21, R22, RZ, 0xfc, !PT ;  /* 0x0000001615187212 */ /* 0x000fc800078efcff */
[----:B------:R-:W-:Y:S01]  /*0f30*/  ISETP.GT.AND P0, PT, R24, -0x1, PT ;  /* 0xffffffff1800780c */ /* 0x000fe20003f04270 */
[----:B0-----:R-:W-:Y:S01]  /*0f40*/  UISETP.GE.U32.AND UP0, UPT, UR4, 0x8, UPT ;  /* 0x000000080400788c */ /* 0x001fe2000bf06070 */
[----:B-1----:R-:W-:-:S08]  /*0f50*/  ISETP.NE.AND P6, PT, R23, UR5, PT ;  /* 0x0000000517007c0c */ /* 0x002fd0000bfc5270 */
[----:B------:R-:W-:Y:S05]  /*0f60*/  BRA.U !UP0, `(.L_x_715) ;  /* 0x00000005083c7547 */ /* 0x000fea000b800000 */
[----:B------:R-:W-:-:S07]  /*0f70*/  IMAD.MOV.U32 R25, RZ, RZ, RZ ;  /* 0x000000ffff197224 */ /* 0x000fce00078e00ff */
.L_x_716:
[----:B------:R-:W0:Y:S01]  /*0f80*/  LDCU.64 UR4, c[0x0][0x390] ;  /* 0x00007200ff0477ac */ /* 0x000e220008000a00 */
[----:B------:R-:W-:Y:S01]  /*0f90*/  IADD3 R24, PT, PT, R16, R25, RZ ;  /* 0x0000001910187210 */ /* 0x000fe20007ffe0ff */
[----:B------:R-:W1:Y:S03]  /*0fa0*/  LDCU UR6, c[0x0][0x398] ;  /* 0x00007300ff0677ac */ /* 0x000e660008000800 */
[----:B------:R-:W-:-:S04]  /*0fb0*/  ISETP.LT.OR P1, PT, R24, RZ, !P0 ;  /* 0x000000ff1800720c */ /* 0x000fc80004721670 */
[----:B0-----:R-:W-:-:S04]  /*0fc0*/  ISETP.GE.OR P1, PT, R21, UR4, P1 ;  /* 0x0000000415007c0c */ /* 0x001fc80008f26670 */
[----:B------:R-:W-:-:S04]  /*0fd0*/  ISETP.GE.OR P1, PT, R22, UR5, P1 ;  /* 0x0000000516007c0c */ /* 0x000fc80008f26670 */
[----:B-1----:R-:W-:-:S13]  /*0fe0*/  ISETP.GE.OR P1, PT, R24, UR6, P1 ;  /* 0x0000000618007c0c */ /* 0x002fda0008f26670 */
[----:B------:R-:W2:Y:S04]  /*0ff0*/  @!P1 LDG.E R26, desc[UR8][R8.64] ;  /* 0x00000008081a9981 */ /* 0x000ea8000c1e1900 */
[----:B------:R-:W2:Y:S02]  /*1000*/  @!P1 LDG.E R27, desc[UR8][R6.64] ;  /* 0x00000008061b9981 */ /* 0x000ea4000c1e1900 */
[----:B--2---:R-:W-:Y:S01]  /*1010*/  @!P1 FFMA.FTZ R19, R26, R27, R19 ;  /* 0x0000001b1a139223 */ /* 0x004fe20000010013 */
[----:B------:R-:W-:-:S05]  /*1020*/  VIADD R26, R24, 0x1 ;  /* 0x00000001181a7836 */ /* 0x000fca0000000000 */
[----:B------:R-:W-:-:S04]  /*1030*/  ISETP.LT.OR P1, PT, R26, RZ, !P0 ;  /* 0x000000ff1a00720c */ /* 0x000fc80004721670 */
[----:B------:R-:W-:-:S04]  /*1040*/  ISETP.GE.OR P1, PT, R21, UR4, P1 ;  /* 0x0000000415007c0c */ /* 0x000fc80008f26670 */
[----:B------:R-:W-:-:S04]  /*1050*/  ISETP.GE.OR P1, PT, R22, UR5, P1 ;  /* 0x0000000516007c0c */ /* 0x000fc80008f26670 */
[----:B------:R-:W-:-:S13]  /*1060*/  ISETP.GE.OR P1, PT, R26, UR6, P1 ;  /* 0x000000061a007c0c */ /* 0x000fda0008f26670 */
        /* <DEDUP_REMOVED lines=35> */
[C---:B------:R-:W-:Y:S02]  /*12a0*/  VIADD R26, R24.reuse, 0x6 ;  /* 0x00000006181a7836 */ /* 0x040fe40000000000 */
[----:B------:R-:W-:-:S03]  /*12b0*/  VIADD R24, R24, 0x7 ;  /* 0x0000000718187836 */ /* 0x000fc60000000000 */
[----:B------:R-:W-:Y:S02]  /*12c0*/  ISETP.LT.OR P1, PT, R26, RZ, !P0 ;  /* 0x000000ff1a00720c */ /* 0x000fe40004721670 */
[----:B------:R-:W-:Y:S02]  /*12d0*/  ISETP.LT.OR P2, PT, R24, RZ, !P0 ;  /* 0x000000ff1800720c */ /* 0x000fe40004741670 */
[C---:B------:R-:W-:Y:S02]  /*12e0*/  ISETP.GE.OR P1, PT, R21.reuse, UR4, P1 ;  /* 0x0000000415007c0c */ /* 0x040fe40008f26670 */
[----:B------:R-:W-:Y:S02]  /*12f0*/  ISETP.GE.OR P2, PT, R21, UR4, P2 ;  /* 0x0000000415007c0c */ /* 0x000fe40009746670 */
[C---:B------:R-:W-:Y:S02]  /*1300*/  ISETP.GE.OR P1, PT, R22.reuse, UR5, P1 ;  /* 0x0000000516007c0c */ /* 0x040fe40008f26670 */
[----:B------:R-:W-:-:S02]  /*1310*/  ISETP.GE.OR P2, PT, R22, UR5, P2 ;  /* 0x0000000516007c0c */ /* 0x000fc40009746670 */
[----:B------:R-:W-:Y:S02]  /*1320*/  ISETP.GE.OR P1, PT, R26, UR6, P1 ;  /* 0x000000061a007c0c */ /* 0x000fe40008f26670 */
[----:B------:R-:W-:-:S11]  /*1330*/  ISETP.GE.OR P2, PT, R24, UR6, P2 ;  /* 0x0000000618007c0c */ /* 0x000fd60009746670 */
[----:B------:R-:W2:Y:S04]  /*1340*/  @!P1 LDG.E R24, desc[UR8][R8.64+0x18] ;  /* 0x0000180808189981 */ /* 0x000ea8000c1e1900 */
[----:B------:R-:W2:Y:S04]  /*1350*/  @!P1 LDG.E R26, desc[UR8][R6.64+0x18] ;  /* 0x00001808061a9981 */ /* 0x000ea8000c1e1900 */
[----:B------:R-:W3:Y:S04]  /*1360*/  @!P2 LDG.E R28, desc[UR8][R8.64+0x1c] ;  /* 0x00001c08081ca981 */ /* 0x000ee8000c1e1900 */
[----:B------:R-:W3:Y:S01]  /*1370*/  @!P2 LDG.E R27, desc[UR8][R6.64+0x1c] ;  /* 0x00001c08061ba981 */ /* 0x000ee2000c1e1900 */
[----:B------:R-:W-:Y:S01]  /*1380*/  IADD3 R25, PT, PT, R25, 0x8, RZ ;  /* 0x0000000819197810 */ /* 0x000fe20007ffe0ff */
[----:B--2---:R-:W-:Y:S01]  /*1390*/  @!P1 FFMA.FTZ R19, R24, R26, R19 ;  /* 0x0000001a18139223 */ /* 0x004fe20000010013 */
[----:B------:R-:W-:-:S05]  /*13a0*/  IADD3 R26, P1, PT, R8, 0x20, RZ ;  /* 0x00000020081a7810 */ /* 0x000fca0007f3e0ff */
[----:B------:R-:W-:Y:S01]  /*13b0*/  IMAD.X R29, RZ, RZ, R9, P1 ;  /* 0x000000ffff1d7224 */ /* 0x000fe200008e0609 */
[----:B------:R-:W-:Y:S01]  /*13c0*/  IADD3 R24, P1, PT, R6, 0x20, RZ ;  /* 0x0000002006187810 */ /* 0x000fe20007f3e0ff */
[----:B---3--:R-:W-:Y:S01]  /*13d0*/  @!P2 FFMA.FTZ R19, R28, R27, R19 ;  /* 0x0000001b1c13a223 */ /* 0x008fe20000010013 */
[----:B------:R-:W-:Y:S01]  /*13e0*/  ISETP.NE.AND P2, PT, R25, R4, PT ;  /* 0x000000041900720c */ /* 0x000fe20003f45270 */
[----:B------:R-:W-:Y:S02]  /*13f0*/  IMAD.MOV.U32 R8, RZ, RZ, R26 ;  /* 0x000000ffff087224 */ /* 0x000fe400078e001a */
[----:B------:R-:W-:Y:S02]  /*1400*/  IMAD.X R27, RZ, RZ, R7, P1 ;  /* 0x000000ffff1b7224 */ /* 0x000fe400008e0607 */
[----:B------:R-:W-:Y:S02]  /*1410*/  IMAD.MOV.U32 R9, RZ, RZ, R29 ;  /* 0x000000ffff097224 */ /* 0x000fe400078e001d */
[----:B------:R-:W-:-:S02]  /*1420*/  IMAD.MOV.U32 R6, RZ, RZ, R24 ;  /* 0x000000ffff067224 */ /* 0x000fc400078e0018 */
[----:B------:R-:W-:-:S04]  /*1430*/  IMAD.MOV.U32 R7, RZ, RZ, R27 ;  /* 0x000000ffff077224 */ /* 0x000fc800078e001b */
[----:B------:R-:W-:Y:S05]  /*1440*/  @P2 BRA `(.L_x_716) ;  /* 0xfffffff800cc2947 */ /* 0x000fea000383ffff */
[----:B------:R-:W-:-:S07]  /*1450*/  IMAD.MOV.U32 R25, RZ, RZ, R4 ;  /* 0x000000ffff197224 */ /* 0x000fce00078e0004 */
.L_x_715:
[----:B------:R-:W-:Y:S05]  /*1460*/  @!P4 BRA `(.L_x_717) ;  /* 0x000000040064c947 */ /* 0x000fea0003800000 */
[----:B------:R-:W-:Y:S01]  /*1470*/  ISETP.NE.AND P2, PT, R2, RZ, PT ;  /* 0x000000ff0200720c */ /* 0x000fe20003f45270 */
[----:B------:R-:W-:-:S12]  /*1480*/  @!P3 BRA `(.L_x_718) ;  /* 0x0000000000a0b947 */ /* 0x000fd80003800000 */
        /* <DEDUP_REMOVED lines=24> */
[----:B------:R-:W2:Y:S01]  /*1610*/  @!P1 LDG.E R27, desc[UR8][R6.64+0x8] ;  /* 0x00000808061b9981 */ /* 0x000ea2000c1e1900 */
[----:B------:R-:W-:Y:S02]  /*1620*/  VIADD R24, R24, 0x3 ;  /* 0x0000000318187836 */ /* 0x000fe40000000000 */
[----:B--2---:R-:W-:-:S03]  /*1630*/  @!P1 FFMA.FTZ R19, R26, R27, R19 ;  /* 0x0000001b1a139223 */ /* 0x004fc60000010013 */
[----:B------:R-:W-:-:S04]  /*1640*/  ISETP.LT.OR P1, PT, R24, RZ, !P0 ;  /* 0x000000ff1800720c */ /* 0x000fc80004721670 */
[----:B------:R-:W-:-:S04]  /*1650*/  ISETP.GE.OR P1, PT, R21, UR4, P1 ;  /* 0x0000000415007c0c */ /* 0x000fc80008f26670 */
[----:B------:R-:W-:-:S04]  /*1660*/  ISETP.GE.OR P1, PT, R22, UR5, P1 ;  /* 0x0000000516007c0c */ /* 0x000fc80008f26670 */
[----:B------:R-:W-:-:S13]  /*1670*/  ISETP.GE.OR P1, PT, R24, UR6, P1 ;  /* 0x0000000618007c0c */ /* 0x000fda0008f26670 */
[----:B------:R-:W2:Y:S04]  /*1680*/  @!P1 LDG.E R24, desc[UR8][R8.64+0xc] ;  /* 0x00000c0808189981 */ /* 0x000ea8000c1e1900 */
[----:B------:R-:W2:Y:S01]  /*1690*/  @!P1 LDG.E R26, desc[UR8][R6.64+0xc] ;  /* 0x00000c08061a9981 */ /* 0x000ea2000c1e1900 */
[----:B------:R-:W-:Y:S02]  /*16a0*/  VIADD R25, R25, 0x4 ;  /* 0x0000000419197836 */ /* 0x000fe40000000000 */
[----:B--2---:R-:W-:Y:S01]  /*16b0*/  @!P1 FFMA.FTZ R19, R24, R26, R19 ;  /* 0x0000001a18139223 */ /* 0x004fe20000010013 */
[----:B------:R-:W-:-:S05]  /*16c0*/  IADD3 R24, P1, PT, R6, 0x10, RZ ;  /* 0x0000001006187810 */ /* 0x000fca0007f3e0ff */
[----:B------:R-:W-:Y:S01]  /*16d0*/  IMAD.X R7, RZ, RZ, R7, P1 ;  /* 0x000000ffff077224 */ /* 0x000fe200008e0607 */
[----:B------:R-:W-:Y:S01]  /*16e0*/  IADD3 R8, P1, PT, R8, 0x10, RZ ;  /* 0x0000001008087810 */ /* 0x000fe20007f3e0ff */
[----:B------:R-:W-:-:S04]  /*16f0*/  IMAD.MOV.U32 R6, RZ, RZ, R24 ;  /* 0x000000ffff067224 */ /* 0x000fc800078e0018 */
[----:B------:R-:W-:-:S08]  /*1700*/  IMAD.X R9, RZ, RZ, R9, P1 ;  /* 0x000000ffff097224 */ /* 0x000fd000008e0609 */
.L_x_718:
[----:B------:R-:W-:Y:S05]  /*1710*/  @!P2 BRA `(.L_x_717) ;  /* 0x0000000000b8a947 */ /* 0x000fea0003800000 */
[----:B------:R-:W0:Y:S01]  /*1720*/  LDCU UR4, c[0x0][0x3f8] ;  /* 0x00007f00ff0477ac */ /* 0x000e220008000800 */
[----:B------:R-:W-:Y:S01]  /*1730*/  ISETP.NE.AND P1, PT, R2, 0x1, PT ;  /* 0x000000010200780c */ /* 0x000fe20003f25270 */
[----:B0-----:R-:W-:-:S12]  /*1740*/  ULOP3.LUT UP0, URZ, UR4, 0x1, URZ, 0xc0, !UPT ;  /* 0x0000000104ff7892 */ /* 0x001fd8000f80c0ff */
[----:B------:R-:W-:Y:S05]  /*1750*/  @!P1 BRA `(.L_x_719) ;  /* 0x00000000006c9947 */ /* 0x000fea0003800000 */
[----:B------:R-:W0:Y:S01]  /*1760*/  LDCU.64 UR4, c[0x0][0x390] ;  /* 0x00007200ff0477ac */ /* 0x000e220008000a00 */
[----:B------:R-:W-:Y:S01]  /*1770*/  IADD3 R26, PT, PT, R16, R25, RZ ;  /* 0x00000019101a7210 */ /* 0x000fe20007ffe0ff */
[----:B------:R-:W1:Y:S03]  /*1780*/  LDCU UR6, c[0x0][0x398] ;  /* 0x00007300ff0677ac */ /* 0x000e660008000800 */
[C---:B------:R-:W-:Y:S01]  /*1790*/  ISETP.LT.OR P1, PT, R26.reuse, RZ, !P0 ;  /* 0x000000ff1a00720c */ /* 0x040fe20004721670 */
[----:B------:R-:W-:-:S05]  /*17a0*/  VIADD R24, R26, 0x1 ;  /* 0x000000011a187836 */ /* 0x000fca0000000000 */
[----:B------:R-:W-:Y:S02]  /*17b0*/  ISETP.LT.OR P2, PT, R24, RZ, !P0 ;  /* 0x000000ff1800720c */ /* 0x000fe40004741670 */
[C---:B0-----:R-:W-:Y:S02]  /*17c0*/  ISETP.GE.OR P1, PT, R21.reuse, UR4, P1 ;  /* 0x0000000415007c0c */ /* 0x041fe40008f26670 */
[----:B------:R-:W-:Y:S02]  /*17d0*/  ISETP.GE.OR P2, PT, R21, UR4, P2 ;  /* 0x0000000415007c0c */ /* 0x000fe40009746670 */
[C---:B------:R-:W-:Y:S02]  /*17e0*/  ISETP.GE.OR P1, PT, R22.reuse, UR5, P1 ;  /* 0x0000000516007c0c */ /* 0x040fe40008f26670 */
[----:B------:R-:W-:Y:S02]  /*17f0*/  ISETP.GE.OR P2, PT, R22, UR5, P2 ;  /* 0x0000000516007c0c */ /* 0x000fe40009746670 */
[----:B-1----:R-:W-:-:S02]  /*1800*/  ISETP.GE.OR P1, PT, R26, UR6, P1 ;  /* 0x000000061a007c0c */ /* 0x002fc40008f26670 */
[----:B------:R-:W-:-:S11]  /*1810*/  ISETP.GE.OR P2, PT, R24, UR6, P2 ;  /* 0x0000000618007c0c */ /* 0x000fd60009746670 */
[----:B------:R-:W2:Y:S04]  /*1820*/  @!P1 LDG.E R24, desc[UR8][R8.64] ;  /* 0x0000000808189981 */ /* 0x000ea8000c1e1900 */
[----:B------:R-:W2:Y:S04]  /*1830*/  @!P1 LDG.E R26, desc[UR8][R6.64] ;  /* 0x00000008061a9981 */ /* 0x000ea8000c1e1900 */
[----:B------:R-:W3:Y:S04]  /*1840*/  @!P2 LDG.E R28, desc[UR8][R8.64+0x4] ;  /* 0x00000408081ca981 */ /* 0x000ee8000c1e1900 */
[----:B------:R-:W3:Y:S01]  /*1850*/  @!P2 LDG.E R27, desc[UR8][R6.64+0x4] ;  /* 0x00000408061ba981 */ /* 0x000ee2000c1e1900 */
[----:B------:R-:W-:-:S02]  /*1860*/  VIADD R25, R25, 0x2 ;  /* 0x0000000219197836 */ /* 0x000fc40000000000 */
[----:B--2---:R-:W-:Y:S01]  /*1870*/  @!P1 FFMA.FTZ R19, R24, R26, R19 ;  /* 0x0000001a18139223 */ /* 0x004fe20000010013 */
[----:B------:R-:W-:-:S05]  /*1880*/  IADD3 R26, P1, PT, R8, 0x8, RZ ;  /* 0x00000008081a7810 */ /* 0x000fca0007f3e0ff */
[----:B------:R-:W-:Y:S02]  /*1890*/  IMAD.X R29, RZ, RZ, R9, P1 ;  /* 0x000000ffff1d7224 */ /* 0x000fe400008e0609 */
[----:B---3--:R-:W-:Y:S01]  /*18a0*/  @!P2 FFMA.FTZ R19, R28, R27, R19 ;  /* 0x0000001b1c13a223 */ /* 0x008fe20000010013 */
[----:B------:R-:W-:Y:S01]  /*18b0*/  IADD3 R24, P2, PT, R6, 0x8, RZ ;  /* 0x0000000806187810 */ /* 0x000fe20007f5e0ff */
[----:B------:R-:W-:Y:S02]  /*18c0*/  IMAD.MOV.U32 R8, RZ, RZ, R26 ;  /* 0x000000ffff087224 */ /* 0x000fe400078e001a */
[----:B------:R-:W-:Y:S02]  /*18d0*/  IMAD.MOV.U32 R9, RZ, RZ, R29 ;  /* 0x000000ffff097224 */ /* 0x000fe400078e001d */
[----:B------:R-:W-:Y:S02]  /*18e0*/  IMAD.X R27, RZ, RZ, R7, P2 ;  /* 0x000000ffff1b7224 */ /* 0x000fe400010e0607 */
[----:B------:R-:W-:-:S03]  /*18f0*/  IMAD.MOV.U32 R6, RZ, RZ, R24 ;  /* 0x000000ffff067224 */ /* 0x000fc600078e0018 */
[----:B------:R-:W-:-:S07]  /*1900*/  MOV R7, R27 ;  /* 0x0000001b00077202 */ /* 0x000fce0000000f00 */
.L_x_719:
[----:B------:R-:W-:Y:S05]  /*1910*/  BRA.U !UP0, `(.L_x_717) ;  /* 0x0000000108387547 */ /* 0x000fea000b800000 */
[----:B------:R-:W0:Y:S01]  /*1920*/  LDCU.64 UR4, c[0x0][0x390] ;  /* 0x00007200ff0477ac */ /* 0x000e220008000a00 */
[----:B------:R-:W-:Y:S01]  /*1930*/  IMAD.IADD R24, R16, 0x1, R25 ;  /* 0x0000000110187824 */ /* 0x000fe200078e0219 */
[----:B------:R-:W1:Y:S04]  /*1940*/  LDCU UR6, c[0x0][0x398] ;  /* 0x00007300ff0677ac */ /* 0x000e680008000800 */
[----:B------:R-:W-:-:S04]  /*1950*/  ISETP.LT.OR P0, PT, R24, RZ, !P0 ;  /* 0x000000ff1800720c */ /* 0x000fc80004701670 */
[----:B0-----:R-:W-:-:S04]  /*1960*/  ISETP.GE.OR P0, PT, R21, UR4, P0 ;  /* 0x0000000415007c0c */ /* 0x001fc80008706670 */
[----:B------:R-:W-:-:S04]  /*1970*/  ISETP.GE.OR P0, PT, R22, UR5, P0 ;  /* 0x0000000516007c0c */ /* 0x000fc80008706670 */
[----:B-1----:R-:W-:-:S13]  /*1980*/  ISETP.GE.OR P0, PT, R24, UR6, P0 ;  /* 0x0000000618007c0c */ /* 0x002fda0008706670 */
[----:B------:R0:W2:Y:S04]  /*1990*/  @!P0 LDG.E R22, desc[UR8][R8.64] ;  /* 0x0000000808168981 */ /* 0x0000a8000c1e1900 */
[----:B------:R1:W2:Y:S01]  /*19a0*/  @!P0 LDG.E R24, desc[UR8][R6.64] ;  /* 0x0000000806188981 */ /* 0x0002a2000c1e1900 */
[----:B0-----:R-:W-:Y:S02]  /*19b0*/  IADD3 R8, P2, PT, R8, 0x4, RZ ;  /* 0x0000000408087810 */ /* 0x001fe40007f5e0ff */
[----:B-1----:R-:W-:-:S03]  /*19c0*/  IADD3 R6, P1, PT, R6, 0x4, RZ ;  /* 0x0000000406067810 */ /* 0x002fc60007f3e0ff */
[----:B------:R-:W-:Y:S02]  /*19d0*/  IMAD.X R9, RZ, RZ, R9, P2 ;  /* 0x000000ffff097224 */ /* 0x000fe400010e0609 */
[----:B------:R-:W-:Y:S02]  /*19e0*/  IMAD.X R7, RZ, RZ, R7, P1 ;  /* 0x000000ffff077224 */ /* 0x000fe400008e0607 */
[----:B--2---:R-:W-:-:S07]  /*19f0*/  @!P0 FFMA.FTZ R19, R22, R24, R19 ;  /* 0x0000001816138223 */ /* 0x004fce0000010013 */
.L_x_717:
        /* <DEDUP_REMOVED lines=9> */
.L_x_714:
[----:B------:R-:W0:Y:S01]  /*1a90*/  LDCU.64 UR4, c[0x0][0x410] ;  /* 0x00008200ff0477ac */ /* 0x000e220008000a00 */
[----:B------:R-:W1:Y:S01]  /*1aa0*/  LDCU.128 UR12, c[0x0][0x3d0] ;  /* 0x00007a00ff0c77ac */ /* 0x000e620008000c00 */
[----:B------:R-:W2:Y:S01]  /*1ab0*/  LDCU.64 UR6, c[0x0][0x3b0] ;  /* 0x00007600ff0677ac */ /* 0x000ea20008000a00 */
[----:B0-----:R-:W-:Y:S01]  /*1ac0*/  ISETP.NE.U32.AND P0, PT, RZ, UR4, PT ;  /* 0x00000004ff007c0c */ /* 0x001fe2000bf05070 */
[----:B------:R-:W0:Y:S03]  /*1ad0*/  LDCU UR4, c[0x0][0x3cc] ;  /* 0x00007980ff0477ac */ /* 0x000e260008000800 */
[----:B------:R-:W-:Y:S01]  /*1ae0*/  ISETP.NE.AND.EX P0, PT, RZ, UR5, PT, P0 ;  /* 0x00000005ff007c0c */ /* 0x000fe2000bf05300 */
[----:B-1----:R-:W-:Y:S01]  /*1af0*/  IMAD R14, R14, UR13, RZ ;  /* 0x0000000d0e0e7c24 */ /* 0x002fe2000f8e02ff */
[----:B------:R-:W1:Y:S11]  /*1b00*/  LDCU UR5, c[0x0][0x3cc] ;  /* 0x00007980ff0577ac */ /* 0x000e760008000800 */
[----:B------:R-:W3:Y:S02]  /*1b10*/  @P0 LDC.64 R6, c[0x0][0x410] ;  /* 0x00010400ff060b82 */ /* 0x000ee40000000a00 */
[----:B---3--:R-:W-:-:S06]  /*1b20*/  @P0 IMAD.WIDE R6, R17, 0x4, R6 ;  /* 0x0000000411060825 */ /* 0x008fcc00078e0206 */
[----:B------:R3:W4:Y:S01]  /*1b30*/  @P0 LDG.E R6, desc[UR8][R6.64] ;  /* 0x0000000806060981 */ /* 0x000722000c1e1900 */
[----:B------:R-:W-:Y:S01]  /*1b40*/  IMAD R15, R15, UR14, RZ ;  /* 0x0000000e0f0f7c24 */ /* 0x000fe2000f8e02ff */
[----:B------:R-:W-:Y:S01]  /*1b50*/  SHF.R.S32.HI R8, RZ, 0x1f, R14 ;  /* 0x0000001fff087819 */ /* 0x000fe2000001140e */
[----:B------:R-:W-:Y:S02]  /*1b60*/  IMAD R13, R13, UR15, RZ ;  /* 0x0000000f0d0d7c24 */ /* 0x000fe4000f8e02ff */
[----:B0-----:R-:W-:Y:S01]  /*1b70*/  IMAD R12, R12, UR4, RZ ;  /* 0x000000040c0c7c24 */ /* 0x001fe2000f8e02ff */
[----:B------:R-:W1:Y:S01]  /*1b80*/  LDCU UR4, c[0x0][0x3b8] ;  /* 0x00007700ff0477ac */ /* 0x000e620008000800 */
[----:B------:R-:W-:Y:S01]  /*1b90*/  IMAD R17, R17, UR12, RZ ;  /* 0x0000000c11117c24 */ /* 0x000fe2000f8e02ff */
[----:B------:R-:W-:Y:S02]  /*1ba0*/  IADD3 R14, P1, P2, R14, R15, R13 ;  /* 0x0000000f0e0e7210 */ /* 0x000fe40007a3e00d */
[----:B------:R-:W-:-:S02]  /*1bb0*/  SHF.R.S32.HI R15, RZ, 0x1f, R15 ;  /* 0x0000001fff0f7819 */ /* 0x000fc4000001140f */
[----:B------:R-:W-:-:S04]  /*1bc0*/  SHF.R.S32.HI R13, RZ, 0x1f, R13 ;  /* 0x0000001fff0d7819 */ /* 0x000fc8000001140d */
[----:B------:R-:W-:Y:S02]  /*1bd0*/  IADD3.X R8, PT, PT, R8, R15, R13, P1, P2 ;  /* 0x0000000f08087210 */ /* 0x000fe40000fe440d */
[--C-:B---3--:R-:W-:Y:S02]  /*1be0*/  IADD3 R7, P1, P2, R12, R14, R17.reuse ;  /* 0x0000000e0c077210 */ /* 0x108fe40007a3e011 */
[----:B------:R-:W-:Y:S02]  /*1bf0*/  SHF.R.S32.HI R12, RZ, 0x1f, R12 ;  /* 0x0000001fff0c7819 */ /* 0x000fe4000001140c */
[----:B------:R-:W-:Y:S01]  /*1c00*/  SHF.R.S32.HI R17, RZ, 0x1f, R17 ;  /* 0x0000001fff117819 */ /* 0x000fe20000011411 */
[----:B-1----:R-:W-:-:S03]  /*1c10*/  UIMAD UR4, UR4, UR5, URZ ;  /* 0x00000005040472a4 */ /* 0x002fc6000f8e02ff */
[----:B------:R-:W-:Y:S02]  /*1c20*/  IADD3.X R12, PT, PT, R12, R8, R17, P1, P2 ;  /* 0x000000080c0c7210 */ /* 0x000fe40000fe4411 */
[----:B--2---:R-:W-:Y:S01]  /*1c30*/  LEA R8, P1, R7, UR6, 0x2 ;  /* 0x0000000607087c11 */ /* 0x004fe2000f8210ff */
[----:B------:R-:W-:-:S03]  /*1c40*/  USHF.R.S32.HI UR5, URZ, 0x1f, UR4 ;  /* 0x0000001fff057899 */ /* 0x000fc60008011404 */
[----:B------:R-:W-:Y:S01]  /*1c50*/  LEA.HI.X R9, R7, UR7, R12, 0x2, P1 ;  /* 0x0000000707097c11 */ /* 0x000fe200088f140c */
[----:B----4-:R-:W-:Y:S01]  /*1c60*/  @P0 FADD.FTZ R19, R6, R19 ;  /* 0x0000001306130221 */ /* 0x010fe20000010000 */
[----:B------:R-:W-:-:S04]  /*1c70*/  IADD3 R0, P0, PT, R5, R0, RZ ;  /* 0x0000000005007210 */ /* 0x000fc80007f1e0ff */
[----:B------:R0:W-:Y:S01]  /*1c80*/  STG.E desc[UR8][R8.64], R19 ;  /* 0x0000001308007986 */ /* 0x0001e2000c101908 */
[----:B------:R-:W-:Y:S01]  /*1c90*/  IMAD.X R3, RZ, RZ, R3, P0 ;  /* 0x000000ffff037224 */ /* 0x000fe200000e0603 */
[----:B------:R-:W-:-:S04]  /*1ca0*/  ISETP.GE.U32.AND P0, PT, R0, UR4, PT ;  /* 0x0000000400007c0c */ /* 0x000fc8000bf06070 */
[----:B------:R-:W-:-:S13]  /*1cb0*/  ISETP.GE.AND.EX P0, PT, R3, UR5, PT, P0 ;  /* 0x0000000503007c0c */ /* 0x000fda000bf06300 */
[----:B0-----:R-:W-:Y:S05]  /*1cc0*/  @!P0 BRA `(.L_x_722) ;  /* 0xffffffe400b48947 */ /* 0x001fea000383ffff */
[----:B------:R-:W-:Y:S05]  /*1cd0*/  EXIT ;  /* 0x000000000000794d */ /* 0x000fea0003800000 */
.L_x_713:
        /* <DEDUP_REMOVED lines=24> */
[----:B0-----:R-:W-:Y:S02]  /*1e60*/  HFMA2 R12, -RZ, RZ, 0, 0 ;  /* 0x00000000ff0c7431 */ /* 0x001fe400000001ff */
[----:B-1----:R-:W-:-:S04]  /*1e70*/  IMAD R9, R9, R13, RZ ;  /* 0x0000000d09097224 */ /* 0x002fc800078e02ff */
        /* <DEDUP_REMOVED lines=12> */
.L_x_724:
[----:B------:R-:W-:Y:S01]  /*1f40*/  IMAD.MOV.U32 R4, RZ, RZ, R6 ;  /* 0x000000ffff047224 */ /* 0x000fe200078e0006 */
[----:B------:R-:W-:Y:S01]  /*1f50*/  MOV R2, 0x1f80 ;  /* 0x00001f8000027802 */ /* 0x000fe20000000f00 */
[----:B------:R-:W-:-:S07]  /*1f60*/  IMAD.MOV.U32 R6, RZ, RZ, R9 ;  /* 0x000000ffff067224 */ /* 0x000fce00078e0009 */
[----:B------:R-:W-:Y:S05]  /*1f70*/  CALL.REL.NOINC `($__internal_25_$__cuda_sm20_div_u64) ;  /* 0x0000005000d07944 */ /* 0x000fea0003c00000 */
[----:B------:R-:W-:Y:S01]  /*1f80*/  MOV R12, R4 ;  /* 0x00000004000c7202 */ /* 0x000fe20000000f00 */
[----:B------:R-:W-:-:S07]  /*1f90*/  IMAD.MOV.U32 R13, RZ, RZ, R9 ;  /* 0x000000ffff0d7224 */ /* 0x000fce00078e0009 */
.L_x_725:
[----:B------:R-:W-:Y:S05]  /*1fa0*/  BSYNC.RECONVERGENT B0 ;  /* 0x0000000000007941 */ /* 0x000fea0003800200 */
.L_x_723:
        /* <DEDUP_REMOVED lines=27> */
[----:B------:R-:W-:-:S04]  /*2160*/  IMAD R9, R9, R4, RZ ;  /* 0x0000000409097224 */ /* 0x000fc800078e02ff */
[----:B------:R-:W-:-:S04]  /*2170*/  IMAD.HI.U32 R6, R3, R9, R2 ;  /* 0x0000000903067227 */ /* 0x000fc800078e0002 */
[----:B------:R-:W-:Y:S01]  /*2180*/  IMAD.MOV.U32 R9, RZ, RZ, R10 ;  /* 0x000000ffff097224 */ /* 0x000fe200078e000a */
[----:B------:R-:W-:Y:S01]  /*2190*/  LOP3.LUT R10, R0, R11, RZ, 0x3c, !PT ;  /* 0x0000000b000a7212 */ /* 0x000fe200078e3cff */
[----:B------:R-:W-:Y:S02]  /*21a0*/  IMAD.HI.U32 R2, R6, R13, RZ ;  /* 0x0000000d06027227 */ /* 0x000fe400078e00ff */
[----:B------:R-:W2:Y:S01]  /*21b0*/  I2F.RP R12, R9 ;  /* 0x00000009000c7306 */ /* 0x000ea20000209400 */
[----:B------:R-:W-:Y:S01]  /*21c0*/  ISETP.GE.AND P3, PT, R10, RZ, PT ;  /* 0x000000ff0a00720c */ /* 0x000fe20003f66270 */
[----:B------:R-:W-:Y:S01]  /*21d0*/  IMAD.MOV R3, RZ, RZ, -R2 ;  /* 0x000000ffff037224 */ /* 0x000fe200078e0a02 */
[----:B------:R-:W-:-:S03]  /*21e0*/  LOP3.LUT R10, RZ, R11, RZ, 0x33, !PT ;  /* 0x0000000bff0a7212 */ /* 0x000fc600078e33ff */
[----:B------:R-:W-:-:S05]  /*21f0*/  IMAD R3, R4, R3, R13 ;  /* 0x0000000304037224 */ /* 0x000fca00078e020d */
[----:B------:R-:W-:Y:S01]  /*2200*/  ISETP.GT.U32.AND P2, PT, R4, R3, PT ;  /* 0x000000030400720c */ /* 0x000fe20003f44070 */
[----:B--2---:R-:W2:-:S12]  /*2210*/  MUFU.RCP R12, R12 ;  /* 0x0000000c000c7308 */ /* 0x004e980000001000 */
[-C--:B------:R-:W-:Y:S01]  /*2220*/  @!P2 IADD3 R3, PT, PT, R3, -R4.reuse, RZ ;  /* 0x800000040303a210 */ /* 0x080fe20007ffe0ff */
[----:B------:R-:W-:Y:S01]  /*2230*/  @!P2 VIADD R2, R2, 0x1 ;  /* 0x000000010202a836 */ /* 0x000fe20000000000 */
[----:B------:R-:W-:Y:S02]  /*2240*/  ISETP.NE.AND P2, PT, R11, RZ, PT ;  /* 0x000000ff0b00720c */ /* 0x000fe40003f45270 */
[----:B------:R-:W-:Y:S01]  /*2250*/  ISETP.GE.U32.AND P1, PT, R3, R4, PT ;  /* 0x000000040300720c */ /* 0x000fe20003f26070 */
[----:B--2---:R-:W-:-:S04]  /*2260*/  VIADD R13, R12, 0xffffffe ;  /* 0x0ffffffe0c0d7836 */ /* 0x004fc80000000000 */
[----:B------:R-:W2:Y:S08]  /*2270*/  F2I.FTZ.U32.TRUNC.NTZ R3, R13 ;  /* 0x0000000d00037305 */ /* 0x000eb0000021f000 */
[----:B------:R-:W-:-:S04]  /*2280*/  @P1 VIADD R2, R2, 0x1 ;  /* 0x0000000102021836 */ /* 0x000fc80000000000 */
[----:B------:R-:W-:-:S05]  /*2290*/  @!P3 IMAD.MOV R2, RZ, RZ, -R2 ;  /* 0x000000ffff02b224 */ /* 0x000fca00078e0a02 */
[----:B------:R-:W-:Y:S01]  /*22a0*/  SEL R11, R10, R2, !P2 ;  /* 0x000000020a0b7207 */ /* 0x000fe20005000000 */
[--C-:B--2---:R-:W-:Y:S01]  /*22b0*/  IMAD.MOV R12, RZ, RZ, -R3.reuse ;  /* 0x000000ffff0c7224 */ /* 0x104fe200078e0a03 */
[----:B-1----:R-:W-:Y:S02]  /*22c0*/  IABS R2, R20 ;  /* 0x0000001400027213 */ /* 0x002fe40000000000 */
[----:B------:R-:W-:Y:S01]  /*22d0*/  IABS R18, R11 ;  /* 0x0000000b00127213 */ /* 0x000fe20000000000 */
[----:B------:R-:W-:Y:S02]  /*22e0*/  IMAD R13, R12, R9, RZ ;  /* 0x000000090c0d7224 */ /* 0x000fe400078e02ff */
[----:B------:R-:W-:Y:S02]  /*22f0*/  IMAD.MOV.U32 R12, RZ, RZ, R2 ;  /* 0x000000ffff0c7224 */ /* 0x000fe400078e0002 */
[----:B------:R-:W-:Y:S02]  /*2300*/  IMAD.MOV.U32 R2, RZ, RZ, RZ ;  /* 0x000000ffff027224 */ /* 0x000fe400078e00ff */
[----:B------:R-:W1:Y:S02]  /*2310*/  I2F.RP R15, R12 ;  /* 0x0000000c000f7306 */ /* 0x000e640000209400 */
[----:B------:R-:W-:-:S06]  /*2320*/  IMAD.HI.U32 R13, R3, R13, R2 ;  /* 0x0000000d030d7227 */ /* 0x000fcc00078e0002 */
[----:B------:R-:W-:Y:S01]  /*2330*/  IMAD.HI.U32 R2, R13, R18, RZ ;  /* 0x000000120d027227 */ /* 0x000fe200078e00ff */
[----:B------:R-:W-:-:S04]  /*2340*/  LOP3.LUT R13, R11, R14, RZ, 0x3c, !PT ;  /* 0x0000000e0b0d7212 */ /* 0x000fc800078e3cff */
[----:B------:R-:W-:Y:S01]  /*2350*/  IADD3 R3, PT, PT, -R2, RZ, RZ ;  /* 0x000000ff02037210 */ /* 0x000fe20007ffe1ff */
[----:B-1----:R-:W1:Y:S01]  /*2360*/  MUFU.RCP R15, R15 ;  /* 0x0000000f000f7308 */ /* 0x002e620000001000 */
[----:B------:R-:W-:-:S03]  /*2370*/  ISETP.GE.AND P5, PT, R13, RZ, PT ;  /* 0x000000ff0d00720c */ /* 0x000fc60003fa6270 */
[----:B------:R-:W-:-:S05]  /*2380*/  IMAD R18, R9, R3, R18 ;  /* 0x0000000309127224 */ /* 0x000fca00078e0212 */
[----:B------:R-:W-:Y:S01]  /*2390*/  ISETP.GT.U32.AND P3, PT, R9, R18, PT ;  /* 0x000000120900720c */ /* 0x000fe20003f64070 */
[----:B-1----:R-:W-:Y:S01]  /*23a0*/  VIADD R3, R15, 0xffffffe ;  /* 0x0ffffffe0f037836 */ /* 0x002fe20000000000 */
[----:B------:R-:W-:Y:S02]  /*23b0*/  LOP3.LUT R15, RZ, R14, RZ, 0x33, !PT ;  /* 0x0000000eff0f7212 */ /* 0x000fe400078e33ff */
[----:B0-----:R-:W-:-:S09]  /*23c0*/  IABS R14, R16 ;  /* 0x00000010000e7213 */ /* 0x001fd20000000000 */
[----:B------:R-:W-:Y:S01]  /*23d0*/  @!P3 IMAD.IADD R18, R18, 0x1, -R9 ;  /* 0x000000011212b824 */ /* 0x000fe200078e0a09 */
[----:B------:R-:W0:Y:S01]  /*23e0*/  F2I.FTZ.U32.TRUNC.NTZ R3, R3 ;  /* 0x0000000300037305 */ /* 0x000e22000021f000 */
[----:B------:R-:W-:-:S03]  /*23f0*/  @!P3 VIADD R2, R2, 0x1 ;  /* 0x000000010202b836 */ /* 0x000fc60000000000 */
[----:B------:R-:W-:-:S04]  /*2400*/  ISETP.GE.U32.AND P1, PT, R18, R9, PT ;  /* 0x000000091200720c */ /* 0x000fc80003f26070 */
[----:B------:R-:W1:Y:S01]  /*2410*/  I2F.RP R21, R14 ;  /* 0x0000000e00157306 */ /* 0x000e620000209400 */
[----:B0-----:R-:W-:-:S08]  /*2420*/  IMAD.MOV R17, RZ, RZ, -R3 ;  /* 0x000000ffff117224 */ /* 0x001fd000078e0a03 */
[----:B------:R-:W-:Y:S02]  /*2430*/  @P1 VIADD R2, R2, 0x1 ;  /* 0x0000000102021836 */ /* 0x000fe40000000000 */
[----:B------:R-:W-:Y:S02]  /*2440*/  IMAD R17, R17, R12, RZ ;  /* 0x0000000c11117224 */ /* 0x000fe400078e02ff */
[----:B------:R-:W-:Y:S01]  /*2450*/  @!P5 IMAD.MOV R2, RZ, RZ, -R2 ;  /* 0x000000ffff02d224 */ /* 0x000fe200078e0a02 */
[----:B-1----:R-:W0:Y:S04]  /*2460*/  MUFU.RCP R21, R21 ;  /* 0x0000001500157308 */ /* 0x002e280000001000 */
[----:B------:R-:W-:Y:S01]  /*2470*/  SEL R13, R15, R2, !P4 ;  /* 0x000000020f0d7207 */ /* 0x000fe20006000000 */
[----:B------:R-:W-:-:S03]  /*2480*/  IMAD.MOV.U32 R2, RZ, RZ, RZ ;  /* 0x000000ffff027224 */ /* 0x000fc600078e00ff */
[----:B------:R-:W-:Y:S01]  /*2490*/  IABS R19, R13 ;  /* 0x0000000d00137213 */ /* 0x000fe20000000000 */
[----:B------:R-:W-:-:S03]  /*24a0*/  IMAD.HI.U32 R2, R3, R17, R2 ;  /* 0x0000001103027227 */ /* 0x000fc600078e0002 */
[----:B------:R-:W-:Y:S02]  /*24b0*/  MOV R17, R19 ;  /* 0x0000001300117202 */ /* 0x000fe40000000f00 */
[----:B------:R-:W-:-:S03]  /*24c0*/  LOP3.LUT R19, R13, R20, RZ, 0x3c, !PT ;  /* 0x000000140d137212 */ /* 0x000fc600078e3cff */
[----:B------:R-:W-:Y:S01]  /*24d0*/  IMAD.HI.U32 R2, R2, R17, RZ ;  /* 0x0000001102027227 */ /* 0x000fe200078e00ff */
[----:B------:R-:W-:-:S03]  /*24e0*/  ISETP.GE.AND P5, PT, R19, RZ, PT ;  /* 0x000000ff1300720c */ /* 0x000fc60003fa6270 */
        /* <DEDUP_REMOVED lines=14> */
[----:B------:R-:W0:Y:S02]  /*25d0*/  LDCU UR6, c[0x0][0x3d0] ;  /* 0x00007a00ff0677ac */ /* 0x000e240008000800 */
[----:B------:R-:W-:Y:S01]  /*25e0*/  @!P5 IMAD.MOV R2, RZ, RZ, -R2 ;  /* 0x000000ffff02d224 */ /* 0x000fe200078e0a02 */
[----:B------:R-:W-:Y:S01]  /*25f0*/  ISETP.NE.AND.EX P1, PT, RZ, UR7, PT, P1 ;  /* 0x00000007ff007c0c */ /* 0x000fe2000bf25310 */
[----:B------:R-:W1:Y:S03]  /*2600*/  LDCU UR7, c[0x0][0x3d4] ;  /* 0x00007a80ff0777ac */ /* 0x000e660008000800 */
[----:B------:R-:W-:Y:S01]  /*2610*/  SEL R19, R20, R2, !P3 ;  /* 0x0000000214137207 */ /* 0x000fe20005800000 */
[----:B------:R-:W-:-:S03]  /*2620*/  HFMA2 R2, -RZ, RZ, 0, 0 ;  /* 0x00000000ff027431 */ /* 0x000fc600000001ff */
[----:B------:R-:W-:Y:S02]  /*2630*/  IABS R25, R19 ;  /* 0x0000001300197213 */ /* 0x000fe40000000000 */
        /* <DEDUP_REMOVED lines=16> */
[----:B------:R2:W3:Y:S01]  /*2740*/  @P1 LDG.E R2, desc[UR8][R2.64] ;  /* 0x0000000802021981 */ /* 0x0004e2000c1e1900 */
[----:B------:R-:W-:Y:S01]  /*2750*/  @!P5 VIADD R21, R21, 0x1 ;  /* 0x000000011515d836 */ /* 0x000fe20000000000 */
[----:B------:R-:W-:Y:S01]  /*2760*/  ISETP.GE.U32.AND P5, PT, R25, R14, PT ;  /* 0x0000000e1900720c */ /* 0x000fe20003fa6070 */
[----:B0-----:R-:W-:Y:S01]  /*2770*/  IMAD R23, R23, UR6, RZ ;  /* 0x0000000617177c24 */ /* 0x001fe2000f8e02ff */
        /* <DEDUP_REMOVED lines=13> */
[----:B--2---:R-:W-:-:S03]  /*2850*/  IMAD R3, R4, R6, R13 ;  /* 0x0000000604037224 */ /* 0x004fc600078e020d */
[----:B------:R-:W-:Y:S02]  /*2860*/  SEL R18, R9, R18, !P5 ;  /* 0x0000001209127207 */ /* 0x000fe40006800000 */
[----:B------:R-:W-:-:S13]  /*2870*/  ISETP.GE.AND P5, PT, R11, RZ, PT ;  /* 0x000000ff0b00720c */ /* 0x000fda0003fa6270 */
[----:B------:R-:W-:Y:S01]  /*2880*/  @!P5 IMAD.MOV R18, RZ, RZ, -R18 ;  /* 0x000000ffff12d224 */ /* 0x000fe200078e0a12 */
[----:B------:R-:W-:-:S04]  /*2890*/  ISETP.GT.U32.AND P5, PT, R4, R3, PT ;  /* 0x000000030400720c */ /* 0x000fc80003fa4070 */
[----:B------:R-:W-:-:S05]  /*28a0*/  SEL R15, R15, R18, !P4 ;  /* 0x000000120f0f7207 */ /* 0x000fca0006000000 */
[----:B------:R-:W-:-:S04]  /*28b0*/  IMAD R15, R15, UR10, RZ ;  /* 0x0000000a0f0f7c24 */ /* 0x000fc8000f8e02ff */
[----:B------:R-:W-:-:S05]  /*28c0*/  @!P5 IMAD.IADD R3, R3, 0x1, -R4 ;  /* 0x000000010303d824 */ /* 0x000fca00078e0a04 */
[----:B------:R-:W-:-:S13]  /*28d0*/  ISETP.GT.U32.AND P5, PT, R4, R3, PT ;  /* 0x000000030400720c */ /* 0x000fda0003fa4070 */
[----:B------:R-:W-:Y:S01]  /*28e0*/  @!P5 IMAD.IADD R3, R3, 0x1, -R4 ;  /* 0x000000010303d824 */ /* 0x000fe200078e0a04 */
[----:B------:R-:W-:Y:S01]  /*28f0*/  ISETP.GE.AND P5, PT, R0, RZ, PT ;  /* 0x000000ff0000720c */ /* 0x000fe20003fa6270 */
[----:B-1----:R-:W-:-:S05]  /*2900*/  IMAD R4, R17, UR7, RZ ;  /* 0x0000000711047c24 */ /* 0x002fca000f8e02ff */
[----:B------:R-:W-:-:S07]  /*2910*/  SHF.R.S32.HI R9, RZ, 0x1f, R4 ;  /* 0x0000001fff097819 */ /* 0x000fce0000011404 */
[----:B------:R-:W-:Y:S01]  /*2920*/  @!P5 IMAD.MOV R3, RZ, RZ, -R3 ;  /* 0x000000ffff03d224 */ /* 0x000fe200078e0a03 */
[----:B------:R-:W-:-:S04]  /*2930*/  ISETP.GE.AND P5, PT, R16, RZ, PT ;  /* 0x000000ff1000720c */ /* 0x000fc80003fa6270 */
[----:B------:R-:W-:-:S05]  /*2940*/  SEL R3, R10, R3, !P2 ;  /* 0x000000030a037207 */ /* 0x000fca0005000000 */
[----:B----4-:R-:W-:Y:S01]  /*2950*/  IMAD R3, R3, UR11, RZ ;  /* 0x0000000b03037c24 */ /* 0x010fe2000f8e02ff */
[----:B------:R-:W0:Y:S03]  /*2960*/  LDCU.64 UR10, c[0x0][0x3b0] ;  /* 0x00007600ff0a77ac */ /* 0x000e260008000a00 */
[----:B------:R-:W-:Y:S01]  /*2970*/  @!P5 IMAD.MOV R21, RZ, RZ, -R21 ;  /* 0x000000ffff15d224 */ /* 0x000fe200078e0a15 */
[--C-:B------:R-:W-:Y:S02]  /*2980*/  SHF.R.S32.HI R0, RZ, 0x1f, R3.reuse ;  /* 0x0000001fff007819 */ /* 0x100fe40000011403 */
[----:B------:R-:W-:Y:S02]  /*2990*/  IADD3 R3, P2, P3, R4, R15, R3 ;  /* 0x0000000f04037210 */ /* 0x000fe40007b5e003 */
[----:B------:R-:W-:Y:S02]  /*29a0*/  SEL R21, R22, R21, !P6 ;  /* 0x0000001516157207 */ /* 0x000fe40007000000 */
[----:B------:R-:W-:-:S03]  /*29b0*/  SHF.R.S32.HI R15, RZ, 0x1f, R15 ;  /* 0x0000001fff0f7819 */ /* 0x000fc6000001140f */
[----:B-----5:R-:W-:Y:S01]  /*29c0*/  IMAD R6, R21, UR4, RZ ;  /* 0x0000000415067c24 */ /* 0x020fe2000f8e02ff */
[----:B------:R-:W-:Y:S02]  /*29d0*/  IADD3.X R4, PT, PT, R9, R15, R0, P2, P3 ;  /* 0x0000000f09047210 */ /* 0x000fe400017e6400 */
[----:B------:R-:W-:Y:S02]  /*29e0*/  MOV R9, RZ ;  /* 0x000000ff00097202 */ /* 0x000fe40000000f00 */
[--C-:B------:R-:W-:Y:S02]  /*29f0*/  IADD3 R0, P2, P3, R6, R3, R23.reuse ;  /* 0x0000000306007210 */ /* 0x100fe40007b5e017 */
[----:B------:R-:W-:Y:S02]  /*2a00*/  SHF.R.S32.HI R23, RZ, 0x1f, R23 ;  /* 0x0000001fff177819 */ /* 0x000fe40000011417 */
[----:B------:R-:W-:-:S04]  /*2a10*/  SHF.R.S32.HI R3, RZ, 0x1f, R6 ;  /* 0x0000001fff037819 */ /* 0x000fc80000011406 */
[----:B------:R-:W-:Y:S02]  /*2a20*/  IADD3.X R3, PT, PT, R3, R4, R23, P2, P3 ;  /* 0x0000000403037210 */ /* 0x000fe400017e6417 */
[----:B0-----:R-:W-:-:S04]  /*2a30*/  LEA R10, P2, R0, UR10, 0x2 ;  /* 0x0000000a000a7c11 */ /* 0x001fc8000f8410ff */
[----:B------:R-:W-:Y:S01]  /*2a40*/  LEA.HI.X R11, R0, UR11, R3, 0x2, P2 ;  /* 0x0000000b000b7c11 */ /* 0x000fe200090f1403 */
[----:B------:R-:W-:Y:S02]  /*2a50*/  IMAD.MOV.U32 R3, RZ, RZ, R8 ;  /* 0x000000ffff037224 */ /* 0x000fe400078e0008 */
[----:B------:R-:W-:Y:S02]  /*2a60*/  IMAD.MOV.U32 R0, RZ, RZ, R7 ;  /* 0x000000ffff007224 */ /* 0x000fe400078e0007 */
[----:B---3--:R-:W-:-:S05]  /*2a70*/  @P1 FADD.FTZ R9, RZ, R2 ;  /* 0x00000002ff091221 */ /* 0x008fca0000010000 */
[----:B------:R0:W-:Y:S02]  /*2a80*/  STG.E desc[UR8][R10.64], R9 ;  /* 0x000000090a007986 */ /* 0x0001e4000c101908 */
.L_x_727:
[----:B------:R-:W-:Y:S05]  /*2a90*/  BSYNC.RECONVERGENT B0 ;  /* 0x0000000000007941 */ /* 0x000fea0003800200 */
.L_x_726:
        /* <DEDUP_REMOVED lines=13> */
[----:B------:R-:W0:Y:S03]  /*2b70*/  LDCU UR11, c[0x0][0x3d4] ;  /* 0x00007a80ff0b77ac */ /* 0x000e260008000800 */
[----:B------:R-:W-:Y:S01]  /*2b80*/  PLOP3.LUT P1, PT, PT, PT, UP0, 0x80, 0x8 ;  /* 0x000000000008781c */ /* 0x000fe20003f2f008 */
[----:B------:R-:W0:Y:S01]  /*2b90*/  LDCU UR12, c[0x0][0x3d8] ;  /* 0x00007b00ff0c77ac */ /* 0x000e220008000800 */
[----:B------:R-:W0:Y:S01]  /*2ba0*/  LDCU UR13, c[0x0][0x3dc] ;  /* 0x00007b80ff0d77ac */ /* 0x000e220008000800 */
[----:B------:R-:W0:Y:S01]  /*2bb0*/  LDCU.64 UR14, c[0x0][0x3b0] ;  /* 0x00007600ff0e77ac */ /* 0x000e220008000a00 */
[----:B-1----:R-:W1:Y:S01]  /*2bc0*/  MUFU.RCP R2, R2 ;  /* 0x0000000200027308 */ /* 0x002e620000001000 */
[----:B------:R-:W0:Y:S01]  /*2bd0*/  LDCU.64 UR6, c[0x0][0x410] ;  /* 0x00008200ff0677ac */ /* 0x000e220008000a00 */
[----:B-1----:R-:W-:-:S06]  /*2be0*/  VIADD R18, R2, 0xffffffe ;  /* 0x0ffffffe02127836 */ /* 0x002fcc0000000000 */
[----:B------:R1:W5:Y:S02]  /*2bf0*/  F2I.FTZ.U32.TRUNC.NTZ R19, R18 ;  /* 0x0000001200137305 */ /* 0x000364000021f000 */
[----:B-1----:R-:W-:Y:S02]  /*2c00*/  IMAD.MOV.U32 R18, RZ, RZ, RZ ;  /* 0x000000ffff127224 */ /* 0x002fe400078e00ff */
[----:B-----5:R-:W-:-:S04]  /*2c10*/  IMAD.MOV R2, RZ, RZ, -R19 ;  /* 0x000000ffff027224 */ /* 0x020fc800078e0a13 */
[----:B------:R-:W-:-:S04]  /*2c20*/  IMAD R7, R2, R17, RZ ;  /* 0x0000001102077224 */ /* 0x000fc800078e02ff */
[----:B0-234-:R-:W-:-:S07]  /*2c30*/  IMAD.HI.U32 R18, R19, R7, R18 ;  /* 0x0000000713127227 */ /* 0x01dfce00078e0012 */
.L_x_729:
        /* <DEDUP_REMOVED lines=11> */
[----:B------:R-:W-:Y:S01]  /*2cf0*/  ISETP.NE.AND P3, PT, R9, RZ, PT ;  /* 0x000000ff0900720c */ /* 0x000fe20003f65270 */
[----:B------:R-:W-:Y:S01]  /*2d00*/  IMAD R18, R14, R18, R7 ;  /* 0x000000120e127224 */ /* 0x000fe200078e0207 */
[----:B------:R-:W-:Y:S01]  /*2d10*/  ISETP.GE.AND P4, PT, R4, RZ, PT ;  /* 0x000000ff0400720c */ /* 0x000fe20003f86270 */
[----:B------:R-:W-:Y:S01]  /*2d20*/  I2F.RP R24, R14 ;  /* 0x0000000e00187306 */ /* 0x000fe20000209400 */
[----:B------:R-:W-:-:S02]  /*2d30*/  LOP3.LUT R12, RZ, R9, RZ, 0x33, !PT ;  /* 0x00000009ff0c7212 */ /* 0x000fc400078e33ff */
[----:B------:R-:W-:Y:S02]  /*2d40*/  ISETP.GT.U32.AND P2, PT, R17, R18, PT ;  /* 0x000000121100720c */ /* 0x000fe40003f44070 */
[----:B--2---:R-:W-:-:S03]  /*2d50*/  IABS R16, R10 ;  /* 0x0000000a00107213 */ /* 0x004fc60000000000 */
[----:B---3--:R-:W1:Y:S01]  /*2d60*/  MUFU.RCP R8, R8 ;  /* 0x0000000800087308 */ /* 0x008e620000001000 */
[----:B0-----:R-:W-:Y:S02]  /*2d70*/  IABS R19, R13 ;  /* 0x0000000d00137213 */ /* 0x001fe40000000000 */
[----:B------:R-:W0:Y:S05]  /*2d80*/  LDC R13, c[0x0][0x3bc] ;  /* 0x0000ef00ff0d7b82 */ /* 0x000e2a0000000800 */
[----:B------:R-:W-:Y:S01]  /*2d90*/  @!P2 IMAD.IADD R18, R18, 0x1, -R14 ;  /* 0x000000011212a824 */ /* 0x000fe200078e0a0e */
[----:B------:R-:W-:Y:S01]  /*2da0*/  I2F.RP R19, R19 ;  /* 0x0000001300137306 */ /* 0x000fe20000209400 */
[----:B------:R-:W-:-:S03]  /*2db0*/  @!P2 VIADD R2, R2, 0x1 ;  /* 0x000000010202a836 */ /* 0x000fc60000000000 */
[----:B------:R-:W-:Y:S02]  /*2dc0*/  ISETP.GE.U32.AND P0, PT, R18, R17, PT ;  /* 0x000000111200720c */ /* 0x000fe40003f06070 */
[----:B-1----:R-:W-:-:S04]  /*2dd0*/  IADD3 R6, PT, PT, R8, 0xffffffe, RZ ;  /* 0x0ffffffe08067810 */ /* 0x002fc80007ffe0ff */
[----:B------:R1:W2:Y:S07]  /*2de0*/  F2I.FTZ.U32.TRUNC.NTZ R7, R6 ;  /* 0x0000000600077305 */ /* 0x0002ae000021f000 */
[----:B------:R-:W-:-:S04]  /*2df0*/  @P0 VIADD R2, R2, 0x1 ;  /* 0x0000000102020836 */ /* 0x000fc80000000000 */
[----:B------:R-:W-:Y:S02]  /*2e00*/  @!P4 IMAD.MOV R2, RZ, RZ, -R2 ;  /* 0x000000ffff02c224 */ /* 0x000fe400078e0a02 */
[----:B-1----:R-:W-:-:S03]  /*2e10*/  IMAD.MOV.U32 R6, RZ, RZ, RZ ;  /* 0x000000ffff067224 */ /* 0x002fc600078e00ff */
[----:B------:R-:W-:Y:S01]  /*2e20*/  SEL R4, R12, R2, !P3 ;  /* 0x000000020c047207 */ /* 0x000fe20005800000 */
[----:B--2---:R-:W-:-:S03]  /*2e30*/  IMAD.MOV R8, RZ, RZ, -R7 ;  /* 0x000000ffff087224 */ /* 0x004fc600078e0a07 */
[----:B------:R-:W-:Y:S01]  /*2e40*/  IABS R22, R4 ;  /* 0x0000000400167213 */ /* 0x000fe20000000000 */
[----:B------:R-:W-:-:S04]  /*2e50*/  IMAD R21, R8, R15, RZ ;  /* 0x0000000f08157224 */ /* 0x000fc800078e02ff */
[----:B------:R-:W-:Y:S02]  /*2e60*/  IMAD.HI.U32 R21, R7, R21, R6 ;  /* 0x0000001507157227 */ /* 0x000fe400078e0006 */
[----:B------:R-:W1:Y:S04]  /*2e70*/  I2F.RP R7, R16 ;  /* 0x0000001000077306 */ /* 0x000e680000209400 */
[----:B------:R-:W-:-:S04]  /*2e80*/  IMAD.HI.U32 R2, R21, R22, RZ ;  /* 0x0000001615027227 */ /* 0x000fc800078e00ff */
[----:B------:R-:W-:-:S04]  /*2e90*/  IMAD.MOV R6, RZ, RZ, -R2 ;  /* 0x000000ffff067224 */ /* 0x000fc800078e0a02 */
[C---:B------:R-:W-:Y:S01]  /*2ea0*/  IMAD R22, R15.reuse, R6, R22 ;  /* 0x000000060f167224 */ /* 0x040fe200078e0216 */
[----:B------:R-:W-:Y:S01]  /*2eb0*/  LOP3.LUT R6, R4, R11, RZ, 0x3c, !PT ;  /* 0x0000000b04067212 */ /* 0x000fe200078e3cff */
[----:B-1----:R-:W1:Y:S03]  /*2ec0*/  MUFU.RCP R7, R7 ;  /* 0x0000000700077308 */ /* 0x002e660000001000 */
[----:B------:R-:W-:Y:S02]  /*2ed0*/  ISETP.GT.U32.AND P2, PT, R15, R22, PT ;  /* 0x000000160f00720c */ /* 0x000fe40003f44070 */
[----:B------:R-:W-:-:S11]  /*2ee0*/  ISETP.GE.AND P4, PT, R6, RZ, PT ;  /* 0x000000ff0600720c */ /* 0x000fd60003f86270 */
[----:B------:R-:W-:Y:S01]  /*2ef0*/  @!P2 IMAD.IADD R22, R22, 0x1, -R15 ;  /* 0x000000011616a824 */ /* 0x000fe200078e0a0f */
[----:B-1----:R-:W-:Y:S01]  /*2f00*/  IADD3 R8, PT, PT, R7, 0xffffffe, RZ ;  /* 0x0ffffffe07087810 */ /* 0x002fe20007ffe0ff */
[----:B------:R-:W-:-:S03]  /*2f10*/  @!P2 VIADD R2, R2, 0x1 ;  /* 0x000000010202a836 */ /* 0x000fc60000000000 */
[----:B------:R-:W-:Y:S01]  /*2f20*/  ISETP.GE.U32.AND P0, PT, R22, R15, PT ;  /* 0x0000000f1600720c */ /* 0x000fe20003f06070 */
[----:B------:R1:W2:Y:S02]  /*2f30*/  F2I.FTZ.U32.TRUNC.NTZ R9, R8 ;  /* 0x0000000800097305 */ /* 0x0002a4000021f000 */
[----:B-1----:R-:W-:-:S10]  /*2f40*/  IMAD.MOV.U32 R8, RZ, RZ, RZ ;  /* 0x000000ffff087224 */ /* 0x002fd400078e00ff */
[----:B------:R-:W-:Y:S01]  /*2f50*/  @P0 VIADD R2, R2, 0x1 ;  /* 0x0000000102020836 */ /* 0x000fe20000000000 */
[----:B------:R-:W-:Y:S01]  /*2f60*/  ISETP.NE.AND P0, PT, R11, RZ, PT ;  /* 0x000000ff0b00720c */ /* 0x000fe20003f05270 */
[----:B--2---:R-:W-:Y:S01]  /*2f70*/  IMAD.MOV R7, RZ, RZ, -R9 ;  /* 0x000000ffff077224 */ /* 0x004fe200078e0a09 */
[----:B------:R-:W-:Y:S01]  /*2f80*/  LOP3.LUT R11, RZ, R11, RZ, 0x33, !PT ;  /* 0x0000000bff0b7212 */ /* 0x000fe200078e33ff */
[----:B------:R-:W-:Y:S02]  /*2f90*/  @!P4 IMAD.MOV R2, RZ, RZ, -R2 ;  /* 0x000000ffff02c224 */ /* 0x000fe400078e0a02 */
[----:B------:R-:W-:-:S03]  /*2fa0*/  IMAD R7, R7, R16, RZ ;  /* 0x0000001007077224 */ /* 0x000fc600078e02ff */
[----:B------:R-:W-:Y:S01]  /*2fb0*/  SEL R17, R11, R2, !P0 ;  /* 0x000000020b117207 */ /* 0x000fe20004000000 */
[----:B------:R-:W-:-:S03]  /*2fc0*/  IMAD.HI.U32 R8, R9, R7, R8 ;  /* 0x0000000709087227 */ /* 0x000fc600078e0008 */
[----:B------:R-:W-:-:S05]  /*2fd0*/  IABS R25, R17 ;  /* 0x0000001100197213 */ /* 0x000fca0000000000 */
[----:B------:R-:W-:-:S04]  /*2fe0*/  IMAD.HI.U32 R2, R8, R25, RZ ;  /* 0x0000001908027227 */ /* 0x000fc800078e00ff */
[----:B------:R-:W-:-:S04]  /*2ff0*/  IMAD.MOV R6, RZ, RZ, -R2 ;  /* 0x000000ffff067224 */ /* 0x000fc800078e0a02 */
[C---:B------:R-:W-:Y:S02]  /*3000*/  IMAD R25, R16.reuse, R6, R25 ;  /* 0x0000000610197224 */ /* 0x040fe400078e0219 */
[----:B------:R-:W1:Y:S03]  /*3010*/  MUFU.RCP R6, R19 ;  /* 0x0000001300067308 */ /* 0x000e660000001000 */
[----:B------:R-:W-:-:S13]  /*3020*/  ISETP.GT.U32.AND P4, PT, R16, R25, PT ;  /* 0x000000191000720c */ /* 0x000fda0003f84070 */
[----:B------:R-:W-:Y:S01]  /*3030*/  @!P4 IMAD.IADD R25, R25, 0x1, -R16 ;  /* 0x000000011919c824 */ /* 0x000fe200078e0a10 */
[----:B-1----:R-:W-:Y:S01]  /*3040*/  IADD3 R7, PT, PT, R6, 0xffffffe, RZ ;  /* 0x0ffffffe06077810 */ /* 0x002fe20007ffe0ff */
[----:B------:R-:W-:Y:S01]  /*3050*/  @!P4 VIADD R2, R2, 0x1 ;  /* 0x000000010202c836 */ /* 0x000fe20000000000 */
[----:B------:R-:W-:Y:S02]  /*3060*/  LOP3.LUT R6, R17, R10, RZ, 0x3c, !PT ;  /* 0x0000000a11067212 */ /* 0x000fe400078e3cff */
[----:B------:R-:W-:Y:S02]  /*3070*/  ISETP.GE.U32.AND P2, PT, R25, R16, PT ;  /* 0x000000101900720c */ /* 0x000fe40003f46070 */
[----:B------:R-:W1:Y:S01]  /*3080*/  F2I.FTZ.U32.TRUNC.NTZ R7, R7 ;  /* 0x0000000700077305 */ /* 0x000e62000021f000 */
[----:B------:R-:W-:Y:S01]  /*3090*/  ISETP.GE.AND P5, PT, R6, RZ, PT ;  /* 0x000000ff0600720c */ /* 0x000fe20003fa6270 */
[----:B------:R-:W-:Y:S01]  /*30a0*/  IMAD.MOV.U32 R6, RZ, RZ, RZ ;  /* 0x000000ffff067224 */ /* 0x000fe200078e00ff */
[----:B------:R-:W-:-:S02]  /*30b0*/  ISETP.NE.AND P4, PT, R10, RZ, PT ;  /* 0x000000ff0a00720c */ /* 0x000fc40003f85270 */
[----:B------:R-:W-:-:S06]  /*30c0*/  LOP3.LUT R10, RZ, R10, RZ, 0x33, !PT ;  /* 0x0000000aff0a7212 */ /* 0x000fcc00078e33ff */
[----:B------:R-:W-:Y:S01]  /*30d0*/  @P2 VIADD R2, R2, 0x1 ;  /* 0x0000000102022836 */ /* 0x000fe20000000000 */
[----:B------:R-:W-:-:S03]  /*30e0*/  ISETP.GE.AND P2, PT, R4, RZ, PT ;  /* 0x000000ff0400720c */ /* 0x000fc60003f46270 */
[----:B------:R-:W-:Y:S01]  /*30f0*/  IMAD.MOV.U32 R9, RZ, RZ, R2 ;  /* 0x000000ffff097224 */ /* 0x000fe200078e0002 */
[----:B0-----:R-:W-:Y:S01]  /*3100*/  IABS R2, R13 ;  /* 0x0000000d00027213 */ /* 0x001fe20000000000 */
[----:B-1----:R-:W-:Y:S02]  /*3110*/  IMAD.MOV R19, RZ, RZ, -R7 ;  /* 0x000000ffff137224 */ /* 0x002fe400078e0a07 */
[----:B------:R-:W-:Y:S01]  /*3120*/  @!P5 IMAD.MOV R9, RZ, RZ, -R9 ;  /* 0x000000ffff09d224 */ /* 0x000fe200078e0a09 */
[----:B------:R-:W-:-:S04]  /*3130*/  ISETP.GT.U32.AND P5, PT, R15, R22, PT ;  /* 0x000000160f00720c */ /* 0x000fc80003fa4070 */
[----:B------:R-:W-:Y:S01]  /*3140*/  SEL R20, R10, R9, !P4 ;  /* 0x000000090a147207 */ /* 0x000fe20006000000 */
[----:B------:R-:W-:-:S03]  /*3150*/  IMAD R9, R19, R2, RZ ;  /* 0x0000000213097224 */ /* 0x000fc600078e02ff */
[----:B------:R-:W-:Y:S01]  /*3160*/  IABS R23, R20 ;  /* 0x0000001400177213 */ /* 0x000fe20000000000 */
[----:B------:R-:W-:Y:S01]  /*3170*/  IMAD.HI.U32 R9, R7, R9, R6 ;  /* 0x0000000907097227 */ /* 0x000fe200078e0006 */
[----:B------:R-:W-:-:S04]  /*3180*/  IADD3 R7, PT, PT, R22, -R15, RZ ;  /* 0x8000000f16077210 */ /* 0x000fc80007ffe0ff */
[----:B------:R-:W-:Y:S01]  /*3190*/  SEL R22, R7, R22, !P5 ;  /* 0x0000001607167207 */ /* 0x000fe20006800000 */
[----:B------:R-:W-:Y:S01]  /*31a0*/  IMAD.HI.U32 R19, R9, R23, RZ ;  /* 0x0000001709137227 */ /* 0x000fe200078e00ff */
[----:B------:R-:W-:-:S03]  /*31b0*/  ISETP.GE.AND P5, PT, R20, RZ, PT ;  /* 0x000000ff1400720c */ /* 0x000fc60003fa6270 */
[----:B------:R-:W-:Y:S02]  /*31c0*/  IMAD.MOV R6, RZ, RZ, -R19 ;  /* 0x000000ffff067224 */ /* 0x000fe400078e0a13 */
[----:B------:R-:W-:Y:S02]  /*31d0*/  @!P2 IMAD.MOV R22, RZ, RZ, -R22 ;  /* 0x000000ffff16a224 */ /* 0x000fe400078e0a16 */
[C---:B------:R-:W-:Y:S02]  /*31e0*/  IMAD R23, R2.reuse, R6, R23 ;  /* 0x0000000602177224 */ /* 0x040fe400078e0217 */
[----:B------:R-:W0:Y:S03]  /*31f0*/  @P1 LDC.64 R6, c[0x0][0x410] ;  /* 0x00010400ff061b82 */ /* 0x000e260000000a00 */
[----:B------:R-:W-:-:S13]  /*3200*/  ISETP.GT.U32.AND P6, PT, R2, R23, PT ;  /* 0x000000170200720c */ /* 0x000fda0003fc4070 */
[--C-:B------:R-:W-:Y:S02]  /*3210*/  @!P6 IMAD.IADD R23, R23, 0x1, -R2.reuse ;  /* 0x000000011717e824 */ /* 0x100fe400078e0a02 */
[----:B------:R-:W-:Y:S01]  /*3220*/  @!P6 VIADD R19, R19, 0x1 ;  /* 0x000000011313e836 */ /* 0x000fe20000000000 */
[----:B------:R-:W-:Y:S01]  /*3230*/  ISETP.GE.AND P6, PT, R17, RZ, PT ;  /* 0x000000ff1100720c */ /* 0x000fe20003fc6270 */
[----:B------:R-:W-:Y:S01]  /*3240*/  IMAD.IADD R4, R23, 0x1, -R2 ;  /* 0x0000000117047824 */ /* 0x000fe200078e0a02 */
[----:B------:R-:W-:-:S04]  /*3250*/  ISETP.GT.U32.AND P2, PT, R2, R23, PT ;  /* 0x000000170200720c */ /* 0x000fc80003f44070 */
[----:B------:R-:W-:Y:S02]  /*3260*/  SEL R27, R4, R23, !P2 ;  /* 0x00000017041b7207 */ /* 0x000fe40005000000 */
[----:B------:R-:W-:Y:S02]  /*3270*/  ISETP.NE.AND P2, PT, R13, RZ, PT ;  /* 0x000000ff0d00720c */ /* 0x000fe40003f45270 */
[----:B------:R-:W-:Y:S01]  /*3280*/  LOP3.LUT R4, RZ, R13, RZ, 0x33, !PT ;  /* 0x0000000dff047212 */ /* 0x000fe200078e33ff */
[----:B------:R-:W-:Y:S01]  /*3290*/  @!P5 IMAD.MOV R27, RZ, RZ, -R27 ;  /* 0x000000ffff1bd224 */ /* 0x000fe200078e0a1b */
[----:B------:R-:W-:-:S04]  /*32a0*/  ISETP.GE.U32.AND P5, PT, R23, R2, PT ;  /* 0x000000021700720c */ /* 0x000fc80003fa6070 */
[----:B------:R-:W-:-:S05]  /*32b0*/  SEL R23, R4, R27, !P2 ;  /* 0x0000001b04177207 */ /* 0x000fca0005000000 */
[----:B0-----:R-:W-:-:S05]  /*32c0*/  @P1 IMAD.WIDE R6, R23, 0x4, R6 ;  /* 0x0000000417061825 */ /* 0x001fca00078e0206 */
[----:B------:R0:W2:Y:S01]  /*32d0*/  @P1 LDG.E R27, desc[UR8][R6.64] ;  /* 0x00000008061b1981 */ /* 0x0000a2000c1e1900 */
[----:B------:R-:W-:Y:S01]  /*32e0*/  @P5 VIADD R19, R19, 0x1 ;  /* 0x0000000113135836 */ /* 0x000fe20000000000 */
[----:B------:R-:W-:Y:S01]  /*32f0*/  ISETP.GT.U32.AND P5, PT, R16, R25, PT ;  /* 0x000000191000720c */ /* 0x000fe20003fa4070 */
[----:B------:R-:W-:Y:S01]  /*3300*/  IMAD.IADD R26, R25, 0x1, -R16 ;  /* 0x00000001191a7824 */ /* 0x000fe200078e0a10 */
[----:B------:R-:W-:Y:S01]  /*3310*/  MOV R17, R14 ;  /* 0x0000000e00117202 */ /* 0x000fe20000000f00 */
[----:B------:R-:W0:Y:S01]  /*3320*/  MUFU.RCP R24, R24 ;  /* 0x0000001800187308 */ /* 0x000e220000001000 */
[----:B------:R-:W-:Y:S01]  /*3330*/  IMAD.IADD R29, R18, 0x1, -R14 ;  /* 0x00000001121d7824 */ /* 0x000fe200078e0a0e */
[----:B------:R-:W-:Y:S01]  /*3340*/  LOP3.LUT R20, R20, R13, RZ, 0x3c, !PT ;  /* 0x0000000d14147212 */ /* 0x000fe200078e3cff */
[----:B------:R-:W-:Y:S01]  /*3350*/  IMAD R23, R23, UR10, RZ ;  /* 0x0000000a17177c24 */ /* 0x000fe2000f8e02ff */
[----:B------:R-:W-:Y:S01]  /*3360*/  SEL R25, R26, R25, !P5 ;  /* 0x000000191a197207 */ /* 0x000fe20006800000 */
[----:B------:R-:W-:Y:S01]  /*3370*/  UISETP.NE.U32.AND UP0, UPT, UR6, URZ, UPT ;  /* 0x000000ff0600728c */ /* 0x000fe2000bf05070 */
[----:B------:R-:W-:-:S02]  /*3380*/  ISETP.GE.AND P5, PT, R0, RZ, PT ;  /* 0x000000ff0000720c */ /* 0x000fc40003fa6270 */
[----:B------:R-:W-:Y:S01]  /*3390*/  SEL R22, R11, R22, !P0 ;  /* 0x000000160b167207 */ /* 0x000fe20004000000 */
[----:B------:R-:W-:Y:S01]  /*33a0*/  @!P6 IMAD.MOV R25, RZ, RZ, -R25 ;  /* 0x000000ffff19e224 */ /* 0x000fe200078e0a19 */
[----:B------:R-:W-:Y:S01]  /*33b0*/  ISETP.GT.U32.AND P6, PT, R17, R18, PT ;  /* 0x000000121100720c */ /* 0x000fe20003fc4070 */
[----:B------:R-:W-:-:S03]  /*33c0*/  UISETP.NE.AND.EX UP0, UPT, UR7, URZ, UPT, UP0 ;  /* 0x000000ff0700728c */ /* 0x000fc6000bf05300 */
[----:B------:R-:W-:Y:S02]  /*33d0*/  SEL R29, R29, R18, !P6 ;  /* 0x000000121d1d7207 */ /* 0x000fe40007000000 */
[----:B------:R-:W-:Y:S01]  /*33e0*/  ISETP.GE.AND P6, PT, R20, RZ, PT ;  /* 0x000000ff1400720c */ /* 0x000fe20003fc6270 */
[----:B0-----:R-:W-:Y:S01]  /*33f0*/  VIADD R7, R24, 0xffffffe ;  /* 0x0ffffffe18077836 */ /* 0x001fe20000000000 */
[----:B------:R-:W-:Y:S01]  /*3400*/  SEL R25, R10, R25, !P4 ;  /* 0x000000190a197207 */ /* 0x000fe20006000000 */
[----:B------:R-:W-:Y:S02]  /*3410*/  @!P5 IMAD.MOV R29, RZ, RZ, -R29 ;  /* 0x000000ffff1dd224 */ /* 0x000fe400078e0a1d */
[----:B------:R-:W-:Y:S02]  /*3420*/  IMAD R20, R22, UR12, RZ ;  /* 0x0000000c16147c24 */ /* 0x000fe4000f8e02ff */
[----:B------:R-:W0:Y:S01]  /*3430*/  F2I.FTZ.U32.TRUNC.NTZ R7, R7 ;  /* 0x0000000700077305 */ /* 0x000e22000021f000 */
[----:B------:R-:W-:Y:S01]  /*3440*/  SEL R29, R12, R29, !P3 ;  /* 0x0000001d0c1d7207 */ /* 0x000fe20005800000 */
[----:B------:R-:W-:-:S04]  /*3450*/  IMAD R18, R25, UR11, RZ ;  /* 0x0000000b19127c24 */ /* 0x000fc8000f8e02ff */
[----:B------:R-:W-:Y:S01]  /*3460*/  @!P6 IMAD.MOV R19, RZ, RZ, -R19 ;  /* 0x000000ffff13e224 */ /* 0x000fe200078e0a13 */
[----:B------:R-:W-:Y:S01]  /*3470*/  SHF.R.S32.HI R25, RZ, 0x1f, R18 ;  /* 0x0000001fff197819 */ /* 0x000fe20000011412 */
[----:B------:R-:W-:-:S03]  /*3480*/  IMAD R29, R29, UR13, RZ ;  /* 0x0000000d1d1d7c24 */ /* 0x000fc6000f8e02ff */
[----:B------:R-:W-:Y:S02]  /*3490*/  SEL R19, R4, R19, !P2 ;  /* 0x0000001304137207 */ /* 0x000fe40005000000 */
[--C-:B------:R-:W-:Y:S02]  /*34a0*/  IADD3 R22, P5, P6, R18, R20, R29.reuse ;  /* 0x0000001412167210 */ /* 0x100fe40007ebe01d */
[----:B------:R-:W-:Y:S01]  /*34b0*/  SHF.R.S32.HI R6, RZ, 0x1f, R29 ;  /* 0x0000001fff067819 */ /* 0x000fe2000001141d */
[----:B------:R-:W-:Y:S01]  /*34c0*/  IMAD R19, R19, UR4, RZ ;  /* 0x0000000413137c24 */ /* 0x000fe2000f8e02ff */
[----:B------:R-:W-:Y:S01]  /*34d0*/  SHF.R.S32.HI R20, RZ, 0x1f, R20 ;  /* 0x0000001fff147819 */ /* 0x000fe20000011414 */
[----:B------:R-:W-:Y:S01]  /*34e0*/  IMAD.MOV.U32 R29, RZ, RZ, RZ ;  /* 0x000000ffff1d7224 */ /* 0x000fe200078e00ff */
[----:B------:R-:W-:Y:S02]  /*34f0*/  SHF.R.S32.HI R18, RZ, 0x1f, R23 ;  /* 0x0000001fff127819 */ /* 0x000fe40000011417 */
[----:B------:R-:W-:Y:S01]  /*3500*/  IADD3.X R6, PT, PT, R25, R20, R6, P5, P6 ;  /* 0x0000001419067210 */ /* 0x000fe20002fec406 */
[----:B0-----:R-:W-:Y:S01]  /*3510*/  IMAD.MOV R20, RZ, RZ, -R7 ;  /* 0x000000ffff147224 */ /* 0x001fe200078e0a07 */
[----:B------:R-:W-:-:S02]  /*3520*/  IADD3 R22, P5, P6, R19, R22, R23 ;  /* 0x0000001613167210 */ /* 0x000fc40007ebe017 */
[----:B------:R-:W-:Y:S01]  /*3530*/  SHF.R.S32.HI R23, RZ, 0x1f, R19 ;  /* 0x0000001fff177819 */ /* 0x000fe20000011413 */
[----:B------:R-:W-:-:S03]  /*3540*/  IMAD.MOV.U32 R19, RZ, RZ, R20 ;  /* 0x000000ffff137224 */ /* 0x000fc600078e0014 */
[----:B------:R-:W-:Y:S01]  /*3550*/  IADD3.X R23, PT, PT, R23, R6, R18, P5, P6 ;  /* 0x0000000617177210 */ /* 0x000fe20002fec412 */
[----:B------:R-:W-:Y:S01]  /*3560*/  HFMA2 R6, -RZ, RZ, 0, 0 ;  /* 0x00000000ff067431 */ /* 0x000fe200000001ff */
[----:B------:R-:W-:Y:S01]  /*3570*/  IADD3 R0, P5, PT, R5, R0, RZ ;  /* 0x0000000005007210 */ /* 0x000fe20007fbe0ff */
[----:B------:R-:W-:-:S03]  /*3580*/  IMAD R19, R19, R14, RZ ;  /* 0x0000000e13137224 */ /* 0x000fc600078e02ff */
[----:B------:R-:W-:Y:S01]  /*3590*/  IABS R20, R0 ;  /* 0x0000000000147213 */ /* 0x000fe20000000000 */
[----:B------:R-:W-:-:S04]  /*35a0*/  IMAD.HI.U32 R18, R7, R19, R6 ;  /* 0x0000001307127227 */ /* 0x000fc800078e0006 */
[----:B------:R-:W-:-:S04]  /*35b0*/  IMAD.MOV.U32 R7, RZ, RZ, R20 ;  /* 0x000000ffff077224 */ /* 0x000fc800078e0014 */
[----:B------:R-:W-:-:S04]  /*35c0*/  IMAD.HI.U32 R6, R18, R7, RZ ;  /* 0x0000000712067227 */ /* 0x000fc800078e00ff */
[----:B------:R-:W-:-:S04]  /*35d0*/  IMAD.MOV R20, RZ, RZ, -R6 ;  /* 0x000000ffff147224 */ /* 0x000fc800078e0a06 */
[----:B------:R-:W-:Y:S01]  /*35e0*/  IMAD R20, R14, R20, R7 ;  /* 0x000000140e147224 */ /* 0x000fe200078e0207 */
[----:B------:R-:W-:-:S04]  /*35f0*/  LOP3.LUT R7, R0, UR17, RZ, 0x3c, !PT ;  /* 0x0000001100077c12 */ /* 0x000fc8000f8e3cff */
[----:B------:R-:W-:-:S13]  /*3600*/  ISETP.GT.U32.AND P6, PT, R17, R20, PT ;  /* 0x000000141100720c */ /* 0x000fda0003fc4070 */
[----:B------:R-:W-:Y:S02]  /*3610*/  @!P6 IMAD.IADD R20, R20, 0x1, -R14 ;  /* 0x000000011414e824 */ /* 0x000fe400078e0a0e */
[----:B------:R-:W-:-:S03]  /*3620*/  @!P6 VIADD R6, R6, 0x1 ;  /* 0x000000010606e836 */ /* 0x000fc60000000000 */
[----:B------:R-:W-:-:S13]  /*3630*/  ISETP.GE.U32.AND P6, PT, R20, R17, PT ;  /* 0x000000111400720c */ /* 0x000fda0003fc6070 */
[----:B------:R-:W-:Y:S01]  /*3640*/  @P6 VIADD R6, R6, 0x1 ;  /* 0x0000000106066836 */ /* 0x000fe20000000000 */
[----:B------:R-:W-:-:S13]  /*3650*/  ISETP.GE.AND P6, PT, R7, RZ, PT ;  /* 0x000000ff0700720c */ /* 0x000fda0003fc6270 */
[----:B------:R-:W-:-:S05]  /*3660*/  @!P6 IMAD.MOV R6, RZ, RZ, -R6 ;  /* 0x000000ffff06e224 */ /* 0x000fca00078e0a06 */
[----:B------:R-:W-:-:S04]  /*3670*/  SEL R19, R12, R6, !P3 ;  /* 0x000000060c137207 */ /* 0x000fc80005800000 */
[----:B------:R-:W-:-:S05]  /*3680*/  IABS R24, R19 ;  /* 0x0000001300187213 */ /* 0x000fca0000000000 */
[----:B------:R-:W-:-:S04]  /*3690*/  IMAD.HI.U32 R21, R21, R24, RZ ;  /* 0x0000001815157227 */ /* 0x000fc800078e00ff */
[----:B------:R-:W-:-:S04]  /*36a0*/  IMAD.MOV R6, RZ, RZ, -R21 ;  /* 0x000000ffff067224 */ /* 0x000fc800078e0a15 */
[----:B------:R-:W-:Y:S01]  /*36b0*/  IMAD R24, R15, R6, R24 ;  /* 0x000000060f187224 */ /* 0x000fe200078e0218 */
[----:B------:R-:W-:-:S04]  /*36c0*/  LOP3.LUT R6, R19, UR18, RZ, 0x3c, !PT ;  /* 0x0000001213067c12 */ /* 0x000fc8000f8e3cff */
        /* <DEDUP_REMOVED lines=21> */
[----:B------:R-:W-:Y:S01]  /*3820*/  IABS R8, R26 ;  /* 0x0000001a00087213 */ /* 0x000fe20000000000 */
[----:B--2---:R-:W-:Y:S01]  /*3830*/  @P1 FADD.FTZ R29, RZ, R27 ;  /* 0x0000001bff1d1221 */ /* 0x004fe20000010000 */
[----:B------:R-:W-:-:S03]  /*3840*/  LEA R6, P1, R22, UR14, 0x2 ;  /* 0x0000000e16067c11 */ /* 0x000fc6000f8210ff */
[----:B------:R-:W-:Y:S01]  /*3850*/  IMAD.HI.U32 R27, R9, R8, RZ ;  /* 0x00000008091b7227 */ /* 0x000fe200078e00ff */
[----:B------:R-:W-:-:S03]  /*3860*/  LEA.HI.X R7, R22, UR15, R23, 0x2, P1 ;  /* 0x0000000f16077c11 */ /* 0x000fc600088f1417 */
[----:B------:R-:W-:-:S04]  /*3870*/  IMAD.MOV R23, RZ, RZ, -R27 ;  /* 0x000000ffff177224 */ /* 0x000fc800078e0a1b */
[C---:B------:R-:W-:Y:S01]  /*3880*/  IMAD R23, R2.reuse, R23, R8 ;  /* 0x0000001702177224 */ /* 0x040fe200078e0208 */
[----:B------:R0:W-:Y:S04]  /*3890*/  STG.E desc[UR8][R6.64], R29 ;  /* 0x0000001d06007986 */ /* 0x0001e8000c101908 */
[----:B------:R-:W-:-:S13]  /*38a0*/  ISETP.GT.U32.AND P6, PT, R2, R23, PT ;  /* 0x000000170200720c */ /* 0x000fda0003fc4070 */
[----:B------:R-:W-:-:S04]  /*38b0*/  @!P6 IMAD.IADD R23, R23, 0x1, -R2 ;  /* 0x000000011717e824 */ /* 0x000fc800078e0a02 */
[----:B------:R-:W-:Y:S01]  /*38c0*/  IMAD.IADD R8, R23, 0x1, -R2 ;  /* 0x0000000117087824 */ /* 0x000fe200078e0a02 */
[----:B------:R-:W-:-:S04]  /*38d0*/  ISETP.GT.U32.AND P1, PT, R2, R23, PT ;  /* 0x000000170200720c */ /* 0x000fc80003f24070 */
[----:B------:R-:W-:Y:S02]  /*38e0*/  SEL R22, R8, R23, !P1 ;  /* 0x0000001708167207 */ /* 0x000fe40004800000 */
[----:B------:R-:W-:-:S13]  /*38f0*/  ISETP.GE.AND P1, PT, R26, RZ, PT ;  /* 0x000000ff1a00720c */ /* 0x000fda0003f26270 */
[----:B------:R-:W-:Y:S01]  /*3900*/  @!P1 IMAD.MOV R22, RZ, RZ, -R22 ;  /* 0x000000ffff169224 */ /* 0x000fe200078e0a16 */
[----:B------:R-:W-:-:S04]  /*3910*/  PLOP3.LUT P1, PT, PT, PT, UP0, 0x80, 0x8 ;  /* 0x000000000008781c */ /* 0x000fc80003f2f008 */
[----:B------:R-:W-:-:S09]  /*3920*/  SEL R22, R4, R22, !P2 ;  /* 0x0000001604167207 */ /* 0x000fd20005000000 */
[----:B------:R-:W1:Y:S02]  /*3930*/  @P1 LDC.64 R8, c[0x0][0x410] ;  /* 0x00010400ff081b82 */ /* 0x000e640000000a00 */
[----:B-1----:R-:W-:-:S06]  /*3940*/  @P1 IMAD.WIDE R8, R22, 0x4, R8 ;  /* 0x0000000416081825 */ /* 0x002fcc00078e0208 */
[----:B------:R1:W2:Y:S01]  /*3950*/  @P1 LDG.E R8, desc[UR8][R8.64] ;  /* 0x0000000808081981 */ /* 0x0002a2000c1e1900 */
[----:B------:R-:W-:Y:S01]  /*3960*/  @!P6 VIADD R27, R27, 0x1 ;  /* 0x000000011b1be836 */ /* 0x000fe20000000000 */
[----:B------:R-:W-:Y:S01]  /*3970*/  ISETP.GE.U32.AND P6, PT, R23, R2, PT ;  /* 0x000000021700720c */ /* 0x000fe20003fc6070 */
[----:B0-----:R-:W-:Y:S01]  /*3980*/  IMAD.IADD R7, R20, 0x1, -R14 ;  /* 0x0000000114077824 */ /* 0x001fe200078e0a0e */
[----:B------:R-:W-:Y:S01]  /*3990*/  LOP3.LUT R13, R26, R13, RZ, 0x3c, !PT ;  /* 0x0000000d1a0d7212 */ /* 0x000fe200078e3cff */
[----:B------:R-:W-:Y:S01]  /*39a0*/  IMAD R22, R22, UR10, RZ ;  /* 0x0000000a16167c24 */ /* 0x000fe2000f8e02ff */
[----:B------:R-:W-:Y:S01]  /*39b0*/  USHF.R.S32.HI UR19, URZ, 0x1f, UR5 ;  /* 0x0000001fff137899 */ /* 0x000fe20008011405 */
[----:B------:R-:W-:-:S08]  /*39c0*/  IMAD.X R3, RZ, RZ, R3, P5 ;  /* 0x000000ffff037224 */ /* 0x000fd000028e0603 */
[----:B------:R-:W-:Y:S01]  /*39d0*/  @P6 VIADD R27, R27, 0x1 ;  /* 0x000000011b1b6836 */ /* 0x000fe20000000000 */
[----:B------:R-:W-:Y:S02]  /*39e0*/  ISETP.GT.U32.AND P6, PT, R16, R25, PT ;  /* 0x000000191000720c */ /* 0x000fe40003fc4070 */
[----:B------:R-:W-:-:S04]  /*39f0*/  IADD3 R16, PT, PT, R25, -R16, RZ ;  /* 0x8000001019107210 */ /* 0x000fc80007ffe0ff */
        /* <DEDUP_REMOVED lines=8> */
[----:B------:R-:W-:-:S05]  /*3a80*/  IMAD R10, R10, UR11, RZ ;  /* 0x0000000b0a0a7c24 */ /* 0x000fca000f8e02ff */
[----:B-1----:R-:W-:-:S07]  /*3a90*/  SHF.R.S32.HI R9, RZ, 0x1f, R10 ;  /* 0x0000001fff097819 */ /* 0x002fce000001140a */
[----:B------:R-:W-:Y:S01]  /*3aa0*/  @!P6 IMAD.MOV R24, RZ, RZ, -R24 ;  /* 0x000000ffff18e224 */ /* 0x000fe200078e0a18 */
[----:B------:R-:W-:-:S04]  /*3ab0*/  ISETP.GT.U32.AND P6, PT, R17, R20, PT ;  /* 0x000000141100720c */ /* 0x000fc80003fc4070 */
[----:B------:R-:W-:Y:S02]  /*3ac0*/  SEL R7, R7, R20, !P6 ;  /* 0x0000001407077207 */ /* 0x000fe40007000000 */
[----:B------:R-:W-:Y:S02]  /*3ad0*/  ISETP.GE.AND P6, PT, R0, RZ, PT ;  /* 0x000000ff0000720c */ /* 0x000fe40003fc6270 */
[----:B------:R-:W-:-:S05]  /*3ae0*/  SEL R11, R11, R24, !P0 ;  /* 0x000000180b0b7207 */ /* 0x000fca0004000000 */
[----:B------:R-:W-:-:S06]  /*3af0*/  IMAD R11, R11, UR12, RZ ;  /* 0x0000000c0b0b7c24 */ /* 0x000fcc000f8e02ff */
[----:B------:R-:W-:Y:S01]  /*3b00*/  @!P6 IMAD.MOV R7, RZ, RZ, -R7 ;  /* 0x000000ffff07e224 */ /* 0x000fe200078e0a07 */
[----:B------:R-:W-:-:S04]  /*3b10*/  ISETP.GE.AND P6, PT, R13, RZ, PT ;  /* 0x000000ff0d00720c */ /* 0x000fc80003fc6270 */
[----:B------:R-:W-:-:S05]  /*3b20*/  SEL R7, R12, R7, !P3 ;  /* 0x000000070c077207 */ /* 0x000fca0005800000 */
[----:B------:R-:W-:-:S04]  /*3b30*/  IMAD R7, R7, UR13, RZ ;  /* 0x0000000d07077c24 */ /* 0x000fc8000f8e02ff */
[----:B------:R-:W-:Y:S01]  /*3b40*/  @!P6 IMAD.MOV R27, RZ, RZ, -R27 ;  /* 0x000000ffff1be224 */ /* 0x000fe200078e0a1b */
[----:B------:R-:W-:-:S04]  /*3b50*/  SHF.R.S32.HI R2, RZ, 0x1f, R7 ;  /* 0x0000001fff027819 */ /* 0x000fc80000011407 */
[----:B------:R-:W-:Y:S02]  /*3b60*/  SEL R4, R4, R27, !P2 ;  /* 0x0000001b04047207 */ /* 0x000fe40005000000 */
[----:B------:R-:W-:Y:S02]  /*3b70*/  IADD3 R7, P0, P2, R10, R11, R7 ;  /* 0x0000000b0a077210 */ /* 0x000fe40007a1e007 */
[----:B------:R-:W-:Y:S01]  /*3b80*/  SHF.R.S32.HI R11, RZ, 0x1f, R11 ;  /* 0x0000001fff0b7819 */ /* 0x000fe2000001140b */
[----:B------:R-:W-:-:S03]  /*3b90*/  IMAD R6, R4, UR4, RZ ;  /* 0x0000000404067c24 */ /* 0x000fc6000f8e02ff */
[----:B------:R-:W-:Y:S02]  /*3ba0*/  IADD3.X R4, PT, PT, R9, R11, R2, P0, P2 ;  /* 0x0000000b09047210 */ /* 0x000fe400007e4402 */
[--C-:B------:R-:W-:Y:S02]  /*3bb0*/  IADD3 R2, P0, P2, R6, R7, R22.reuse ;  /* 0x0000000706027210 */ /* 0x100fe40007a1e016 */
[----:B------:R-:W-:Y:S02]  /*3bc0*/  SHF.R.S32.HI R22, RZ, 0x1f, R22 ;  /* 0x0000001fff167819 */ /* 0x000fe40000011416 */
[----:B------:R-:W-:Y:S02]  /*3bd0*/  SHF.R.S32.HI R7, RZ, 0x1f, R6 ;  /* 0x0000001fff077819 */ /* 0x000fe40000011406 */
[----:B------:R-:W-:Y:S02]  /*3be0*/  MOV R9, RZ ;  /* 0x000000ff00097202 */ /* 0x000fe40000000f00 */
[----:B------:R-:W-:-:S02]  /*3bf0*/  IADD3.X R7, PT, PT, R7, R4, R22, P0, P2 ;  /* 0x0000000407077210 */ /* 0x000fc400007e4416 */
[----:B------:R-:W-:-:S04]  /*3c00*/  LEA R6, P0, R2, UR14, 0x2 ;  /* 0x0000000e02067c11 */ /* 0x000fc8000f8010ff */
[----:B------:R-:W-:Y:S02]  /*3c10*/  LEA.HI.X R7, R2, UR15, R7, 0x2, P0 ;  /* 0x0000000f02077c11 */ /* 0x000fe400080f1407 */
[----:B------:R-:W-:-:S05]  /*3c20*/  IADD3 R0, P0, PT, R5, R0, RZ ;  /* 0x0000000005007210 */ /* 0x000fca0007f1e0ff */
[----:B------:R-:W-:Y:S01]  /*3c30*/  IMAD.X R3, RZ, RZ, R3, P0 ;  /* 0x000000ffff037224 */ /* 0x000fe200000e0603 */
[----:B------:R-:W-:-:S04]  /*3c40*/  ISETP.GE.U32.AND P0, PT, R0, UR5, PT ;  /* 0x0000000500007c0c */ /* 0x000fc8000bf06070 */
[----:B------:R-:W-:Y:S01]  /*3c50*/  ISETP.GE.AND.EX P0, PT, R3, UR19, PT, P0 ;  /* 0x0000001303007c0c */ /* 0x000fe2000bf06300 */
[----:B--2---:R-:W-:-:S05]  /*3c60*/  @P1 FADD.FTZ R9, RZ, R8 ;  /* 0x00000008ff091221 */ /* 0x004fca0000010000 */
[----:B------:R0:W-:Y:S07]  /*3c70*/  STG.E desc[UR8][R6.64], R9 ;  /* 0x0000000906007986 */ /* 0x0001ee000c101908 */
[----:B------:R-:W-:Y:S05]  /*3c80*/  @!P0 BRA `(.L_x_729) ;  /* 0xffffffec00ec8947 */ /* 0x000fea000383ffff */
[----:B------:R-:W-:Y:S05]  /*3c90*/  BSYNC.RECONVERGENT B0 ;  /* 0x0000000000007941 */ /* 0x000fea0003800200 */
.L_x_728:
[----:B------:R-:W-:Y:S05]  /*3ca0*/  EXIT ;  /* 0x000000000000794d */ /* 0x000fea0003800000 */
.L_x_712:
[----:B------:R-:W0:Y:S02]  /*3cb0*/  LDCU.64 UR6, c[0x0][0x410] ;  /* 0x00008200ff0677ac */ /* 0x000e240008000a00 */
[----:B0-----:R-:W-:-:S04]  /*3cc0*/  UISETP.NE.U32.AND UP0, UPT, UR6, URZ, UPT ;  /* 0x000000ff0600728c */ /* 0x001fc8000bf05070 */
[----:B------:R-:W-:-:S09]  /*3cd0*/  UISETP.NE.AND.EX UP0, UPT, UR7, URZ, UPT, UP0 ;  /* 0x000000ff0700728c */ /* 0x000fd2000bf05300 */
[----:B------:R-:W-:Y:S05]  /*3ce0*/  BRA.U UP0, `(.L_x_730) ;  /* 0x0000001900a07547 */ /* 0x000fea000b800000 */
        /* <DEDUP_REMOVED lines=38> */
.L_x_732:
[----:B------:R-:W-:-:S07]  /*3f50*/  MOV R2, 0x3f70 ;  /* 0x00003f7000027802 */ /* 0x000fce0000000f00 */
[----:B------:R-:W-:Y:S05]  /*3f60*/  CALL.REL.NOINC `($__internal_25_$__cuda_sm20_div_u64) ;  /* 0x0000003000d47944 */ /* 0x000fea0003c00000 */
[----:B------:R-:W-:Y:S02]  /*3f70*/  IMAD.MOV.U32 R12, RZ, RZ, R4 ;  /* 0x000000ffff0c7224 */ /* 0x000fe400078e0004 */
[----:B------:R-:W-:-:S07]  /*3f80*/  IMAD.MOV.U32 R13, RZ, RZ, R9 ;  /* 0x000000ffff0d7224 */ /* 0x000fce00078e0009 */
.L_x_733:
[----:B------:R-:W-:Y:S05]  /*3f90*/  BSYNC.RECONVERGENT B0 ;  /* 0x0000000000007941 */ /* 0x000fea0003800200 */
.L_x_731:
[----:B------:R-:W-:Y:S01]  /*3fa0*/  IADD3 R10, P0, PT, R12, R10, RZ ;  /* 0x0000000a0c0a7210 */ /* 0x000fe20007f1e0ff */
[----:B------:R-:W-:Y:S03]  /*3fb0*/  BSSY.RECONVERGENT B0, `(.L_x_734) ;  /* 0x000008a000007945 */ /* 0x000fe60003800200 */
[----:B------:R-:W-:Y:S02]  /*3fc0*/  LOP3.LUT R2, R10, 0x1, RZ, 0xc0, !PT ;  /* 0x000000010a027812 */ /* 0x000fe400078ec0ff */
[----:B------:R-:W-:Y:S02]  /*3fd0*/  IADD3.X R12, PT, PT, RZ, R13, RZ, P0, !PT ;  /* 0x0000000dff0c7210 */ /* 0x000fe400007fe4ff */
[----:B------:R-:W-:Y:S02]  /*3fe0*/  ISETP.NE.U32.AND P1, PT, R2, 0x1, PT ;  /* 0x000000010200780c */ /* 0x000fe40003f25070 */
[----:B------:R-:W-:-:S02]  /*3ff0*/  ISETP.NE.U32.AND P0, PT, R10, RZ, PT ;  /* 0x000000ff0a00720c */ /* 0x000fc40003f05070 */
[----:B------:R-:W-:Y:S02]  /*4000*/  ISETP.NE.U32.AND.EX P1, PT, RZ, RZ, PT, P1 ;  /* 0x000000ffff00720c */ /* 0x000fe40003f25110 */
[----:B------:R-:W-:-:S11]  /*4010*/  ISETP.NE.AND.EX P0, PT, R12, RZ, PT, P0 ;  /* 0x000000ff0c00720c */ /* 0x000fd60003f05300 */
[----:B------:R-:W-:Y:S05]  /*4020*/  @!P1 BRA `(.L_x_735) ;  /* 0x0000000800089947 */ /* 0x000fea0003800000 */
[----:B------:R-:W0:Y:S01]  /*4030*/  LDC R9, c[0x0][0x3c8] ;  /* 0x0000f200ff097b82 */ /* 0x000e220000000800 */
[----:B------:R-:W-:Y:S01]  /*4040*/  IMAD.MOV.U32 R2, RZ, RZ, RZ ;  /* 0x000000ffff027224 */ /* 0x000fe200078e00ff */
[----:B------:R-:W-:Y:S01]  /*4050*/  IABS R12, R0 ;  /* 0x00000000000c7213 */ /* 0x000fe20000000000 */
[----:B------:R-:W1:Y:S01]  /*4060*/  LDCU.128 UR12, c[0x0][0x3d0] ;  /* 0x00007a00ff0c77ac */ /* 0x000e620008000c00 */
        /* <DEDUP_REMOVED lines=8> */
[----:B------:R-:W0:Y:S02]  /*40f0*/  F2I.FTZ.U32.TRUNC.NTZ R3, R3 ;  /* 0x0000000300037305 */ /* 0x000e24000021f000 */
[----:B0-----:R-:W-:-:S04]  /*4100*/  IMAD.MOV R11, RZ, RZ, -R3 ;  /* 0x000000ffff0b7224 */ /* 0x001fc800078e0a03 */
[----:B------:R-:W-:-:S04]  /*4110*/  IMAD R11, R11, R6, RZ ;  /* 0x000000060b0b7224 */ /* 0x000fc800078e02ff */
        /* <DEDUP_REMOVED lines=12> */
[----:B------:R-:W-:Y:S01]  /*41e0*/  LOP3.LUT R3, R0, R9, RZ, 0x3c, !PT ;  /* 0x0000000900037212 */ /* 0x000fe200078e3cff */
[----:B------:R-:W3:Y:S01]  /*41f0*/  LDC R6, c[0x0][0x3c0] ;  /* 0x0000f000ff067b82 */ /* 0x000ee20000000800 */
[----:B0-----:R-:W-:Y:S02]  /*4200*/  IADD3 R14, PT, PT, R10, 0xffffffe, RZ ;  /* 0x0ffffffe0a0e7810 */ /* 0x001fe40007ffe0ff */
[----:B------:R-:W-:-:S02]  /*4210*/  ISETP.GE.AND P3, PT, R3, RZ, PT ;  /* 0x000000ff0300720c */ /* 0x000fc40003f66270 */
[----:B------:R0:W5:Y:S05]  /*4220*/  F2I.FTZ.U32.TRUNC.NTZ R15, R14 ;  /* 0x0000000e000f7305 */ /* 0x00016a000021f000 */
[----:B------:R-:W-:Y:S02]  /*4230*/  @P2 VIADD R11, R11, 0x1 ;  /* 0x000000010b0b2836 */ /* 0x000fe40000000000 */
[----:B0-----:R-:W-:-:S04]  /*4240*/  IMAD.MOV.U32 R14, RZ, RZ, RZ ;  /* 0x000000ffff0e7224 */ /* 0x001fc800078e00ff */
[----:B------:R-:W-:Y:S01]  /*4250*/  @!P3 IMAD.MOV R11, RZ, RZ, -R11 ;  /* 0x000000ffff0bb224 */ /* 0x000fe200078e0a0b */
[----:B------:R-:W-:Y:S01]  /*4260*/  @!P1 LOP3.LUT R11, RZ, R9, RZ, 0x33, !PT ;  /* 0x00000009ff0b9212 */ /* 0x000fe200078e33ff */
[----:B-----5:R-:W-:-:S03]  /*4270*/  IMAD.MOV R3, RZ, RZ, -R15 ;  /* 0x000000ffff037224 */ /* 0x020fc600078e0a0f */
[----:B------:R-:W-:Y:S01]  /*4280*/  IABS R10, R11 ;  /* 0x0000000b000a7213 */ /* 0x000fe20000000000 */
[----:B------:R-:W-:Y:S01]  /*4290*/  IMAD R3, R3, R2, RZ ;  /* 0x0000000203037224 */ /* 0x000fe200078e02ff */
[----:B---3--:R-:W-:-:S03]  /*42a0*/  IABS R12, R6 ;  /* 0x00000006000c7213 */ /* 0x008fc60000000000 */
[----:B------:R-:W-:Y:S02]  /*42b0*/  IMAD.HI.U32 R14, R15, R3, R14 ;  /* 0x000000030f0e7227 */ /* 0x000fe400078e000e */
[----:B------:R-:W0:Y:S02]  /*42c0*/  I2F.RP R15, R12 ;  /* 0x0000000c000f7306 */ /* 0x000e240000209400 */
[----:B------:R-:W-:-:S04]  /*42d0*/  IMAD.MOV.U32 R3, RZ, RZ, R10 ;  /* 0x000000ffff037224 */ /* 0x000fc800078e000a */
[----:B------:R-:W-:-:S05]  /*42e0*/  IMAD.HI.U32 R13, R14, R3, RZ ;  /* 0x000000030e0d7227 */ /* 0x000fca00078e00ff */
[----:B------:R-:W-:Y:S01]  /*42f0*/  IADD3 R10, PT, PT, -R13, RZ, RZ ;  /* 0x000000ff0d0a7210 */ /* 0x000fe20007ffe1ff */
[----:B0-----:R-:W0:Y:S04]  /*4300*/  MUFU.RCP R15, R15 ;  /* 0x0000000f000f7308 */ /* 0x001e280000001000 */
[C---:B------:R-:W-:Y:S02]  /*4310*/  IMAD R3, R2.reuse, R10, R3 ;  /* 0x0000000a02037224 */ /* 0x040fe400078e0203 */
[----:B------:R-:W3:Y:S03]  /*4320*/  LDC R10, c[0x0][0x3bc] ;  /* 0x0000ef00ff0a7b82 */ /* 0x000ee60000000800 */
[----:B------:R-:W-:Y:S01]  /*4330*/  ISETP.GT.U32.AND P2, PT, R2, R3, PT ;  /* 0x000000030200720c */ /* 0x000fe20003f44070 */
[----:B0-----:R-:W-:-:S12]  /*4340*/  VIADD R14, R15, 0xffffffe ;  /* 0x0ffffffe0f0e7836 */ /* 0x001fd80000000000 */
[----:B------:R-:W-:Y:S02]  /*4350*/  @!P2 IMAD.IADD R3, R3, 0x1, -R2 ;  /* 0x000000010303a824 */ /* 0x000fe400078e0a02 */
[----:B------:R-:W-:Y:S01]  /*4360*/  @!P2 VIADD R13, R13, 0x1 ;  /* 0x000000010d0da836 */ /* 0x000fe20000000000 */
[----:B------:R-:W-:Y:S02]  /*4370*/  ISETP.NE.AND P2, PT, R4, RZ, PT ;  /* 0x000000ff0400720c */ /* 0x000fe40003f45270 */
[----:B------:R-:W-:Y:S02]  /*4380*/  ISETP.GE.U32.AND P1, PT, R3, R2, PT ;  /* 0x000000020300720c */ /* 0x000fe40003f26070 */
[----:B------:R-:W-:Y:S01]  /*4390*/  LOP3.LUT R2, R11, R4, RZ, 0x3c, !PT ;  /* 0x000000040b027212 */ /* 0x000fe200078e3cff */
[----:B------:R3:W0:Y:S03]  /*43a0*/  F2I.FTZ.U32.TRUNC.NTZ R3, R14 ;  /* 0x0000000e00037305 */ /* 0x000626000021f000 */
[----:B------:R-:W-:Y:S01]  /*43b0*/  ISETP.GE.AND P3, PT, R2, RZ, PT ;  /* 0x000000ff0200720c */ /* 0x000fe20003f66270 */
[----:B------:R-:W-:Y:S01]  /*43c0*/  HFMA2 R2, -RZ, RZ, 0, 0 ;  /* 0x00000000ff027431 */ /* 0x000fe200000001ff */
[----:B---3--:R-:W-:-:S05]  /*43d0*/  IABS R14, R10 ;  /* 0x0000000a000e7213 */ /* 0x008fca0000000000 */
        /* <DEDUP_REMOVED lines=17> */
[----:B------:R-:W-:Y:S02]  /*44f0*/  @!P2 IMAD.IADD R3, R3, 0x1, -R12 ;  /* 0x000000010303a824 */ /* 0x000fe400078e0a0c */
[----:B------:R-:W-:Y:S01]  /*4500*/  @!P2 VIADD R15, R15, 0x1 ;  /* 0x000000010f0fa836 */ /* 0x000fe20000000000 */
[----:B------:R-:W-:Y:S01]  /*4510*/  ISETP.NE.AND P2, PT, R6, RZ, PT ;  /* 0x000000ff0600720c */ /* 0x000fe20003f45270 */
[----:B0-----:R-:W-:Y:S01]  /*4520*/  VIADD R17, R16, 0xffffffe ;  /* 0x0ffffffe10117836 */ /* 0x001fe20000000000 */
[----:B------:R-:W-:-:S03]  /*4530*/  ISETP.GE.U32.AND P1, PT, R3, R12, PT ;  /* 0x0000000c0300720c */ /* 0x000fc60003f26070 */
[----:B------:R-:W0:Y:S10]  /*4540*/  F2I.FTZ.U32.TRUNC.NTZ R3, R17 ;  /* 0x0000001100037305 */ /* 0x000e34000021f000 */
[----:B------:R-:W-:-:S04]  /*4550*/  @P1 VIADD R15, R15, 0x1 ;  /* 0x000000010f0f1836 */ /* 0x000fc80000000000 */
[----:B------:R-:W-:Y:S01]  /*4560*/  @!P3 IMAD.MOV R15, RZ, RZ, -R15 ;  /* 0x000000ffff0fb224 */ /* 0x000fe200078e0a0f */
[----:B0-----:R-:W-:Y:S02]  /*4570*/  IADD3 R19, PT, PT, RZ, -R3, RZ ;  /* 0x80000003ff137210 */ /* 0x001fe40007ffe0ff */
[----:B------:R-:W-:-:S03]  /*4580*/  @!P2 LOP3.LUT R15, RZ, R6, RZ, 0x33, !PT ;  /* 0x00000006ff0fa212 */ /* 0x000fc600078e33ff */
[----:B------:R-:W-:Y:S01]  /*4590*/  IMAD R17, R19, R14, RZ ;  /* 0x0000000e13117224 */ /* 0x000fe200078e02ff */
[----:B------:R-:W-:-:S03]  /*45a0*/  IABS R12, R15 ;  /* 0x0000000f000c7213 */ /* 0x000fc60000000000 */
[----:B------:R-:W-:-:S04]  /*45b0*/  IMAD.HI.U32 R2, R3, R17, R2 ;  /* 0x0000001103027227 */ /* 0x000fc800078e0002 */
[----:B------:R-:W-:-:S04]  /*45c0*/  IMAD.MOV.U32 R3, RZ, RZ, R12 ;  /* 0x000000ffff037224 */ /* 0x000fc800078e000c */
        /* <DEDUP_REMOVED lines=8> */
[----:B------:R-:W-:Y:S01]  /*4650*/  ISETP.GE.U32.AND P1, PT, R3, R14, PT ;  /* 0x0000000e0300720c */ /* 0x000fe20003f26070 */
[----:B------:R-:W-:Y:S01]  /*4660*/  IMAD.MOV R14, RZ, RZ, -R15 ;  /* 0x000000ffff0e7224 */ /* 0x000fe200078e0a0f */
[----:B------:R-:W-:-:S04]  /*4670*/  LOP3.LUT R3, R15, R10, RZ, 0x3c, !PT ;  /* 0x0000000a0f037212 */ /* 0x000fc800078e3cff */
[----:B------:R-:W-:Y:S01]  /*4680*/  ISETP.GE.AND P3, PT, R3, RZ, PT ;  /* 0x000000ff0300720c */ /* 0x000fe20003f66270 */
[----:B------:R-:W-:-:S04]  /*4690*/  IMAD.MOV R3, RZ, RZ, -R11 ;  /* 0x000000ffff037224 */ /* 0x000fc800078e0a0b */
[----:B------:R-:W-:Y:S02]  /*46a0*/  IMAD R3, R9, R3, R0 ;  /* 0x0000000309037224 */ /* 0x000fe400078e0200 */
[----:B------:R-:W-:Y:S01]  /*46b0*/  @P1 IADD3 R2, PT, PT, R2, 0x1, RZ ;  /* 0x0000000102021810 */ /* 0x000fe20007ffe0ff */
[----:B------:R-:W-:Y:S02]  /*46c0*/  IMAD R9, R4, R12, R11 ;  /* 0x0000000c04097224 */ /* 0x000fe400078e020b */
[----:B------:R-:W-:Y:S02]  /*46d0*/  IMAD R0, R6, R14, R13 ;  /* 0x0000000e06007224 */ /* 0x000fe400078e020d */
[----:B-1----:R-:W-:Y:S02]  /*46e0*/  IMAD R4, R3, UR15, RZ ;  /* 0x0000000f03047c24 */ /* 0x002fe4000f8e02ff */
[----:B------:R-:W-:Y:S01]  /*46f0*/  @!P3 IMAD.MOV R2, RZ, RZ, -R2 ;  /* 0x000000ffff02b224 */ /* 0x000fe200078e0a02 */
[----:B------:R-:W-:Y:S01]  /*4700*/  @!P2 LOP3.LUT R2, RZ, R10, RZ, 0x33, !PT ;  /* 0x0000000aff02a212 */ /* 0x000fe200078e33ff */
[----:B------:R-:W-:Y:S01]  /*4710*/  IMAD R9, R9, UR14, RZ ;  /* 0x0000000e09097c24 */ /* 0x000fe2000f8e02ff */
[----:B------:R-:W-:Y:S01]  /*4720*/  SHF.R.S32.HI R6, RZ, 0x1f, R4 ;  /* 0x0000001fff067819 */ /* 0x000fe20000011404 */
[----:B------:R-:W-:-:S02]  /*4730*/  IMAD R0, R0, UR13, RZ ;  /* 0x0000000d00007c24 */ /* 0x000fc4000f8e02ff */
        /* <DEDUP_REMOVED lines=17> */
.L_x_735:
[----:B------:R-:W-:Y:S05]  /*4850*/  BSYNC.RECONVERGENT B0 ;  /* 0x0000000000007941 */ /* 0x000fea0003800200 */
.L_x_734:
[----:B------:R-:W-:Y:S05]  /*4860*/  @!P0 EXIT ;  /* 0x000000000000894d */ /* 0x000fea0003800000 */
[----:B------:R-:W0:Y:S01]  /*4870*/  LDC R2, c[0x0][0x3c8] ;  /* 0x0000f200ff027b82 */ /* 0x000e220000000800 */
        /* <DEDUP_REMOVED lines=12> */
.L_x_736:
        /* <DEDUP_REMOVED lines=10> */
[----:B------:R-:W-:-:S05]  /*49e0*/  IMAD R15, R14, R4, R15 ;  /* 0x000000040e0f7224 */ /* 0x000fca00078e020f */
[----:B------:R-:W-:Y:S02]  /*49f0*/  ISETP.GT.U32.AND P5, PT, R10, R15, PT ;  /* 0x0000000f0a00720c */ /* 0x000fe40003fa4070 */
[----:B0-----:R-:W0:Y:S11]  /*4a00*/  MUFU.RCP R8, R8 ;  /* 0x0000000800087308 */ /* 0x001e360000001000 */
[----:B------:R-:W-:Y:S01]  /*4a10*/  @!P5 IMAD.IADD R15, R15, 0x1, -R14 ;  /* 0x000000010f0fd824 */ /* 0x000fe200078e0a0e */
[----:B------:R-:W-:-:S02]  /*4a20*/  @!P5 IADD3 R9, PT, PT, R9, 0x1, RZ ;  /* 0x000000010909d810 */ /* 0x000fc40007ffe0ff */
[----:B------:R-:W-:Y:S02]  /*4a30*/  ISETP.NE.AND P5, PT, R13, RZ, PT ;  /* 0x000000ff0d00720c */ /* 0x000fe40003fa5270 */
[----:B------:R-:W-:Y:S01]  /*4a40*/  ISETP.GE.U32.AND P4, PT, R15, R10, PT ;  /* 0x0000000a0f00720c */ /* 0x000fe20003f86070 */
[----:B------:R-:W-:Y:S02]  /*4a50*/  IMAD.MOV.U32 R10, RZ, RZ, R14 ;  /* 0x000000ffff0a7224 */ /* 0x000fe400078e000e */
[----:B0-----:R-:W-:Y:S01]  /*4a60*/  VIADD R6, R8, 0xffffffe ;  /* 0x0ffffffe08067836 */ /* 0x001fe20000000000 */
[----:B-1----:R-:W-:-:S03]  /*4a70*/  IABS R8, R11 ;  /* 0x0000000b00087213 */ /* 0x002fc60000000000 */
[----:B------:R0:W1:Y:S06]  /*4a80*/  F2I.FTZ.U32.TRUNC.NTZ R7, R6 ;  /* 0x0000000600077305 */ /* 0x00006c000021f000 */
[----:B------:R-:W-:Y:S02]  /*4a90*/  @P4 VIADD R9, R9, 0x1 ;  /* 0x0000000109094836 */ /* 0x000fe40000000000 */
[----:B------:R-:W2:Y:S01]  /*4aa0*/  I2F.RP R17, R8 ;  /* 0x0000000800117306 */ /* 0x000ea20000209400 */
[----:B0-----:R-:W-:Y:S02]  /*4ab0*/  HFMA2 R6, -RZ, RZ, 0, 0 ;  /* 0x00000000ff067431 */ /* 0x001fe400000001ff */
[----:B-1----:R-:W-:-:S04]  /*4ac0*/  IMAD.MOV R19, RZ, RZ, -R7 ;  /* 0x000000ffff137224 */ /* 0x002fc800078e0a07 */
[----:B------:R-:W-:-:S04]  /*4ad0*/  IMAD R19, R19, R14, RZ ;  /* 0x0000000e13137224 */ /* 0x000fc800078e02ff */
[----:B------:R-:W-:Y:S01]  /*4ae0*/  IMAD.HI.U32 R4, R7, R19, R6 ;  /* 0x0000001307047227 */ /* 0x000fe200078e0006 */
[----:B--2---:R-:W0:Y:S03]  /*4af0*/  MUFU.RCP R17, R17 ;  /* 0x0000001100117308 */ /* 0x004e260000001000 */
[----:B------:R-:W-:Y:S02]  /*4b00*/  IMAD.MOV.U32 R7, RZ, RZ, R12 ;  /* 0x000000ffff077224 */ /* 0x000fe400078e000c */
[----:B------:R-:W1:Y:S02]  /*4b10*/  LDC R12, c[0x0][0x3c0] ;  /* 0x0000f000ff0c7b82 */ /* 0x000e640000000800 */
[----:B------:R-:W-:-:S04]  /*4b20*/  IMAD.HI.U32 R16, R4, R7, RZ ;  /* 0x0000000704107227 */ /* 0x000fc800078e00ff */
[----:B------:R-:W-:-:S04]  /*4b30*/  IMAD.MOV R6, RZ, RZ, -R16 ;  /* 0x000000ffff067224 */ /* 0x000fc800078e0a10 */
[----:B------:R-:W-:Y:S01]  /*4b40*/  IMAD R15, R14, R6, R7 ;  /* 0x000000060e0f7224 */ /* 0x000fe200078e0207 */
[----:B------:R-:W-:Y:S01]  /*4b50*/  LOP3.LUT R6, R0, R13, RZ, 0x3c, !PT ;  /* 0x0000000d00067212 */ /* 0x000fe200078e3cff */
[----:B0-----:R-:W-:-:S03]  /*4b60*/  VIADD R7, R17, 0xffffffe ;  /* 0x0ffffffe11077836 */ /* 0x001fc60000000000 */
[----:B------:R-:W-:Y:S02]  /*4b70*/  ISETP.GT.U32.AND P6, PT, R10, R15, PT ;  /* 0x0000000f0a00720c */ /* 0x000fe40003fc4070 */
[----:B------:R-:W-:Y:S01]  /*4b80*/  ISETP.GE.AND P2, PT, R6, RZ, PT ;  /* 0x000000ff0600720c */ /* 0x000fe20003f46270 */
[----:B------:R-:W0:Y:S01]  /*4b90*/  F2I.FTZ.U32.TRUNC.NTZ R7, R7 ;  /* 0x0000000700077305 */ /* 0x000e22000021f000 */
[----:B------:R-:W-:Y:S02]  /*4ba0*/  LOP3.LUT R6, RZ, R13, RZ, 0x33, !PT ;  /* 0x0000000dff067212 */ /* 0x000fe400078e33ff */
[----:B-1----:R-:W-:-:S07]  /*4bb0*/  IABS R18, R12 ;  /* 0x0000000c00127213 */ /* 0x002fce0000000000 */
[----:B------:R-:W-:Y:S01]  /*4bc0*/  @!P6 IMAD.IADD R15, R15, 0x1, -R14 ;  /* 0x000000010f0fe824 */ /* 0x000fe200078e0a0e */
[----:B------:R-:W-:Y:S01]  /*4bd0*/  LOP3.LUT R14, R2, R13, RZ, 0x3c, !PT ;  /* 0x0000000d020e7212 */ /* 0x000fe200078e3cff */
[----:B------:R-:W-:Y:S01]  /*4be0*/  @!P6 VIADD R16, R16, 0x1 ;  /* 0x000000011010e836 */ /* 0x000fe20000000000 */
[----:B------:R-:W1:Y:S01]  /*4bf0*/  I2F.RP R20, R18 ;  /* 0x0000001200147306 */ /* 0x000e620000209400 */
[----:B------:R-:W-:Y:S01]  /*4c00*/  @!P2 IMAD.MOV R9, RZ, RZ, -R9 ;  /* 0x000000ffff09a224 */ /* 0x000fe200078e0a09 */
[----:B------:R-:W-:Y:S01]  /*4c10*/  ISETP.GE.U32.AND P3, PT, R15, R10, PT ;  /* 0x0000000a0f00720c */ /* 0x000fe20003f66070 */
[----:B0-----:R-:W-:Y:S01]  /*4c20*/  IMAD.MOV R15, RZ, RZ, -R7 ;  /* 0x000000ffff0f7224 */ /* 0x001fe200078e0a07 */
[----:B------:R-:W-:-:S04]  /*4c30*/  ISETP.GE.AND P1, PT, R14, RZ, PT ;  /* 0x000000ff0e00720c */ /* 0x000fc80003f26270 */
[----:B------:R-:W0:Y:S07]  /*4c40*/  I2F.RP R21, R18 ;  /* 0x0000001200157306 */ /* 0x000e2e0000209400 */
[----:B------:R-:W-:Y:S01]  /*4c50*/  @P3 VIADD R16, R16, 0x1 ;  /* 0x0000000110103836 */ /* 0x000fe20000000000 */
[----:B-1----:R-:W1:Y:S03]  /*4c60*/  MUFU.RCP R20, R20 ;  /* 0x0000001400147308 */ /* 0x002e660000001000 */
[----:B------:R-:W-:Y:S01]  /*4c70*/  IMAD.MOV.U32 R14, RZ, RZ, R16 ;  /* 0x000000ffff0e7224 */ /* 0x000fe200078e0010 */
[----:B------:R-:W-:Y:S01]  /*4c80*/  SEL R16, R6, R9, !P5 ;  /* 0x0000000906107207 */ /* 0x000fe20006800000 */
[----:B------:R-:W-:-:S03]  /*4c90*/  IMAD R9, R15, R8, RZ ;  /* 0x000000080f097224 */ /* 0x000fc600078e02ff */
[----:B------:R-:W-:Y:S01]  /*4ca0*/  @!P1 IADD3 R14, PT, PT, -R14, RZ, RZ ;  /* 0x000000ff0e0e9210 */ /* 0x000fe20007ffe1ff */
[----:B0-----:R-:W0:Y:S01]  /*4cb0*/  MUFU.RCP R21, R21 ;  /* 0x0000001500157308 */ /* 0x001e220000001000 */
[----:B------:R-:W-:Y:S02]  /*4cc0*/  IABS R15, R16 ;  /* 0x00000010000f7213 */ /* 0x000fe40000000000 */
[----:B------:R-:W-:Y:S01]  /*4cd0*/  SEL R14, R6, R14, !P5 ;  /* 0x0000000e060e7207 */ /* 0x000fe20006800000 */
[----:B------:R-:W-:-:S03]  /*4ce0*/  IMAD.MOV.U32 R6, RZ, RZ, RZ ;  /* 0x000000ffff067224 */ /* 0x000fc600078e00ff */
        /* <DEDUP_REMOVED lines=8> */
[----:B------:R-:W-:Y:S01]  /*4d70*/  IMAD R15, R8, R19, R15 ;  /* 0x00000013080f7224 */ /* 0x000fe200078e020f */
[----:B------:R-:W-:Y:S01]  /*4d80*/  LOP3.LUT R19, R14, R11, RZ, 0x3c, !PT ;  /* 0x0000000b0e137212 */ /* 0x000fe200078e3cff */
[----:B------:R-:W-:Y:S02]  /*4d90*/  IMAD R7, R8, R9, R7 ;  /* 0x0000000908077224 */ /* 0x000fe400078e0207 */
[----:B-1----:R-:W-:Y:S01]  /*4da0*/  VIADD R9, R20, 0xffffffe ;  /* 0x0ffffffe14097836 */ /* 0x002fe20000000000 */
[C---:B------:R-:W-:Y:S01]  /*4db0*/  ISETP.GT.U32.AND P6, PT, R8.reuse, R15, PT ;  /* 0x0000000f0800720c */ /* 0x040fe20003fc4070 */
[----:B0-----:R-:W-:Y:S01]  /*4dc0*/  VIADD R20, R21, 0xffffffe ;  /* 0x0ffffffe15147836 */ /* 0x001fe20000000000 */
[----:B------:R-:W-:-:S02]  /*4dd0*/  ISETP.GT.U32.AND P5, PT, R8, R7, PT ;  /* 0x000000070800720c */ /* 0x000fc40003fa4070 */
[----:B------:R-:W-:Y:S01]  /*4de0*/  ISETP.GE.AND P1, PT, R19, RZ, PT ;  /* 0x000000ff1300720c */ /* 0x000fe20003f26270 */
[----:B------:R-:W0:Y:S01]  /*4df0*/  F2I.FTZ.U32.TRUNC.NTZ R9, R9 ;  /* 0x0000000900097305 */ /* 0x000e22000021f000 */
[----:B------:R-:W-:-:S07]  /*4e00*/  LOP3.LUT R19, RZ, R11, RZ, 0x33, !PT ;  /* 0x0000000bff137212 */ /* 0x000fce00078e33ff */
[----:B------:R-:W-:Y:S02]  /*4e10*/  @!P6 IMAD.IADD R15, R15, 0x1, -R8 ;  /* 0x000000010f0fe824 */ /* 0x000fe400078e0a08 */
[-C--:B------:R-:W-:Y:S01]  /*4e20*/  @!P5 IADD3 R7, PT, PT, R7, -R8.reuse, RZ ;  /* 0x800000080707d210 */ /* 0x080fe20007ffe0ff */
[----:B------:R-:W-:Y:S01]  /*4e30*/  @!P5 VIADD R17, R17, 0x1 ;  /* 0x000000011111d836 */ /* 0x000fe20000000000 */
[----:B------:R-:W-:Y:S01]  /*4e40*/  ISETP.NE.AND P5, PT, R11, RZ, PT ;  /* 0x000000ff0b00720c */ /* 0x000fe20003fa5270 */
[----:B------:R-:W-:Y:S01]  /*4e50*/  @!P6 VIADD R6, R6, 0x1 ;  /* 0x000000010606e836 */ /* 0x000fe20000000000 */
[-C--:B------:R-:W-:Y:S02]  /*4e60*/  ISETP.GE.U32.AND P4, PT, R7, R8.reuse, PT ;  /* 0x000000080700720c */ /* 0x080fe40003f86070 */
[----:B------:R-:W-:Y:S01]  /*4e70*/  ISETP.GE.U32.AND P3, PT, R15, R8, PT ;  /* 0x000000080f00720c */ /* 0x000fe20003f66070 */
[----:B------:R1:W2:Y:S01]  /*4e80*/  F2I.FTZ.U32.TRUNC.NTZ R7, R20 ;  /* 0x0000001400077305 */ /* 0x0002a2000021f000 */
[----:B------:R-:W-:Y:S01]  /*4e90*/  LOP3.LUT R8, R16, R11, RZ, 0x3c, !PT ;  /* 0x0000000b10087212 */ /* 0x000fe200078e3cff */
[----:B------:R-:W3:Y:S01]  /*4ea0*/  LDC R15, c[0x0][0x3bc] ;  /* 0x0000ef00ff0f7b82 */ /* 0x000ee20000000800 */
[----:B0-----:R-:W-:-:S02]  /*4eb0*/  IADD3 R21, PT, PT, RZ, -R9, RZ ;  /* 0x80000009ff157210 */ /* 0x001fc40007ffe0ff */
[----:B------:R-:W-:Y:S01]  /*4ec0*/  ISETP.GE.AND P2, PT, R8, RZ, PT ;  /* 0x000000ff0800720c */ /* 0x000fe20003f46270 */
[----:B------:R-:W-:Y:S02]  /*4ed0*/  IMAD.MOV.U32 R8, RZ, RZ, RZ ;  /* 0x000000ffff087224 */ /* 0x000fe400078e00ff */
[----:B------:R-:W-:Y:S02]  /*4ee0*/  IMAD R21, R21, R18, RZ ;  /* 0x0000001215157224 */ /* 0x000fe400078e02ff */
[----:B------:R-:W-:Y:S02]  /*4ef0*/  @P4 VIADD R17, R17, 0x1 ;  /* 0x0000000111114836 */ /* 0x000fe40000000000 */
[----:B------:R-:W-:Y:S02]  /*4f00*/  @P3 VIADD R6, R6, 0x1 ;  /* 0x0000000106063836 */ /* 0x000fe40000000000 */
[----:B-1----:R-:W-:-:S04]  /*4f10*/  IMAD.HI.U32 R20, R9, R21, R8 ;  /* 0x0000001509147227 */ /* 0x002fc800078e0008 */
[----:B------:R-:W-:Y:S02]  /*4f20*/  @!P2 IMAD.MOV R17, RZ, RZ, -R17 ;  /* 0x000000ffff11a224 */ /* 0x000fe400078e0a11 */
[----:B------:R-:W-:Y:S02]  /*4f30*/  @!P1 IMAD.MOV R6, RZ, RZ, -R6 ;  /* 0x000000ffff069224 */ /* 0x000fe400078e0a06 */
[----:B--2---:R-:W-:Y:S01]  /*4f40*/  IMAD.MOV R23, RZ, RZ, -R7 ;  /* 0x000000ffff177224 */ /* 0x004fe200078e0a07 */
[C---:B------:R-:W-:Y:S02]  /*4f50*/  SEL R17, R19.reuse, R17, !P5 ;  /* 0x0000001113117207 */ /* 0x040fe40006800000 */
[----:B------:R-:W-:Y:S01]  /*4f60*/  SEL R19, R19, R6, !P5 ;  /* 0x0000000613137207 */ /* 0x000fe20006800000 */
[----:B------:R-:W-:Y:S01]  /*4f70*/  IMAD R9, R23, R18, RZ ;  /* 0x0000001217097224 */ /* 0x000fe200078e02ff */
[----:B------:R-:W-:Y:S01]  /*4f80*/  IABS R21, R17 ;  /* 0x0000001100157213 */ /* 0x000fe20000000000 */
[----:B------:R-:W-:Y:S01]  /*4f90*/  IMAD.MOV.U32 R6, RZ, RZ, RZ ;  /* 0x000000ffff067224 */ /* 0x000fe200078e00ff */
[----:B------:R-:W-:-:S02]  /*4fa0*/  IABS R22, R19 ;  /* 0x0000001300167213 */ /* 0x000fc40000000000 */
[----:B---3--:R-:W-:Y:S01]  /*4fb0*/  IABS R8, R15 ;  /* 0x0000000f00087213 */ /* 0x008fe20000000000 */
[----:B------:R-:W-:-:S03]  /*4fc0*/  IMAD.HI.U32 R6, R7, R9, R6 ;  /* 0x0000000907067227 */ /* 0x000fc600078e0006 */
[----:B------:R-:W0:Y:S01]  /*4fd0*/  I2F.RP R23, R8 ;  /* 0x0000000800177306 */ /* 0x000e220000209400 */
[----:B------:R-:W-:Y:S01]  /*4fe0*/  IMAD.MOV.U32 R7, RZ, RZ, R21 ;  /* 0x000000ffff077224 */ /* 0x000fe200078e0015 */
[----:B------:R-:W-:-:S03]  /*4ff0*/  MOV R21, R22 ;  /* 0x0000001600157202 */ /* 0x000fc60000000f00 */
[----:B------:R-:W-:-:S04]  /*5000*/  IMAD.HI.U32 R9, R20, R7, RZ ;  /* 0x0000000714097227 */ /* 0x000fc800078e00ff */
[----:B------:R-:W-:-:S04]  /*5010*/  IMAD.HI.U32 R6, R6, R21, RZ ;  /* 0x0000001506067227 */ /* 0x000fc800078e00ff */
[----:B------:R-:W-:Y:S02]  /*5020*/  IMAD.MOV R20, RZ, RZ, -R9 ;  /* 0x000000ffff147224 */ /* 0x000fe400078e0a09 */
[----:B------:R-:W-:Y:S01]  /*5030*/  IMAD.MOV R22, RZ, RZ, -R6 ;  /* 0x000000ffff167224 */ /* 0x000fe200078e0a06 */
[----:B0-----:R-:W0:Y:S01]  /*5040*/  MUFU.RCP R23, R23 ;  /* 0x0000001700177308 */ /* 0x001e220000001000 */
[C---:B------:R-:W-:Y:S01]  /*5050*/  IMAD R7, R18.reuse, R20, R7 ;  /* 0x0000001412077224 */ /* 0x040fe200078e0207 */
[----:B------:R-:W-:Y:S01]  /*5060*/  LOP3.LUT R20, R19, R12, RZ, 0x3c, !PT ;  /* 0x0000000c13147212 */ /* 0x000fe200078e3cff */
[----:B------:R-:W-:-:S03]  /*5070*/  IMAD R21, R18, R22, R21 ;  /* 0x0000001612157224 */ /* 0x000fc600078e0215 */
[C---:B------:R-:W-:Y:S02]  /*5080*/  ISETP.GT.U32.AND P5, PT, R18.reuse, R7, PT ;  /* 0x000000071200720c */ /* 0x040fe40003fa4070 */
[----:B------:R-:W-:Y:S02]  /*5090*/  ISETP.GT.U32.AND P6, PT, R18, R21, PT ;  /* 0x000000151200720c */ /* 0x000fe40003fc4070 */
[----:B------:R-:W-:Y:S01]  /*50a0*/  ISETP.GE.AND P1, PT, R20, RZ, PT ;  /* 0x000000ff1400720c */ /* 0x000fe20003f26270 */
[----:B0-----:R-:W-:-:S08]  /*50b0*/  VIADD R22, R23, 0xffffffe ;  /* 0x0ffffffe17167836 */ /* 0x001fd00000000000 */
[--C-:B------:R-:W-:Y:S02]  /*50c0*/  @!P5 IMAD.IADD R7, R7, 0x1, -R18.reuse ;  /* 0x000000010707d824 */ /* 0x100fe400078e0a12 */
[----:B------:R-:W-:Y:S01]  /*50d0*/  @!P6 IMAD.IADD R21, R21, 0x1, -R18 ;  /* 0x000000011515e824 */ /* 0x000fe200078e0a12 */
[----:B------:R-:W-:Y:S01]  /*50e0*/  @!P6 IADD3 R6, PT, PT, R6, 0x1, RZ ;  /* 0x000000010606e810 */ /* 0x000fe20007ffe0ff */
        /* <DEDUP_REMOVED lines=11> */
[----:B0-----:R-:W-:Y:S02]  /*51a0*/  IMAD.MOV R23, RZ, RZ, -R7 ;  /* 0x000000ffff177224 */ /* 0x001fe400078e0a07 */
[----:B------:R-:W-:Y:S02]  /*51b0*/  @!P1 IMAD.MOV R6, RZ, RZ, -R6 ;  /* 0x000000ffff069224 */ /* 0x000fe400078e0a06 */
[----:B------:R-:W-:-:S03]  /*51c0*/  @!P2 IMAD.MOV R9, RZ, RZ, -R9 ;  /* 0x000000ffff09a224 */ /* 0x000fc600078e0a09 */
[----:B------:R-:W-:Y:S01]  /*51d0*/  SEL R20, R21, R6, !P3 ;  /* 0x0000000615147207 */ /* 0x000fe20005800000 */
[----:B------:R-:W-:Y:S01]  /*51e0*/  IMAD.MOV.U32 R6, RZ, RZ, RZ ;  /* 0x000000ffff067224 */ /* 0x000fe200078e00ff */
[----:B------:R-:W-:Y:S01]  /*51f0*/  SEL R18, R18, R9, !P3 ;  /* 0x0000000912127207 */ /* 0x000fe20005800000 */
[----:B------:R-:W-:Y:S01]  /*5200*/  IMAD R9, R23, R8, RZ ;  /* 0x0000000817097224 */ /* 0x000fe200078e02ff */
[----:B------:R-:W-:Y:S02]  /*5210*/  IABS R23, R20 ;  /* 0x0000001400177213 */ /* 0x000fe40000000000 */
[----:B------:R-:W-:Y:S01]  /*5220*/  IABS R21, R18 ;  /* 0x0000001200157213 */ /* 0x000fe20000000000 */
[----:B------:R-:W-:-:S03]  /*5230*/  IMAD.HI.U32 R22, R7, R9, R6 ;  /* 0x0000000907167227 */ /* 0x000fc600078e0006 */
[----:B------:R-:W-:-:S03]  /*5240*/  MOV R7, R21 ;  /* 0x0000001500077202 */ /* 0x000fc60000000f00 */
[----:B------:R-:W-:-:S04]  /*5250*/  IMAD.HI.U32 R9, R22, R23, RZ ;  /* 0x0000001716097227 */ /* 0x000fc800078e00ff */
[----:B------:R-:W-:-:S04]  /*5260*/  IMAD.HI.U32 R6, R22, R7, RZ ;  /* 0x0000000716067227 */ /* 0x000fc800078e00ff */
[----:B------:R-:W-:Y:S02]  /*5270*/  IMAD.MOV R21, RZ, RZ, -R6 ;  /* 0x000000ffff157224 */ /* 0x000fe400078e0a06 */
[----:B------:R-:W-:Y:S02]  /*5280*/  IMAD.MOV R22, RZ, RZ, -R9 ;  /* 0x000000ffff167224 */ /* 0x000fe400078e0a09 */
[C---:B------:R-:W-:Y:S02]  /*5290*/  IMAD R7, R8.reuse, R21, R7 ;  /* 0x0000001508077224 */ /* 0x040fe400078e0207 */
[C---:B------:R-:W-:Y:S02]  /*52a0*/  IMAD R21, R8.reuse, R22, R23 ;  /* 0x0000001608157224 */ /* 0x040fe400078e0217 */
[----:B------:R-:W-:Y:S01]  /*52b0*/  IMAD.MOV R22, RZ, RZ, -R20 ;  /* 0x000000ffff167224 */ /* 0x000fe200078e0a14 */
[C---:B------:R-:W-:Y:S02]  /*52c0*/  ISETP.GT.U32.AND P5, PT, R8.reuse, R7, PT ;  /* 0x000000070800720c */ /* 0x040fe40003fa4070 */
[----:B------:R-:W-:Y:S01]  /*52d0*/  ISETP.GT.U32.AND P6, PT, R8, R21, PT ;  /* 0x000000150800720c */ /* 0x000fe20003fc4070 */
[----:B------:R-:W-:-:S10]  /*52e0*/  IMAD R22, R12, R22, R19 ;  /* 0x000000160c167224 */ /* 0x000fd400078e0213 */
[--C-:B------:R-:W-:Y:S02]  /*52f0*/  @!P5 IMAD.IADD R7, R7, 0x1, -R8.reuse ;  /* 0x000000010707d824 */ /* 0x100fe400078e0a08 */
[----:B------:R-:W-:Y:S01]  /*5300*/  @!P6 IMAD.IADD R21, R21, 0x1, -R8 ;  /* 0x000000011515e824 */ /* 0x000fe200078e0a08 */
[----:B------:R-:W-:Y:S01]  /*5310*/  @!P6 IADD3 R9, PT, PT, R9, 0x1, RZ ;  /* 0x000000010909e810 */ /* 0x000fe20007ffe0ff */
[----:B------:R-:W-:Y:S01]  /*5320*/  @!P5 VIADD R6, R6, 0x1 ;  /* 0x000000010606d836 */ /* 0x000fe20000000000 */
[-C--:B------:R-:W-:Y:S02]  /*5330*/  ISETP.GE.U32.AND P3, PT, R7, R8.reuse, PT ;  /* 0x000000080700720c */ /* 0x080fe40003f66070 */
[----:B------:R-:W-:Y:S02]  /*5340*/  ISETP.GE.U32.AND P4, PT, R21, R8, PT ;  /* 0x000000081500720c */ /* 0x000fe40003f86070 */
[-C--:B------:R-:W-:Y:S02]  /*5350*/  LOP3.LUT R7, R18, R15.reuse, RZ, 0x3c, !PT ;  /* 0x0000000f12077212 */ /* 0x080fe400078e3cff */
[----:B------:R-:W-:-:S02]  /*5360*/  LOP3.LUT R8, R20, R15, RZ, 0x3c, !PT ;  /* 0x0000000f14087212 */ /* 0x000fc400078e3cff */
[----:B------:R-:W-:Y:S01]  /*5370*/  ISETP.GE.AND P2, PT, R7, RZ, PT ;  /* 0x000000ff0700720c */ /* 0x000fe20003f46270 */
[----:B------:R-:W-:Y:S01]  /*5380*/  IMAD.MOV R7, RZ, RZ, -R16 ;  /* 0x000000ffff077224 */ /* 0x000fe200078e0a10 */
[----:B------:R-:W-:Y:S01]  /*5390*/  ISETP.GE.AND P1, PT, R8, RZ, PT ;  /* 0x000000ff0800720c */ /* 0x000fe20003f26270 */
[----:B------:R-:W-:Y:S01]  /*53a0*/  IMAD.MOV R8, RZ, RZ, -R14 ;  /* 0x000000ffff087224 */ /* 0x000fe200078e0a0e */
[----:B------:R-:W-:Y:S01]  /*53b0*/  LOP3.LUT R21, RZ, R15, RZ, 0x33, !PT ;  /* 0x0000000fff157212 */ /* 0x000fe200078e33ff */
[----:B------:R-:W-:Y:S01]  /*53c0*/  @P3 VIADD R6, R6, 0x1 ;  /* 0x0000000106063836 */ /* 0x000fe20000000000 */
[----:B------:R-:W-:Y:S01]  /*53d0*/  ISETP.NE.AND P3, PT, R15, RZ, PT ;  /* 0x000000ff0f00720c */ /* 0x000fe20003f65270 */
[----:B------:R-:W-:Y:S02]  /*53e0*/  @P4 VIADD R9, R9, 0x1 ;  /* 0x0000000109094836 */ /* 0x000fe40000000000 */
[----:B------:R-:W-:Y:S02]  /*53f0*/  IMAD R7, R13, R7, R0 ;  /* 0x000000070d077224 */ /* 0x000fe400078e0200 */
[----:B------:R-:W-:-:S02]  /*5400*/  IMAD.MOV R0, RZ, RZ, -R17 ;  /* 0x000000ffff007224 */ /* 0x000fc400078e0a11 */
[----:B------:R-:W-:Y:S02]  /*5410*/  @!P2 IMAD.MOV R6, RZ, RZ, -R6 ;  /* 0x000000ffff06a224 */ /* 0x000fe400078e0a06 */
[----:B------:R-:W-:Y:S02]  /*5420*/  @!P1 IMAD.MOV R9, RZ, RZ, -R9 ;  /* 0x000000ffff099224 */ /* 0x000fe400078e0a09 */
[----:B------:R-:W-:Y:S01]  /*5430*/  IMAD R13, R13, R8, R2 ;  /* 0x000000080d0d7224 */ /* 0x000fe200078e0202 */
[----:B------:R-:W-:Y:S01]  /*5440*/  SEL R6, R21, R6, !P3 ;  /* 0x0000000615067207 */ /* 0x000fe20005800000 */
[----:B------:R-:W-:Y:S01]  /*5450*/  IMAD R16, R11, R0, R16 ;  /* 0x000000000b107224 */ /* 0x000fe200078e0210 */
[----:B------:R-:W-:Y:S01]  /*5460*/  SEL R0, R21, R9, !P3 ;  /* 0x0000000915007207 */ /* 0x000fe20005800000 */
[----:B------:R-:W-:Y:S01]  /*5470*/  IMAD.MOV R8, RZ, RZ, -R18 ;  /* 0x000000ffff087224 */ /* 0x000fe200078e0a12 */
[----:B------:R-:W-:Y:S01]  /*5480*/  IADD3 R21, PT, PT, -R19, RZ, RZ ;  /* 0x000000ff13157210 */ /* 0x000fe20007ffe1ff */
[----:B------:R-:W-:-:S02]  /*5490*/  IMAD.MOV R9, RZ, RZ, -R6 ;  /* 0x000000ffff097224 */ /* 0x000fc400078e0a06 */
        /* <DEDUP_REMOVED lines=14> */
[--C-:B------:R-:W-:Y:S01]  /*5580*/  SHF.R.S32.HI R17, RZ, 0x1f, R13.reuse ;  /* 0x0000001fff117819 */ /* 0x100fe2000001140d */
        /* <DEDUP_REMOVED lines=30> */
.L_x_730:
        /* <DEDUP_REMOVED lines=38> */
.L_x_738:
[----:B------:R-:W-:-:S07]  /*59d0*/  MOV R2, 0x59f0 ;  /* 0x000059f000027802 */ /* 0x000fce0000000f00 */
[----:B------:R-:W-:Y:S05]  /*59e0*/  CALL.REL.NOINC `($__internal_25_$__cuda_sm20_div_u64) ;  /* 0x0000001800347944 */ /* 0x000fea0003c00000 */
[----:B------:R-:W-:Y:S02]  /*59f0*/  IMAD.MOV.U32 R12, RZ, RZ, R4 ;  /* 0x000000ffff0c7224 */ /* 0x000fe400078e0004 */
[----:B------:R-:W-:-:S07]  /*5a00*/  IMAD.MOV.U32 R13, RZ, RZ, R9 ;  /* 0x000000ffff0d7224 */ /* 0x000fce00078e0009 */
.L_x_739:
[----:B------:R-:W-:Y:S05]  /*5a10*/  BSYNC.RECONVERGENT B0 ;  /* 0x0000000000007941 */ /* 0x000fea0003800200 */
.L_x_737:
        /* <DEDUP_REMOVED lines=16> */
[----:B------:R-:W0:Y:S08]  /*5b20*/  I2F.RP R6, R4 ;  /* 0x0000000400067306 */ /* 0x000e300000209400 */
[----:B0-----:R-:W0:Y:S02]  /*5b30*/  MUFU.RCP R6, R6 ;  /* 0x0000000600067308 */ /* 0x001e240000001000 */
[----:B0-----:R-:W-:Y:S01]  /*5b40*/  VIADD R10, R6, 0xffffffe ;  /* 0x0ffffffe060a7836 */ /* 0x001fe20000000000 */
[----:B---3--:R-:W-:-:S05]  /*5b50*/  IABS R6, R2 ;  /* 0x0000000200067213 */ /* 0x008fca0000000000 */
[----:B------:R0:W3:Y:S08]  /*5b60*/  F2I.FTZ.U32.TRUNC.NTZ R11, R10 ;  /* 0x0000000a000b7305 */ /* 0x0000f0000021f000 */
[----:B------:R-:W5:Y:S01]  /*5b70*/  I2F.RP R13, R6 ;  /* 0x00000006000d7306 */ /* 0x000f620000209400 */
[----:B0-----:R-:W-:Y:S02]  /*5b80*/  HFMA2 R10, -RZ, RZ, 0, 0 ;  /* 0x00000000ff0a7431 */ /* 0x001fe400000001ff */
[----:B---3--:R-:W-:-:S04]  /*5b90*/  IMAD.MOV R9, RZ, RZ, -R11 ;  /* 0x000000ffff097224 */ /* 0x008fc800078e0a0b */
[----:B------:R-:W-:-:S04]  /*5ba0*/  IMAD R9, R9, R4, RZ ;  /* 0x0000000409097224 */ /* 0x000fc800078e02ff */
[----:B------:R-:W-:Y:S01]  /*5bb0*/  IMAD.HI.U32 R9, R11, R9, R10 ;  /* 0x000000090b097227 */ /* 0x000fe200078e000a */
[----:B-----5:R-:W0:Y:S01]  /*5bc0*/  MUFU.RCP R13, R13 ;  /* 0x0000000d000d7308 */ /* 0x020e220000001000 */
[----:B------:R-:W-:-:S04]  /*5bd0*/  LOP3.LUT R10, R0, R3, RZ, 0x3c, !PT ;  /* 0x00000003000a7212 */ /* 0x000fc800078e3cff */
[----:B------:R-:W-:Y:S01]  /*5be0*/  IMAD.HI.U32 R9, R9, R12, RZ ;  /* 0x0000000c09097227 */ /* 0x000fe200078e00ff */
[----:B------:R-:W-:-:S03]  /*5bf0*/  ISETP.GE.AND P3, PT, R10, RZ, PT ;  /* 0x000000ff0a00720c */ /* 0x000fc60003f66270 */
[----:B------:R-:W-:Y:S02]  /*5c00*/  IMAD.MOV R11, RZ, RZ, -R9 ;  /* 0x000000ffff0b7224 */ /* 0x000fe400078e0a09 */
[----:B------:R-:W-:Y:S02]  /*5c10*/  IMAD.MOV.U32 R10, RZ, RZ, RZ ;  /* 0x000000ffff0a7224 */ /* 0x000fe400078e00ff */
[----:B------:R-:W-:Y:S02]  /*5c20*/  IMAD R11, R4, R11, R12 ;  /* 0x0000000b040b7224 */ /* 0x000fe400078e020c */
[----:B0-----:R-:W-:-:S03]  /*5c30*/  VIADD R12, R13, 0xffffffe ;  /* 0x0ffffffe0d0c7836 */ /* 0x001fc60000000000 */
[----:B------:R-:W-:-:S13]  /*5c40*/  ISETP.GT.U32.AND P1, PT, R4, R11, PT ;  /* 0x0000000b0400720c */ /* 0x000fda0003f24070 */
[----:B------:R-:W-:Y:S02]  /*5c50*/  @!P1 IMAD.IADD R11, R11, 0x1, -R4 ;  /* 0x000000010b0b9824 */ /* 0x000fe400078e0a04 */
[----:B------:R-:W-:Y:S01]  /*5c60*/  @!P1 VIADD R9, R9, 0x1 ;  /* 0x0000000109099836 */ /* 0x000fe20000000000 */
[----:B------:R-:W-:Y:S02]  /*5c70*/  ISETP.NE.AND P1, PT, R3, RZ, PT ;  /* 0x000000ff0300720c */ /* 0x000fe40003f25270 */
[----:B------:R-:W-:Y:S02]  /*5c80*/  ISETP.GE.U32.AND P2, PT, R11, R4, PT ;  /* 0x000000040b00720c */ /* 0x000fe40003f46070 */
[----:B------:R-:W0:Y:S01]  /*5c90*/  LDC R4, c[0x0][0x3c0] ;  /* 0x0000f000ff047b82 */ /* 0x000e220000000800 */
[----:B------:R-:W3:Y:S10]  /*5ca0*/  F2I.FTZ.U32.TRUNC.NTZ R11, R12 ;  /* 0x0000000c000b7305 */ /* 0x000ef4000021f000 */
[----:B------:R-:W-:-:S02]  /*5cb0*/  @P2 VIADD R9, R9, 0x1 ;  /* 0x0000000109092836 */ /* 0x000fc40000000000 */
[----:B---3--:R-:W-:-:S03]  /*5cc0*/  IMAD.MOV R13, RZ, RZ, -R11 ;  /* 0x000000ffff0d7224 */ /* 0x008fc600078e0a0b */
[----:B------:R-:W-:Y:S02]  /*5cd0*/  @!P3 IADD3 R9, PT, PT, -R9, RZ, RZ ;  /* 0x000000ff0909b210 */ /* 0x000fe40007ffe1ff */
[----:B------:R-:W-:Y:S01]  /*5ce0*/  @!P1 LOP3.LUT R9, RZ, R3, RZ, 0x33, !PT ;  /* 0x00000003ff099212 */ /* 0x000fe200078e33ff */
[----:B------:R-:W-:-:S03]  /*5cf0*/  IMAD R13, R13, R6, RZ ;  /* 0x000000060d0d7224 */ /* 0x000fc600078e02ff */
[----:B------:R-:W-:Y:S01]  /*5d00*/  IABS R14, R9 ;  /* 0x00000009000e7213 */ /* 0x000fe20000000000 */
[----:B------:R-:W-:Y:S01]  /*5d10*/  IMAD.HI.U32 R10, R11, R13, R10 ;  /* 0x0000000d0b0a7227 */ /* 0x000fe200078e000a */
[----:B0-----:R-:W-:-:S03]  /*5d20*/  IABS R12, R4 ;  /* 0x00000004000c7213 */ /* 0x001fc60000000000 */
        /* <DEDUP_REMOVED lines=14> */
[----:B------:R-:W-:Y:S02]  /*5e10*/  ISETP.GE.U32.AND P1, PT, R11, R6, PT ;  /* 0x000000060b00720c */ /* 0x000fe40003f26070 */
[----:B------:R-:W0:Y:S01]  /*5e20*/  LDC R6, c[0x0][0x3bc] ;  /* 0x0000ef00ff067b82 */ /* 0x000e220000000800 */
[----:B------:R-:W3:Y:S10]  /*5e30*/  F2I.FTZ.U32.TRUNC.NTZ R11, R15 ;  /* 0x0000000f000b7305 */ /* 0x000ef4000021f000 */
[----:B------:R-:W-:Y:S01]  /*5e40*/  @P1 IADD3 R13, PT, PT, R13, 0x1, RZ ;  /* 0x000000010d0d1810 */ /* 0x000fe20007ffe0ff */
[----:B---3--:R-:W-:-:S04]  /*5e50*/  IMAD.MOV R17, RZ, RZ, -R11 ;  /* 0x000000ffff117224 */ /* 0x008fc800078e0a0b */
        /* <DEDUP_REMOVED lines=18> */
[----:B0-----:R-:W-:Y:S02]  /*5f80*/  IADD3 R17, PT, PT, R16, 0xffffffe, RZ ;  /* 0x0ffffffe10117810 */ /* 0x001fe40007ffe0ff */
[----:B------:R-:W-:Y:S02]  /*5f90*/  ISETP.GE.U32.AND P1, PT, R11, R12, PT ;  /* 0x0000000c0b00720c */ /* 0x000fe40003f26070 */
[----:B------:R-:W0:Y:S01]  /*5fa0*/  F2I.FTZ.U32.TRUNC.NTZ R11, R17 ;  /* 0x00000011000b7305 */ /* 0x000e22000021f000 */
[----:B------:R-:W-:-:S10]  /*5fb0*/  ISETP.NE.AND P2, PT, R4, RZ, PT ;  /* 0x000000ff0400720c */ /* 0x000fd40003f45270 */
[----:B------:R-:W-:Y:S02]  /*5fc0*/  @P1 VIADD R15, R15, 0x1 ;  /* 0x000000010f0f1836 */ /* 0x000fe40000000000 */
[----:B0-----:R-:W-:Y:S02]  /*5fd0*/  IMAD.MOV R19, RZ, RZ, -R11 ;  /* 0x000000ffff137224 */ /* 0x001fe400078e0a0b */
        /* <DEDUP_REMOVED lines=18> */
[----:B------:R-:W-:Y:S01]  /*6100*/  @!P3 IMAD.MOV R12, RZ, RZ, -R12 ;  /* 0x000000ffff0cb224 */ /* 0x000fe200078e0a0c */
[----:B------:R-:W-:-:S05]  /*6110*/  @!P2 LOP3.LUT R12, RZ, R6, RZ, 0x33, !PT ;  /* 0x00000006ff0ca212 */ /* 0x000fca00078e33ff */
[----:B------:R-:W-:-:S04]  /*6120*/  IMAD.MOV R17, RZ, RZ, -R12 ;  /* 0x000000ffff117224 */ /* 0x000fc800078e0a0c */
[----:B------:R-:W-:-:S04]  /*6130*/  IMAD R17, R6, R17, R15 ;  /* 0x0000001106117224 */ /* 0x000fc800078e020f */
[----:B0-----:R-:W-:-:S05]  /*6140*/  IMAD.WIDE R10, R17, 0x4, R10 ;  /* 0x00000004110a7825 */ /* 0x001fca00078e020a */
[----:B------:R4:W3:Y:S01]  /*6150*/  LDG.E R6, desc[UR8][R10.64] ;  /* 0x000000080a067981 */ /* 0x0008e2000c1e1900 */
        /* <DEDUP_REMOVED lines=23> */
[----:B------:R-:W-:Y:S02]  /*62d0*/  IMAD.MOV.U32 R0, RZ, RZ, R7 ;  /* 0x000000ffff007224 */ /* 0x000fe400078e0007 */
[----:B---3--:R-:W-:-:S05]  /*62e0*/  FADD.FTZ R9, RZ, R6 ;  /* 0x00000006ff097221 */ /* 0x008fca0000010000 */
[----:B------:R0:W-:Y:S02]  /*62f0*/  STG.E desc[UR8][R10.64], R9 ;  /* 0x000000090a007986 */ /* 0x0001e4000c101908 */
.L_x_741:
[----:B------:R-:W-:Y:S05]  /*6300*/  BSYNC.RECONVERGENT B0 ;  /* 0x0000000000007941 */ /* 0x000fea0003800200 */
.L_x_740:
        /* <DEDUP_REMOVED lines=14> */
.L_x_742:
[----:B0-----:R-:W0:Y:S01]  /*63f0*/  LDC R13, c[0x0][0x3c8] ;  /* 0x0000f200ff0d7b82 */ /* 0x001e220000000800 */
[----:B------:R-:W-:-:S05]  /*6400*/  IABS R7, R0 ;  /* 0x0000000000077213 */ /* 0x000fca0000000000 */
[----:B------:R-:W-:Y:S02]  /*6410*/  IMAD.HI.U32 R6, R4, R7, RZ ;  /* 0x0000000704067227 */ /* 0x000fe400078e00ff */
[----:B------:R-:W1:Y:S03]  /*6420*/  LDC R14, c[0x0][0x3c4] ;  /* 0x0000f100ff0e7b82 */ /* 0x000e660000000800 */
[----:B------:R-:W-:Y:S02]  /*6430*/  IADD3 R2, PT, PT, -R6, RZ, RZ ;  /* 0x000000ff06027210 */ /* 0x000fe40007ffe1ff */
[----:B0-----:R-:W-:-:S04]  /*6440*/  IABS R8, R13 ;  /* 0x0000000d00087213 */ /* 0x001fc80000000000 */
[----:B------:R-:W0:Y:S01]  /*6450*/  I2F.RP R12, R8 ;  /* 0x00000008000c7306 */ /* 0x000e220000209400 */
[----:B------:R-:W-:Y:S01]  /*6460*/  IMAD R7, R8, R2, R7 ;  /* 0x0000000208077224 */ /* 0x000fe200078e0207 */
[----:B------:R-:W-:Y:S02]  /*6470*/  LOP3.LUT R2, R0, R13, RZ, 0x3c, !PT ;  /* 0x0000000d00027212 */ /* 0x000fe400078e3cff */
[----:B-1----:R-:W-:Y:S02]  /*6480*/  IABS R9, R14 ;  /* 0x0000000e00097213 */ /* 0x002fe40000000000 */
[----:B------:R-:W-:Y:S02]  /*6490*/  ISETP.GT.U32.AND P2, PT, R10, R7, PT ;  /* 0x000000070a00720c */ /* 0x000fe40003f44070 */
[----:B------:R-:W1:Y:S01]  /*64a0*/  I2F.RP R4, R9 ;  /* 0x0000000900047306 */ /* 0x000e620000209400 */
[----:B------:R-:W-:Y:S02]  /*64b0*/  ISETP.GE.AND P3, PT, R2, RZ, PT ;  /* 0x000000ff0200720c */ /* 0x000fe40003f66270 */
[----:B------:R-:W-:-:S04]  /*64c0*/  IADD3 R2, P0, PT, R5, R0, RZ ;  /* 0x0000000005027210 */ /* 0x000fc80007f1e0ff */
[----:B------:R-:W-:Y:S01]  /*64d0*/  IABS R16, R2 ;  /* 0x0000000200107213 */ /* 0x000fe20000000000 */
[----:B0-----:R-:W0:Y:S03]  /*64e0*/  MUFU.RCP R12, R12 ;  /* 0x0000000c000c7308 */ /* 0x001e260000001000 */
[----:B------:R-:W-:Y:S02]  /*64f0*/  @!P2 IMAD.IADD R7, R7, 0x1, -R8 ;  /* 0x000000010707a824 */ /* 0x000fe400078e0a08 */
[----:B------:R-:W-:Y:S01]  /*6500*/  @!P2 VIADD R6, R6, 0x1 ;  /* 0x000000010606a836 */ /* 0x000fe20000000000 */
[----:B------:R-:W-:Y:S02]  /*6510*/  ISETP.NE.AND P2, PT, R13, RZ, PT ;  /* 0x000000ff0d00720c */ /* 0x000fe40003f45270 */
[----:B-1----:R-:W1:Y:S01]  /*6520*/  MUFU.RCP R4, R4 ;  /* 0x0000000400047308 */ /* 0x002e620000001000 */
[----:B------:R-:W-:Y:S01]  /*6530*/  ISETP.GE.U32.AND P1, PT, R7, R10, PT ;  /* 0x0000000a0700720c */ /* 0x000fe20003f26070 */
[----:B------:R-:W-:-:S02]  /*6540*/  IMAD.MOV.U32 R10, RZ, RZ, RZ ;  /* 0x000000ffff0a7224 */ /* 0x000fc400078e00ff */
[----:B0-----:R-:W-:Y:S02]  /*6550*/  VIADD R11, R12, 0xffffffe ;  /* 0x0ffffffe0c0b7836 */ /* 0x001fe40000000000 */
[----:B------:R-:W0:Y:S08]  /*6560*/  LDC R12, c[0x0][0x3c0] ;  /* 0x0000f000ff0c7b82 */ /* 0x000e300000000800 */
[----:B------:R-:W-:Y:S01]  /*6570*/  @P1 VIADD R6, R6, 0x1 ;  /* 0x0000000106061836 */ /* 0x000fe20000000000 */
[----:B------:R-:W2:Y:S01]  /*6580*/  F2I.FTZ.U32.TRUNC.NTZ R11, R11 ;  /* 0x0000000b000b7305 */ /* 0x000ea2000021f000 */
[----:B-1----:R-:W-:-:S02]  /*6590*/  VIADD R7, R4, 0xffffffe ;  /* 0x0ffffffe04077836 */ /* 0x002fc40000000000 */
[----:B------:R-:W-:-:S05]  /*65a0*/  @!P3 IMAD.MOV R6, RZ, RZ, -R6 ;  /* 0x000000ffff06b224 */ /* 0x000fca00078e0a06 */
[----:B------:R-:W1:Y:S01]  /*65b0*/  F2I.FTZ.U32.TRUNC.NTZ R7, R7 ;  /* 0x0000000700077305 */ /* 0x000e62000021f000 */
[----:B--2---:R-:W-:-:S04]  /*65c0*/  IMAD.MOV R15, RZ, RZ, -R11 ;  /* 0x000000ffff0f7224 */ /* 0x004fc800078e0a0b */
[----:B------:R-:W-:-:S04]  /*65d0*/  IMAD R15, R15, R8, RZ ;  /* 0x000000080f0f7224 */ /* 0x000fc800078e02ff */
[----:B------:R-:W-:Y:S01]  /*65e0*/  IMAD.HI.U32 R4, R11, R15, R10 ;  /* 0x0000000f0b047227 */ /* 0x000fe200078e000a */
[----:B------:R-:W-:Y:S02]  /*65f0*/  MOV R15, R16 ;  /* 0x00000010000f7202 */ /* 0x000fe40000000f00 */
[----:B------:R-:W-:Y:S01]  /*6600*/  LOP3.LUT R11, RZ, R13, RZ, 0x33, !PT ;  /* 0x0000000dff0b7212 */ /* 0x000fe200078e33ff */
[----:B-1----:R-:W-:Y:S02]  /*6610*/  IMAD.MOV R16, RZ, RZ, -R7 ;  /* 0x000000ffff107224 */ /* 0x002fe400078e0a07 */
[----:B------:R-:W-:Y:S01]  /*6620*/  IMAD.HI.U32 R18, R4, R15, RZ ;  /* 0x0000000f04127227 */ /* 0x000fe200078e00ff */
[----:B------:R-:W-:-:S03]  /*6630*/  SEL R19, R11, R6, !P2 ;  /* 0x000000060b137207 */ /* 0x000fc60005000000 */
[----:B------:R-:W-:Y:S02]  /*6640*/  IMAD.MOV R10, RZ, RZ, -R18 ;  /* 0x000000ffff0a7224 */ /* 0x000fe400078e0a12 */
[----:B------:R-:W-:Y:S01]  /*6650*/  IMAD R17, R16, R9, RZ ;  /* 0x0000000910117224 */ /* 0x000fe200078e02ff */
[----:B------:R-:W-:Y:S01]  /*6660*/  IABS R16, R19 ;  /* 0x0000001300107213 */ /* 0x000fe20000000000 */
[----:B------:R-:W-:Y:S02]  /*6670*/  IMAD R15, R8, R10, R15 ;  /* 0x0000000a080f7224 */ /* 0x000fe400078e020f */
[----:B------:R-:W-:Y:S02]  /*6680*/  IMAD.MOV.U32 R6, RZ, RZ, RZ ;  /* 0x000000ffff067224 */ /* 0x000fe400078e00ff */
[----:B------:R-:W-:Y:S02]  /*6690*/  IMAD.MOV.U32 R10, RZ, RZ, R8 ;  /* 0x000000ffff0a7224 */ /* 0x000fe400078e0008 */
[----:B------:R-:W-:Y:S01]  /*66a0*/  IMAD.HI.U32 R6, R7, R17, R6 ;  /* 0x0000001107067227 */ /* 0x000fe200078e0006 */
[----:B0-----:R-:W-:-:S02]  /*66b0*/  IABS R17, R12 ;  /* 0x0000000c00117213 */ /* 0x001fc40000000000 */
[----:B------:R-:W-:Y:S02]  /*66c0*/  ISETP.GT.U32.AND P4, PT, R10, R15, PT ;  /* 0x0000000f0a00720c */ /* 0x000fe40003f84070 */
[----:B------:R-:W-:Y:S01]  /*66d0*/  MOV R7, R16 ;  /* 0x0000001000077202 */ /* 0x000fe20000000f00 */
[----:B------:R-:W-:-:S04]  /*66e0*/  IMAD.MOV.U32 R16, RZ, RZ, R17 ;  /* 0x000000ffff107224 */ /* 0x000fc800078e0011 */
[----:B------:R-:W-:Y:S01]  /*66f0*/  IMAD.HI.U32 R17, R6, R7, RZ ;  /* 0x0000000706117227 */ /* 0x000fe200078e00ff */
[----:B------:R-:W0:Y:S03]  /*6700*/  I2F.RP R21, R16 ;  /* 0x0000001000157306 */ /* 0x000e260000209400 */
[----:B------:R-:W-:Y:S02]  /*6710*/  IMAD.MOV R20, RZ, RZ, -R17 ;  /* 0x000000ffff147224 */ /* 0x000fe400078e0a11 */
[----:B------:R-:W-:Y:S02]  /*6720*/  @!P4 IMAD.IADD R15, R15, 0x1, -R8 ;  /* 0x000000010f0fc824 */ /* 0x000fe400078e0a08 */
[----:B------:R-:W-:Y:S01]  /*6730*/  IMAD R8, R9, R20, R7 ;  /* 0x0000001409087224 */ /* 0x000fe200078e0207 */
[----:B------:R-:W-:Y:S01]  /*6740*/  LOP3.LUT R7, R2, R13, RZ, 0x3c, !PT ;  /* 0x0000000d02077212 */ /* 0x000fe200078e3cff */
[----:B------:R-:W-:Y:S01]  /*6750*/  @!P4 VIADD R18, R18, 0x1 ;  /* 0x000000011212c836 */ /* 0x000fe20000000000 */
[----:B------:R-:W-:-:S02]  /*6760*/  ISETP.GE.U32.AND P3, PT, R15, R10, PT ;  /* 0x0000000a0f00720c */ /* 0x000fc40003f66070 */
[----:B------:R-:W-:Y:S01]  /*6770*/  ISETP.GT.U32.AND P1, PT, R9, R8, PT ;  /* 0x000000080900720c */ /* 0x000fe20003f24070 */
[----:B------:R-:W1:Y:S01]  /*6780*/  LDC R15, c[0x0][0x3bc] ;  /* 0x0000ef00ff0f7b82 */ /* 0x000e620000000800 */
[----:B------:R-:W-:Y:S01]  /*6790*/  ISETP.GE.AND P5, PT, R7, RZ, PT ;  /* 0x000000ff0700720c */ /* 0x000fe20003fa6270 */
[----:B0-----:R-:W0:Y:S08]  /*67a0*/  MUFU.RCP R21, R21 ;  /* 0x0000001500157308 */ /* 0x001e300000001000 */
[----:B------:R-:W-:-:S02]  /*67b0*/  @P3 VIADD R18, R18, 0x1 ;  /* 0x0000000112123836 */ /* 0x000fc40000000000 */
[----:B------:R-:W-:Y:S02]  /*67c0*/  @!P1 IMAD.IADD R8, R8, 0x1, -R9 ;  /* 0x0000000108089824 */ /* 0x000fe400078e0a09 */
[----:B------:R-:W-:Y:S01]  /*67d0*/  @!P1 VIADD R17, R17, 0x1 ;  /* 0x0000000111119836 */ /* 0x000fe20000000000 */
[----:B------:R-:W-:Y:S02]  /*67e0*/  @!P5 IADD3 R18, PT, PT, -R18, RZ, RZ ;  /* 0x000000ff1212d210 */ /* 0x000fe40007ffe1ff */
[----:B------:R-:W-:Y:S01]  /*67f0*/  ISETP.GE.U32.AND P3, PT, R8, R9, PT ;  /* 0x000000090800720c */ /* 0x000fe20003f66070 */
[----:B0-----:R-:W-:Y:S01]  /*6800*/  VIADD R7, R21, 0xffffffe ;  /* 0x0ffffffe15077836 */ /* 0x001fe20000000000 */
[----:B------:R-:W-:Y:S02]  /*6810*/  LOP3.LUT R8, R19, R14, RZ, 0x3c, !PT ;  /* 0x0000000e13087212 */ /* 0x000fe400078e3cff */
[----:B------:R-:W-:Y:S02]  /*6820*/  SEL R11, R11, R18, !P2 ;  /* 0x000000120b0b7207 */ /* 0x000fe40005000000 */
[----:B------:R-:W-:Y:S01]  /*6830*/  ISETP.GE.AND P4, PT, R8, RZ, PT ;  /* 0x000000ff0800720c */ /* 0x000fe20003f86270 */
[----:B------:R-:W0:Y:S01]  /*6840*/  F2I.FTZ.U32.TRUNC.NTZ R7, R7 ;  /* 0x0000000700077305 */ /* 0x000e22000021f000 */
[----:B-1----:R-:W-:-:S02]  /*6850*/  IABS R18, R15 ;  /* 0x0000000f00127213 */ /* 0x002fc40000000000 */
[----:B------:R-:W-:-:S03]  /*6860*/  IABS R24, R11 ;  /* 0x0000000b00187213 */ /* 0x000fc60000000000 */
[----:B------:R-:W-:Y:S01]  /*6870*/  @P3 VIADD R17, R17, 0x1 ;  /* 0x0000000111113836 */ /* 0x000fe20000000000 */
[----:B------:R-:W-:Y:S01]  /*6880*/  ISETP.NE.AND P2, PT, R14, RZ, PT ;  /* 0x000000ff0e00720c */ /* 0x000fe20003f45270 */
[----:B------:R-:W-:Y:S02]  /*6890*/  IMAD.MOV.U32 R8, RZ, RZ, R18 ;  /* 0x000000ffff087224 */ /* 0x000fe400078e0012 */
[----:B------:R-:W-:Y:S01]  /*68a0*/  IMAD.MOV.U32 R20, RZ, RZ, R17 ;  /* 0x000000ffff147224 */ /* 0x000fe200078e0011 */
[----:B------:R-:W-:Y:S01]  /*68b0*/  LOP3.LUT R17, RZ, R14, RZ, 0x33, !PT ;  /* 0x0000000eff117212 */ /* 0x000fe200078e33ff */
[----:B------:R-:W-:Y:S01]  /*68c0*/  IMAD.HI.U32 R18, R6, R24, RZ ;  /* 0x0000001806127227 */ /* 0x000fe200078e00ff */
[----:B------:R-:W1:Y:S02]  /*68d0*/  I2F.RP R25, R8 ;  /* 0x0000000800197306 */ /* 0x000e640000209400 */
[----:B------:R-:W-:Y:S01]  /*68e0*/  @!P4 IADD3 R20, PT, PT, -R20, RZ, RZ ;  /* 0x000000ff1414c210 */ /* 0x000fe20007ffe1ff */
[----:B------:R-:W-:-:S02]  /*68f0*/  IMAD.MOV R6, RZ, RZ, -R18 ;  /* 0x000000ffff067224 */ /* 0x000fc400078e0a12 */
[----:B0-----:R-:W-:Y:S01]  /*6900*/  IMAD.MOV R23, RZ, RZ, -R7 ;  /* 0x000000ffff177224 */ /* 0x001fe200078e0a07 */
[----:B------:R-:W-:Y:S01]  /*6910*/  SEL R21, R17, R20, !P2 ;  /* 0x0000001411157207 */ /* 0x000fe20005000000 */
[----:B------:R-:W-:Y:S02]  /*6920*/  IMAD R24, R9, R6, R24 ;  /* 0x0000000609187224 */ /* 0x000fe400078e0218 */
[----:B------:R-:W-:Y:S01]  /*6930*/  IMAD R23, R23, R16, RZ ;  /* 0x0000001017177224 */ /* 0x000fe200078e02ff */
[----:B------:R-:W-:Y:S01]  /*6940*/  IABS R22, R21 ;  /* 0x0000001500167213 */ /* 0x000fe20000000000 */
[----:B------:R-:W-:Y:S01]  /*6950*/  IMAD.MOV.U32 R6, RZ, RZ, RZ ;  /* 0x000000ffff067224 */ /* 0x000fe200078e00ff */
[----:B------:R-:W-:-:S03]  /*6960*/  ISETP.GT.U32.AND P4, PT, R9, R24, PT ;  /* 0x000000180900720c */ /* 0x000fc60003f84070 */
[----:B------:R-:W-:Y:S01]  /*6970*/  IMAD.HI.U32 R20, R7, R23, R6 ;  /* 0x0000001707147227 */ /* 0x000fe200078e0006 */
[----:B-1----:R-:W0:Y:S03]  /*6980*/  MUFU.RCP R25, R25 ;  /* 0x0000001900197308 */ /* 0x002e260000001000 */
[----:B------:R-:W-:-:S04]  /*6990*/  IMAD.MOV.U32 R23, RZ, RZ, R22 ;  /* 0x000000ffff177224 */ /* 0x000fc800078e0016 */
[----:B------:R-:W-:Y:S02]  /*69a0*/  IMAD.HI.U32 R22, R20, R23, RZ ;  /* 0x0000001714167227 */ /* 0x000fe400078e00ff */
[----:B------:R-:W-:Y:S02]  /*69b0*/  @!P4 IADD3 R18, PT, PT, R18, 0x1, RZ ;  /* 0x000000011212c810 */ /* 0x000fe40007ffe0ff */
[----:B------:R-:W-:Y:S02]  /*69c0*/  IMAD.MOV R6, RZ, RZ, -R22 ;  /* 0x000000ffff067224 */ /* 0x000fe400078e0a16 */
[----:B------:R-:W-:Y:S02]  /*69d0*/  @!P4 IMAD.IADD R24, R24, 0x1, -R9 ;  /* 0x000000011818c824 */ /* 0x000fe400078e0a09 */
[----:B------:R-:W-:Y:S01]  /*69e0*/  IMAD R23, R16, R6, R23 ;  /* 0x0000000610177224 */ /* 0x000fe200078e0217 */
[----:B------:R-:W-:Y:S01]  /*69f0*/  LOP3.LUT R6, R11, R14, RZ, 0x3c, !PT ;  /* 0x0000000e0b067212 */ /* 0x000fe200078e3cff */
[----:B0-----:R-:W-:Y:S01]  /*6a00*/  VIADD R7, R25, 0xffffffe ;  /* 0x0ffffffe19077836 */ /* 0x001fe20000000000 */
[----:B------:R-:W-:-:S02]  /*6a10*/  ISETP.GE.U32.AND P3, PT, R24, R9, PT ;  /* 0x000000091800720c */ /* 0x000fc40003f66070 */
[----:B------:R-:W-:Y:S02]  /*6a20*/  ISETP.GT.U32.AND P1, PT, R16, R23, PT ;  /* 0x000000171000720c */ /* 0x000fe40003f24070 */
[----:B------:R-:W-:Y:S01]  /*6a30*/  ISETP.GE.AND P5, PT, R6, RZ, PT ;  /* 0x000000ff0600720c */ /* 0x000fe20003fa6270 */
[----:B------:R-:W0:Y:S01]  /*6a40*/  F2I.FTZ.U32.TRUNC.NTZ R7, R7 ;  /* 0x0000000700077305 */ /* 0x000e22000021f000 */
[----:B------:R-:W-:-:S07]  /*6a50*/  LOP3.LUT R6, R21, R12, RZ, 0x3c, !PT ;  /* 0x0000000c15067212 */ /* 0x000fce00078e3cff */
[----:B------:R-:W-:Y:S02]  /*6a60*/  @P3 VIADD R18, R18, 0x1 ;  /* 0x0000000112123836 */ /* 0x000fe40000000000 */
[----:B------:R-:W-:Y:S02]  /*6a70*/  @!P1 IMAD.IADD R23, R23, 0x1, -R16 ;  /* 0x0000000117179824 */ /* 0x000fe400078e0a10 */
[----:B------:R-:W-:Y:S02]  /*6a80*/  @!P5 IMAD.MOV R18, RZ, RZ, -R18 ;  /* 0x000000ffff12d224 */ /* 0x000fe400078e0a12 */
[----:B------:R-:W-:Y:S01]  /*6a90*/  @!P1 VIADD R22, R22, 0x1 ;  /* 0x0000000116169836 */ /* 0x000fe20000000000 */
[----:B------:R-:W-:Y:S01]  /*6aa0*/  ISETP.GE.U32.AND P3, PT, R23, R16, PT ;  /* 0x000000101700720c */ /* 0x000fe20003f66070 */
[----:B0-----:R-:W-:Y:S01]  /*6ab0*/  IMAD.MOV R9, RZ, RZ, -R7 ;  /* 0x000000ffff097224 */ /* 0x001fe200078e0a07 */
[----:B------:R-:W-:Y:S02]  /*6ac0*/  SEL R17, R17, R18, !P2 ;  /* 0x0000001211117207 */ /* 0x000fe40005000000 */
[----:B------:R-:W-:Y:S01]  /*6ad0*/  ISETP.GE.AND P2, PT, R6, RZ, PT ;  /* 0x000000ff0600720c */ /* 0x000fe20003f46270 */
[----:B------:R-:W-:Y:S01]  /*6ae0*/  IMAD R9, R9, R8, RZ ;  /* 0x0000000809097224 */ /* 0x000fe200078e02ff */
[----:B------:R-:W-:Y:S01]  /*6af0*/  IABS R24, R17 ;  /* 0x0000001100187213 */ /* 0x000fe20000000000 */
[----:B------:R-:W-:Y:S01]  /*6b00*/  IMAD.MOV.U32 R6, RZ, RZ, RZ ;  /* 0x000000ffff067224 */ /* 0x000fe200078e00ff */
[----:B------:R-:W-:-:S02]  /*6b10*/  ISETP.NE.AND P1, PT, R12, RZ, PT ;  /* 0x000000ff0c00720c */ /* 0x000fc40003f25270 */
[-C--:B------:R-:W-:Y:S01]  /*6b20*/  IABS R23, R12.reuse ;  /* 0x0000000c00177213 */ /* 0x080fe20000000000 */
[----:B------:R-:W-:Y:S01]  /*6b30*/  IMAD.HI.U32 R7, R7, R9, R6 ;  /* 0x0000000907077227 */ /* 0x000fe200078e0006 */
[----:B------:R-:W-:Y:S02]  /*6b40*/  LOP3.LUT R9, RZ, R12, RZ, 0x33, !PT ;  /* 0x0000000cff097212 */ /* 0x000fe400078e33ff */
[----:B------:R-:W-:Y:S01]  /*6b50*/  @P3 IADD3 R22, PT, PT, R22, 0x1, RZ ;  /* 0x0000000116163810 */ /* 0x000fe20007ffe0ff */
[----:B------:R-:W-:Y:S01]  /*6b60*/  IMAD.HI.U32 R6, R20, R24, RZ ;  /* 0x0000001814067227 */ /* 0x000fe200078e00ff */
[----:B------:R-:W-:-:S03]  /*6b70*/  IABS R18, R15 ;  /* 0x0000000f00127213 */ /* 0x000fc60000000000 */
[----:B------:R-:W-:Y:S01]  /*6b80*/  @!P2 IMAD.MOV R22, RZ, RZ, -R22 ;  /* 0x000000ffff16a224 */ /* 0x000fe200078e0a16 */
[----:B------:R-:W0:Y:S04]  /*6b90*/  I2F.RP R16, R18 ;  /* 0x0000001200107306 */ /* 0x000e280000209400 */
[----:B------:R-:W-:Y:S01]  /*6ba0*/  SEL R20, R9, R22, !P1 ;  /* 0x0000001609147207 */ /* 0x000fe20004800000 */
[----:B------:R-:W-:Y:S02]  /*6bb0*/  IMAD.MOV.U32 R9, RZ, RZ, R23 ;  /* 0x000000ffff097224 */ /* 0x000fe400078e0017 */
[----:B------:R-:W-:Y:S01]  /*6bc0*/  IMAD.MOV R22, RZ, RZ, -R6 ;  /* 0x000000ffff167224 */ /* 0x000fe200078e0a06 */
[----:B------:R-:W-:-:S03]  /*6bd0*/  IABS R23, R20 ;  /* 0x0000001400177213 */ /* 0x000fc60000000000 */
[----:B------:R-:W-:Y:S02]  /*6be0*/  IMAD R24, R9, R22, R24 ;  /* 0x0000001609187224 */ /* 0x000fe400078e0218 */
[----:B------:R-:W-:Y:S01]  /*6bf0*/  IMAD.HI.U32 R22, R7, R23, RZ ;  /* 0x0000001707167227 */ /* 0x000fe200078e00ff */
[----:B0-----:R-:W0:Y:S02]  /*6c00*/  MUFU.RCP R16, R16 ;  /* 0x0000001000107308 */ /* 0x001e240000001000 */
[----:B------:R-:W-:Y:S01]  /*6c10*/  ISETP.GT.U32.AND P4, PT, R9, R24, PT ;  /* 0x000000180900720c */ /* 0x000fe20003f84070 */
[----:B------:R-:W-:-:S04]  /*6c20*/  IMAD.MOV R7, RZ, RZ, -R22 ;  /* 0x000000ffff077224 */ /* 0x000fc800078e0a16 */
[----:B------:R-:W-:Y:S01]  /*6c30*/  IMAD R7, R8, R7, R23 ;  /* 0x0000000708077224 */ /* 0x000fe200078e0217 */
[----:B------:R-:W-:-:S04]  /*6c40*/  LOP3.LUT R23, R17, R12, RZ, 0x3c, !PT ;  /* 0x0000000c11177212 */ /* 0x000fc800078e3cff */
[----:B------:R-:W-:Y:S02]  /*6c50*/  ISETP.GT.U32.AND P2, PT, R8, R7, PT ;  /* 0x000000070800720c */ /* 0x000fe40003f44070 */
[----:B------:R-:W-:Y:S01]  /*6c60*/  ISETP.GE.AND P5, PT, R23, RZ, PT ;  /* 0x000000ff1700720c */ /* 0x000fe20003fa6270 */
[----:B------:R-:W-:Y:S01]  /*6c70*/  @!P4 IMAD.IADD R24, R24, 0x1, -R9 ;  /* 0x000000011818c824 */ /* 0x000fe200078e0a09 */
[----:B------:R-:W-:Y:S01]  /*6c80*/  @!P4 IADD3 R6, PT, PT, R6, 0x1, RZ ;  /* 0x000000010606c810 */ /* 0x000fe20007ffe0ff */
[----:B0-----:R-:W-:-:S03]  /*6c90*/  VIADD R25, R16, 0xffffffe ;  /* 0x0ffffffe10197836 */ /* 0x001fc60000000000 */
[----:B------:R-:W-:Y:S02]  /*6ca0*/  ISETP.GE.U32.AND P3, PT, R24, R9, PT ;  /* 0x000000091800720c */ /* 0x000fe40003f66070 */
[----:B------:R-:W0:Y:S03]  /*6cb0*/  F2I.FTZ.U32.TRUNC.NTZ R9, R25 ;  /* 0x0000001900097305 */ /* 0x000e26000021f000 */
[----:B------:R-:W-:Y:S02]  /*6cc0*/  @!P2 IMAD.IADD R7, R7, 0x1, -R8 ;  /* 0x000000010707a824 */ /* 0x000fe400078e0a08 */
[----:B------:R-:W-:-:S06]  /*6cd0*/  @!P2 VIADD R22, R22, 0x1 ;  /* 0x000000011616a836 */ /* 0x000fcc0000000000 */
[----:B------:R-:W-:Y:S01]  /*6ce0*/  @P3 VIADD R6, R6, 0x1 ;  /* 0x0000000106063836 */ /* 0x000fe20000000000 */
[----:B------:R-:W-:Y:S01]  /*6cf0*/  ISETP.GE.U32.AND P3, PT, R7, R8, PT ;  /* 0x000000080700720c */ /* 0x000fe20003f66070 */
[----:B------:R-:W-:Y:S01]  /*6d00*/  IMAD.MOV.U32 R8, RZ, RZ, RZ ;  /* 0x000000ffff087224 */ /* 0x000fe200078e00ff */
[----:B------:R-:W-:Y:S01]  /*6d10*/  LOP3.LUT R7, RZ, R12, RZ, 0x33, !PT ;  /* 0x0000000cff077212 */ /* 0x000fe200078e33ff */
[----:B------:R-:W-:Y:S01]  /*6d20*/  IMAD.MOV.U32 R16, RZ, RZ, R6 ;  /* 0x000000ffff107224 */ /* 0x000fe200078e0006 */
[----:B------:R-:W-:Y:S01]  /*6d30*/  LOP3.LUT R6, R20, R15, RZ, 0x3c, !PT ;  /* 0x0000000f14067212 */ /* 0x000fe200078e3cff */
[----:B0-----:R-:W-:Y:S02]  /*6d40*/  IMAD.MOV R23, RZ, RZ, -R9 ;  /* 0x000000ffff177224 */ /* 0x001fe400078e0a09 */
[----:B------:R-:W-:Y:S01]  /*6d50*/  @!P5 IMAD.MOV R16, RZ, RZ, -R16 ;  /* 0x000000ffff10d224 */ /* 0x000fe200078e0a10 */
[----:B------:R-:W-:Y:S01]  /*6d60*/  ISETP.GE.AND P4, PT, R6, RZ, PT ;  /* 0x000000ff0600720c */ /* 0x000fe20003f86270 */
[----:B------:R-:W-:-:S03]  /*6d70*/  IMAD R23, R23, R18, RZ ;  /* 0x0000001217177224 */ /* 0x000fc600078e02ff */
[----:B------:R-:W-:Y:S01]  /*6d80*/  SEL R16, R7, R16, !P1 ;  /* 0x0000001007107207 */ /* 0x000fe20004800000 */
[----:B------:R-:W-:Y:S01]  /*6d90*/  IMAD.HI.U32 R8, R9, R23, R8 ;  /* 0x0000001709087227 */ /* 0x000fe200078e0008 */
[----:B------:R-:W0:Y:S01]  /*6da0*/  LDC.64 R6, c[0x0][0x410] ;  /* 0x00010400ff067b82 */ /* 0x000e220000000a00 */
[----:B------:R-:W-:Y:S02]  /*6db0*/  @P3 IADD3 R22, PT, PT, R22, 0x1, RZ ;  /* 0x0000000116163810 */ /* 0x000fe40007ffe0ff */
[----:B------:R-:W-:Y:S02]  /*6dc0*/  ISETP.NE.AND P1, PT, R15, RZ, PT ;  /* 0x000000ff0f00720c */ /* 0x000fe40003f25270 */
[----:B------:R-:W-:Y:S02]  /*6dd0*/  LOP3.LUT R23, RZ, R15, RZ, 0x33, !PT ;  /* 0x0000000fff177212 */ /* 0x000fe400078e33ff */
[----:B------:R-:W-:Y:S01]  /*6de0*/  @!P4 IMAD.MOV R22, RZ, RZ, -R22 ;  /* 0x000000ffff16c224 */ /* 0x000fe200078e0a16 */
[----:B------:R-:W-:-:S04]  /*6df0*/  IABS R27, R16 ;  /* 0x00000010001b7213 */ /* 0x000fc80000000000 */
[----:B------:R-:W-:Y:S01]  /*6e00*/  SEL R26, R23, R22, !P1 ;  /* 0x00000016171a7207 */ /* 0x000fe20004800000 */
[----:B------:R-:W-:-:S04]  /*6e10*/  IMAD.HI.U32 R24, R8, R27, RZ ;  /* 0x0000001b08187227 */ /* 0x000fc800078e00ff */
[----:B------:R-:W-:Y:S02]  /*6e20*/  IMAD.MOV R25, RZ, RZ, -R26 ;  /* 0x000000ffff197224 */ /* 0x000fe400078e0a1a */
[----:B------:R-:W-:Y:S02]  /*6e30*/  IMAD.MOV R8, RZ, RZ, -R24 ;  /* 0x000000ffff087224 */ /* 0x000fe400078e0a18 */
[----:B------:R-:W-:Y:S02]  /*6e40*/  IMAD R25, R15, R25, R20 ;  /* 0x000000190f197224 */ /* 0x000fe400078e0214 */
[----:B------:R-:W-:Y:S02]  /*6e50*/  IMAD R27, R18, R8, R27 ;  /* 0x00000008121b7224 */ /* 0x000fe400078e021b */
[----:B0-----:R-:W-:-:S05]  /*6e60*/  IMAD.WIDE R8, R25, 0x4, R6 ;  /* 0x0000000419087825 */ /* 0x001fca00078e0206 */
[----:B------:R0:W2:Y:S01]  /*6e70*/  LDG.E R22, desc[UR8][R8.64] ;  /* 0x0000000808167981 */ /* 0x0000a2000c1e1900 */
[----:B------:R-:W-:Y:S01]  /*6e80*/  ISETP.GT.U32.AND P3, PT, R18, R27, PT ;  /* 0x0000001b1200720c */ /* 0x000fe20003f64070 */
[----:B------:R-:W-:Y:S02]  /*6e90*/  IMAD.MOV R20, RZ, RZ, -R20 ;  /* 0x000000ffff147224 */ /* 0x000fe400078e0a14 */
[----:B------:R-:W-:Y:S02]  /*6ea0*/  IMAD R25, R25, UR12, RZ ;  /* 0x0000000c19197c24 */ /* 0x000fe4000f8e02ff */
[----:B------:R-:W-:-:S04]  /*6eb0*/  IMAD R20, R12, R20, R21 ;  /* 0x000000140c147224 */ /* 0x000fc800078e0215 */
[----:B0-----:R-:W-:-:S04]  /*6ec0*/  IMAD R8, R20, UR13, RZ ;  /* 0x0000000d14087c24 */ /* 0x001fc8000f8e02ff */
[----:B------:R-:W-:Y:S02]  /*6ed0*/  @!P3 IMAD.IADD R27, R27, 0x1, -R18 ;  /* 0x000000011b1bb824 */ /* 0x000fe400078e0a12 */
[----:B------:R-:W-:-:S03]  /*6ee0*/  @!P3 VIADD R24, R24, 0x1 ;  /* 0x000000011818b836 */ /* 0x000fc60000000000 */
[----:B------:R-:W-:Y:S01]  /*6ef0*/  ISETP.GE.U32.AND P2, PT, R27, R18, PT ;  /* 0x000000121b00720c */ /* 0x000fe20003f46070 */
[----:B------:R-:W-:Y:S01]  /*6f00*/  IMAD.MOV R18, RZ, RZ, -R19 ;  /* 0x000000ffff127224 */ /* 0x000fe200078e0a13 */
[----:B------:R-:W-:-:S03]  /*6f10*/  IADD3 R27, PT, PT, -R21, RZ, RZ ;  /* 0x000000ff151b7210 */ /* 0x000fc60007ffe1ff */
[----:B------:R-:W-:Y:S01]  /*6f20*/  IMAD R18, R13, R18, R0 ;  /* 0x000000120d127224 */ /* 0x000fe200078e0200 */
[----:B------:R-:W-:Y:S01]  /*6f30*/  LOP3.LUT R0, R16, R15, RZ, 0x3c, !PT ;  /* 0x0000000f10007212 */ /* 0x000fe200078e3cff */
[----:B------:R-:W-:-:S03]  /*6f40*/  IMAD R27, R14, R27, R19 ;  /* 0x0000001b0e1b7224 */ /* 0x000fc600078e0213 */
[----:B------:R-:W-:Y:S01]  /*6f50*/  ISETP.GE.AND P4, PT, R0, RZ, PT ;  /* 0x000000ff0000720c */ /* 0x000fe20003f86270 */
[----:B------:R-:W-:Y:S02]  /*6f60*/  IMAD R0, R18, UR15, RZ ;  /* 0x0000000f12007c24 */ /* 0x000fe4000f8e02ff */
[----:B------:R-:W-:Y:S02]  /*6f70*/  @P2 VIADD R24, R24, 0x1 ;  /* 0x0000000118182836 */ /* 0x000fe40000000000 */
[----:B------:R-:W-:Y:S01]  /*6f80*/  IMAD R9, R27, UR14, RZ ;  /* 0x0000000e1b097c24 */ /* 0x000fe2000f8e02ff */
[----:B------:R-:W-:-:S04]  /*6f90*/  SHF.R.S32.HI R18, RZ, 0x1f, R0 ;  /* 0x0000001fff127819 */ /* 0x000fc80000011400 */
[----:B------:R-:W-:Y:S02]  /*6fa0*/  IADD3 R0, P2, P3, R8, R9, R0 ;  /* 0x0000000908007210 */ /* 0x000fe40007b5e000 */
[----:B------:R-:W-:Y:S01]  /*6fb0*/  SHF.R.S32.HI R19, RZ, 0x1f, R9 ;  /* 0x0000001fff137819 */ /* 0x000fe20000011409 */
        /* <DEDUP_REMOVED lines=17> */
[--C-:B------:R-:W-:Y:S01]  /*70d0*/  IMAD.MOV R0, RZ, RZ, -R11.reuse ;  /* 0x000000ffff007224 */ /* 0x100fe200078e0a0b */
[----:B------:R-:W-:Y:S01]  /*70e0*/  IADD3 R18, PT, PT, -R17, RZ, RZ ;  /* 0x000000ff11127210 */ /* 0x000fe20007ffe1ff */
[----:B------:R-:W-:Y:S02]  /*70f0*/  IMAD.MOV R16, RZ, RZ, -R16 ;  /* 0x000000ffff107224 */ /* 0x000fe400078e0a10 */
[----:B------:R-:W-:Y:S02]  /*7100*/  IMAD R0, R13, R0, R2 ;  /* 0x000000000d007224 */ /* 0x000fe400078e0202 */
[----:B------:R-:W-:-:S02]  /*7110*/  IMAD R11, R14, R18, R11 ;  /* 0x000000120e0b7224 */ /* 0x000fc400078e020b */
[----:B------:R-:W-:Y:S02]  /*7120*/  IMAD R16, R12, R16, R17 ;  /* 0x000000100c107224 */ /* 0x000fe400078e0211 */
[----:B------:R-:W-:Y:S02]  /*7130*/  IMAD R12, R0, UR15, RZ ;  /* 0x0000000f000c7c24 */ /* 0x000fe4000f8e02ff */
[----:B------:R-:W-:Y:S02]  /*7140*/  IMAD R11, R11, UR14, RZ ;  /* 0x0000000e0b0b7c24 */ /* 0x000fe4000f8e02ff */
[----:B------:R-:W-:Y:S01]  /*7150*/  IMAD R0, R16, UR13, RZ ;  /* 0x0000000d10007c24 */ /* 0x000fe2000f8e02ff */
[--C-:B0-----:R-:W-:Y:S01]  /*7160*/  SHF.R.S32.HI R9, RZ, 0x1f, R12.reuse ;  /* 0x0000001fff097819 */ /* 0x101fe2000001140c */
[----:B------:R-:W-:Y:S01]  /*7170*/  IMAD R23, R23, UR4, RZ ;  /* 0x0000000417177c24 */ /* 0x000fe2000f8e02ff */
[----:B------:R-:W-:Y:S01]  /*7180*/  SHF.R.S32.HI R8, RZ, 0x1f, R11 ;  /* 0x0000001fff087819 */ /* 0x000fe2000001140b */
[----:B------:R-:W-:Y:S01]  /*7190*/  IMAD.X R3, RZ, RZ, R3, P0 ;  /* 0x000000ffff037224 */ /* 0x000fe200000e0603 */
[----:B------:R-:W-:-:S02]  /*71a0*/  IADD3 R12, P1, P2, R0, R11, R12 ;  /* 0x0000000b000c7210 */ /* 0x000fc40007a3e00c */
[----:B-1----:R-:W-:Y:S01]  /*71b0*/  SHF.R.S32.HI R7, RZ, 0x1f, R0 ;  /* 0x0000001fff077819 */ /* 0x002fe20000011400 */
[----:B------:R-:W-:-:S03]  /*71c0*/  IMAD R0, R15, UR12, RZ ;  /* 0x0000000c0f007c24 */ /* 0x000fc6000f8e02ff */
[----:B------:R-:W-:Y:S02]  /*71d0*/  IADD3.X R8, PT, PT, R7, R8, R9, P1, P2 ;  /* 0x0000000807087210 */ /* 0x000fe40000fe4409 */
[--C-:B------:R-:W-:Y:S02]  /*71e0*/  IADD3 R7, P1, P2, R23, R12, R0.reuse ;  /* 0x0000000c17077210 */ /* 0x100fe40007a3e000 */
[----:B------:R-:W-:Y:S02]  /*71f0*/  SHF.R.S32.HI R23, RZ, 0x1f, R23 ;  /* 0x0000001fff177819 */ /* 0x000fe40000011417 */
[----:B------:R-:W-:-:S04]  /*7200*/  SHF.R.S32.HI R0, RZ, 0x1f, R0 ;  /* 0x0000001fff007819 */ /* 0x000fc80000011400 */
[----:B------:R-:W-:Y:S02]  /*7210*/  IADD3.X R0, PT, PT, R23, R8, R0, P1, P2 ;  /* 0x0000000817007210 */ /* 0x000fe40000fe4400 */
[----:B------:R-:W-:-:S04]  /*7220*/  LEA R8, P1, R7, UR6, 0x2 ;  /* 0x0000000607087c11 */ /* 0x000fc8000f8210ff */
[----:B------:R-:W-:Y:S02]  /*7230*/  LEA.HI.X R9, R7, UR7, R0, 0x2, P1 ;  /* 0x0000000707097c11 */ /* 0x000fe400088f1400 */
[----:B------:R-:W-:-:S05]  /*7240*/  IADD3 R0, P0, PT, R5, R2, RZ ;  /* 0x0000000205007210 */ /* 0x000fca0007f1e0ff */
[----:B------:R-:W-:Y:S01]  /*7250*/  IMAD.X R3, RZ, RZ, R3, P0 ;  /* 0x000000ffff037224 */ /* 0x000fe200000e0603 */
[----:B------:R-:W-:-:S04]  /*7260*/  ISETP.GE.U32.AND P0, PT, R0, UR5, PT ;  /* 0x0000000500007c0c */ /* 0x000fc8000bf06070 */
[----:B------:R-:W-:Y:S01]  /*7270*/  ISETP.GE.AND.EX P0, PT, R3, UR10, PT, P0 ;  /* 0x0000000a03007c0c */ /* 0x000fe2000bf06300 */
[----:B--2---:R-:W-:-:S05]  /*7280*/  FADD.FTZ R7, RZ, R6 ;  /* 0x00000006ff077221 */ /* 0x004fca0000010000 */
[----:B------:R0:W-:Y:S07]  /*7290*/  STG.E desc[UR8][R8.64], R7 ;  /* 0x0000000708007986 */ /* 0x0001ee000c101908 */
[----:B------:R-:W-:Y:S05]  /*72a0*/  @!P0 BRA `(.L_x_742) ;  /* 0xfffffff000508947 */ /* 0x000fea000383ffff */
[----:B------:R-:W-:Y:S05]  /*72b0*/  EXIT ;  /* 0x000000000000794d */ /* 0x000fea0003800000 */
        .weak           $__internal_25_$__cuda_sm20_div_u64
        .type           $__internal_25_$__cuda_sm20_div_u64,@function
        .size           $__internal_25_$__cuda_sm20_div_u64,(.L_x_884 - $__internal_25_$__cuda_sm20_div_u64)
$__internal_25_$__cuda_sm20_div_u64:
[----:B------:R-:W-:Y:S02]  /*72c0*/  IMAD.U32 R17, RZ, RZ, UR4 ;  /* 0x00000004ff117e24 */ /* 0x000fe4000f8e00ff */
[----:B------:R-:W-:-:S04]  /*72d0*/  IMAD.MOV.U32 R16, RZ, RZ, R5 ;  /* 0x000000ffff107224 */ /* 0x000fc800078e0005 */
[----:B------:R-:W0:Y:S08]  /*72e0*/  I2F.U64.RP R9, R16 ;  /* 0x0000001000097312 */ /* 0x000e300000309000 */
[----:B0-----:R-:W0:Y:S02]  /*72f0*/  MUFU.RCP R9, R9 ;  /* 0x0000000900097308 */ /* 0x001e240000001000 */
[----:B0-----:R-:W-:-:S06]  /*7300*/  VIADD R12, R9, 0x1ffffffe ;  /* 0x1ffffffe090c7836 */ /* 0x001fcc0000000000 */
[----:B------:R-:W0:Y:S02]  /*7310*/  F2I.U64.TRUNC R12, R12 ;  /* 0x0000000c000c7311 */ /* 0x000e24000020d800 */
[----:B0-----:R-:W-:-:S04]  /*7320*/  IMAD.WIDE.U32 R14, R12, R5, RZ ;  /* 0x000000050c0e7225 */ /* 0x001fc800078e00ff */
[C---:B------:R-:W-:Y:S01]  /*7330*/  IMAD R11, R12.reuse, UR4, R15 ;  /* 0x000000040c0b7c24 */ /* 0x040fe2000f8e020f */
[----:B------:R-:W-:Y:S01]  /*7340*/  IADD3 R19, P0, PT, RZ, -R14, RZ ;  /* 0x8000000eff137210 */ /* 0x000fe20007f1e0ff */
[----:B------:R-:W-:Y:S02]  /*7350*/  IMAD.MOV.U32 R15, RZ, RZ, R12 ;  /* 0x000000ffff0f7224 */ /* 0x000fe400078e000c */
        /* <DEDUP_REMOVED lines=9> */
[----:B------:R-:W-:-:S03]  /*73f0*/  IMAD.WIDE.U32 R12, R15, R5, RZ ;  /* 0x000000050f0c7225 */ /* 0x000fc600078e00ff */
[----:B------:R-:W-:Y:S01]  /*7400*/  IADD3.X R9, PT, PT, RZ, RZ, R9, P2, P1 ;  /* 0x000000ffff097210 */ /* 0x000fe200017e2409 */
        /* <DEDUP_REMOVED lines=34> */
[----:B------:R-:W-:Y:S01]  /*7630*/  SEL R9, R12, R15, P0 ;  /* 0x0000000f0c097207 */ /* 0x000fe20000000000 */
[----:B------:R-:W-:Y:S01]  /*7640*/  IMAD.MOV.U32 R12, RZ, RZ, R2 ;  /* 0x000000ffff0c7224 */ /* 0x000fe200078e0002 */
[----:B------:R-:W-:Y:S01]  /*7650*/  SEL R14, R13, R14, P0 ;  /* 0x0000000e0d0e7207 */ /* 0x000fe20000000000 */
[----:B------:R-:W-:Y:S01]  /*7660*/  IMAD.MOV.U32 R13, RZ, RZ, 0x0 ;  /* 0x00000000ff0d7424 */ /* 0x000fe200078e00ff */
[----:B------:R-:W-:-:S02]  /*7670*/  ISETP.GE.U32.AND P0, PT, R6, R5, PT ;  /* 0x000000050600720c */ /* 0x000fc40003f06070 */
[----:B------:R-:W-:Y:S02]  /*7680*/  IADD3 R4, P2, PT, R11, 0x1, RZ ;  /* 0x000000010b047810 */ /* 0x000fe40007f5e0ff */
[----:B------:R-:W-:Y:S02]  /*7690*/  ISETP.GE.U32.AND.EX P0, PT, R9, UR4, PT, P0 ;  /* 0x0000000409007c0c */ /* 0x000fe4000bf06100 */
[----:B------:R-:W-:Y:S01]  /*76a0*/  ISETP.NE.U32.AND P1, PT, R5, RZ, PT ;  /* 0x000000ff0500720c */ /* 0x000fe20003f25070 */
[----:B------:R-:W-:Y:S01]  /*76b0*/  IMAD.X R9, RZ, RZ, R14, P2 ;  /* 0x000000ffff097224 */ /* 0x000fe200010e060e */
[----:B------:R-:W-:Y:S02]  /*76c0*/  SEL R4, R4, R11, P0 ;  /* 0x0000000b04047207 */ /* 0x000fe40000000000 */
[----:B------:R-:W-:Y:S02]  /*76d0*/  ISETP.NE.AND.EX P1, PT, RZ, UR4, PT, P1 ;  /* 0x00000004ff007c0c */ /* 0x000fe4000bf25310 */
[----:B------:R-:W-:-:S02]  /*76e0*/  SEL R9, R9, R14, P0 ;  /* 0x0000000e09097207 */ /* 0x000fc40000000000 */
[----:B------:R-:W-:Y:S02]  /*76f0*/  SEL R4, R4, 0xffffffff, P1 ;  /* 0xffffffff04047807 */ /* 0x000fe40000800000 */
[----:B------:R-:W-:Y:S01]  /*7700*/  SEL R9, R9, 0xffffffff, P1 ;  /* 0xffffffff09097807 */ /* 0x000fe20000800000 */
[----:B------:R-:W-:Y:S06]  /*7710*/  RET.REL.NODEC R12 `(_ZN2at6native51_GLOBAL__N__11011a27_18_DepthwiseConv3d_cu_35e0c7b528conv_depthwise3d_cuda_kernelIffLin1ELin1ELin1ELi1ELi1ELi1EEEvNS_27GenericPackedTensorAccessorIKT_Lm5ENS_16DefaultPtrTraitsEiEENS3_IS4_Lm5ES6_iEES7_PS5_iiiiiiiii) ;  /* 0xffffff880c387950 */ /* 0x000fec0003c3ffff */
.L_x_743:
        /* <DEDUP_REMOVED lines=14> */
.L_x_884:


//--------------------- .text._ZN2at6native51_GLOBAL__N__11011a27_18_DepthwiseConv3d_cu_35e0c7b528conv_depthwise3d_cuda_kernelIffLi3ELi3ELi3ELi1ELi1ELi1EEEvNS_27GenericPackedTensorAccessorIKT_Lm5ENS_16DefaultPtrTraitsEiEENS3_IS4_Lm5ES6_iEES7_PS5_iiiiiiiii --------------------------
	.section	.text._ZN2at6native51_GLOBAL__N__11011a27_18_DepthwiseConv3d_cu_35e0c7b528conv_depthwise3d_cuda_kernelIffLi3ELi3ELi3ELi1ELi1ELi1EEEvNS_27GenericPackedTensorAccessorIKT_Lm5ENS_16DefaultPtrTraitsEiEENS3_IS4_Lm5ES6_iEES7_PS5_iiiiiiiii,"ax",@progbits
	.align	128
.text._ZN2at6native51_GLOBAL__N__11011a27_18_DepthwiseConv3d_cu_35e0c7b528conv_depthwise3d_cuda_kernelIffLi3ELi3ELi3ELi1ELi1ELi1EEEvNS_27GenericPackedTensorAccessorIKT_Lm5ENS_16DefaultPtrTraitsEiEENS3_IS4_Lm5ES6_iEES7_PS5_iiiiiiiii:
        .type           _ZN2at6native51_GLOBAL__N__11011a27_18_DepthwiseConv3d_cu_35e0c7b528conv_depthwise3d_cuda_kernelIffLi3ELi3ELi3ELi1ELi1ELi1EEEvNS_27GenericPackedTensorAccessorIKT_Lm5ENS_16DefaultPtrTraitsEiEENS3_IS4_Lm5ES6_iEES7_PS5_iiiiiiiii,@function
        .size           _ZN2at6native51_GLOBAL__N__11011a27_18_DepthwiseConv3d_cu_35e0c7b528conv_depthwise3d_cuda_kernelIffLi3ELi3ELi3ELi1ELi1ELi1EEEvNS_27GenericPackedTensorAccessorIKT_Lm5ENS_16DefaultPtrTraitsEiEENS3_IS4_Lm5ES6_iEES7_PS5_iiiiiiiii,(.L_x_886 - _ZN2at6native51_GLOBAL__N__11011a27_18_DepthwiseConv3d_cu_35e0c7b528conv_depthwise3d_cuda_kernelIffLi3ELi3ELi3ELi1ELi1ELi1EEEvNS_27GenericPackedTensorAccessorIKT_Lm5ENS_16DefaultPtrTraitsEiEENS3_IS4_Lm5ES6_iEES7_PS5_iiiiiiiii)
        .other          _ZN2at6native51_GLOBAL__N__11011a27_18_DepthwiseConv3d_cu_35e0c7b528conv_depthwise3d_cuda_kernelIffLi3ELi3ELi3ELi1ELi1ELi1EEEvNS_27GenericPackedTensorAccessorIKT_Lm5ENS_16DefaultPtrTraitsEiEENS3_IS4_Lm5ES6_iEES7_PS5_iiiiiiiii,@"STO_CUDA_ENTRY STV_DEFAULT"
_ZN2at6native51_GLOBAL__N__11011a27_18_DepthwiseConv3d_cu_35e0c7b528conv_depthwise3d_cuda_kernelIffLi3ELi3ELi3ELi1ELi1ELi1EEEvNS_27GenericPackedTensorAccessorIKT_Lm5ENS_16DefaultPtrTraitsEiEENS3_IS4_Lm5ES6_iEES7_PS5_iiiiiiiii:
        /* <DEDUP_REMOVED lines=66> */
.L_x_746:
[----:B------:R-:W2:Y:S01]  /*0420*/  I2F.RP R7, R4 ;  /* 0x0000000400077306 */ /* 0x000ea20000209400 */
[----:B------:R-:W3:Y:S01]  /*0430*/  LDC R0, c[0x0][0x3c4] ;  /* 0x0000f100ff007b82 */ /* 0x000ee20000000800 */
[----:B------:R-:W-:Y:S02]  /*0440*/  IABS R10, R6 ;  /* 0x00000006000a7213 */ /* 0x000fe40000000000 */
[----:B------:R-:W-:-:S05]  /*0450*/  IABS R16, R2 ;  /* 0x0000000200107213 */ /* 0x000fca0000000000 */
        /* <DEDUP_REMOVED lines=16> */
[----:B------:R-:W-:Y:S01]  /*0560*/  IMAD R9, R12, R8, R9 ;  /* 0x000000080c097224 */ /* 0x000fe200078e0209 */
[----:B------:R-:W-:Y:S01]  /*0570*/  LOP3.LUT R8, R6, R5, RZ, 0x3c, !PT ;  /* 0x0000000506087212 */ /* 0x000fe200078e3cff */
[----:B--2---:R-:W2:Y:S03]  /*0580*/  MUFU.RCP R10, R10 ;  /* 0x0000000a000a7308 */ /* 0x004ea60000001000 */
[----:B------:R-:W-:Y:S02]  /*0590*/  ISETP.GT.U32.AND P1, PT, R4, R9, PT ;  /* 0x000000090400720c */ /* 0x000fe40003f24070 */
[----:B------:R-:W-:-:S11]  /*05a0*/  ISETP.GE.AND P2, PT, R8, RZ, PT ;  /* 0x000000ff0800720c */ /* 0x000fd60003f46270 */
[----:B------:R-:W-:Y:S02]  /*05b0*/  @!P1 IMAD.IADD R9, R9, 0x1, -R12 ;  /* 0x0000000109099824 */ /* 0x000fe400078e0a0c */
[----:B--2---:R-:W-:Y:S01]  /*05c0*/  VIADD R11, R10, 0xffffffe ;  /* 0x0ffffffe0a0b7836 */ /* 0x004fe20000000000 */
[----:B------:R-:W2:Y:S01]  /*05d0*/  LDC R12, c[0x0][0x3c0] ;  /* 0x0000f000ff0c7b82 */ /* 0x000ea20000000800 */
[----:B------:R-:W-:Y:S01]  /*05e0*/  @!P1 VIADD R13, R13, 0x1 ;  /* 0x000000010d0d9836 */ /* 0x000fe20000000000 */
[----:B------:R-:W-:Y:S02]  /*05f0*/  ISETP.GE.U32.AND P0, PT, R9, R4, PT ;  /* 0x000000040900720c */ /* 0x000fe40003f06070 */
[----:B------:R-:W3:Y:S01]  /*0600*/  F2I.FTZ.U32.TRUNC.NTZ R9, R11 ;  /* 0x0000000b00097305 */ /* 0x000ee2000021f000 */
[----:B------:R-:W-:-:S10]  /*0610*/  ISETP.NE.AND P1, PT, R5, RZ, PT ;  /* 0x000000ff0500720c */ /* 0x000fd40003f25270 */
[----:B------:R-:W-:Y:S02]  /*0620*/  @P0 VIADD R13, R13, 0x1 ;  /* 0x000000010d0d0836 */ /* 0x000fe40000000000 */
[----:B---3--:R-:W-:Y:S02]  /*0630*/  IMAD.MOV R8, RZ, RZ, -R9 ;  /* 0x000000ffff087224 */ /* 0x008fe400078e0a09 */
[----:B------:R-:W-:Y:S01]  /*0640*/  @!P2 IMAD.MOV R13, RZ, RZ, -R13 ;  /* 0x000000ffff0da224 */ /* 0x000fe200078e0a0d */
[----:B------:R-:W-:Y:S01]  /*0650*/  @!P1 LOP3.LUT R13, RZ, R5, RZ, 0x33, !PT ;  /* 0x00000005ff0d9212 */ /* 0x000fe200078e33ff */
[----:B------:R-:W-:Y:S01]  /*0660*/  IMAD R11, R8, R7, RZ ;  /* 0x00000007080b7224 */ /* 0x000fe200078e02ff */
[----:B--2---:R-:W-:Y:S01]  /*0670*/  IABS R10, R12 ;  /* 0x0000000c000a7213 */ /* 0x004fe20000000000 */
[----:B------:R-:W-:Y:S01]  /*0680*/  IMAD.MOV.U32 R8, RZ, RZ, RZ ;  /* 0x000000ffff087224 */ /* 0x000fe200078e00ff */
[----:B------:R-:W-:-:S03]  /*0690*/  IABS R14, R13 ;  /* 0x0000000d000e7213 */ /* 0x000fc60000000000 */
[----:B------:R-:W-:Y:S02]  /*06a0*/  IMAD.HI.U32 R8, R9, R11, R8 ;  /* 0x0000000b09087227 */ /* 0x000fe400078e0008 */
[----:B------:R-:W2:Y:S02]  /*06b0*/  I2F.RP R11, R10 ;  /* 0x0000000a000b7306 */ /* 0x000ea40000209400 */
[----:B------:R-:W-:-:S04]  /*06c0*/  IMAD.MOV.U32 R9, RZ, RZ, R14 ;  /* 0x000000ffff097224 */ /* 0x000fc800078e000e */
[----:B------:R-:W-:-:S04]  /*06d0*/  IMAD.HI.U32 R17, R8, R9, RZ ;  /* 0x0000000908117227 */ /* 0x000fc800078e00ff */
[----:B------:R-:W-:-:S04]  /*06e0*/  IMAD.MOV R8, RZ, RZ, -R17 ;  /* 0x000000ffff087224 */ /* 0x000fc800078e0a11 */
[C---:B------:R-:W-:Y:S01]  /*06f0*/  IMAD R8, R7.reuse, R8, R9 ;  /* 0x0000000807087224 */ /* 0x040fe200078e0209 */
[----:B--2---:R-:W2:Y:S04]  /*0700*/  MUFU.RCP R11, R11 ;  /* 0x0000000b000b7308 */ /* 0x004ea80000001000 */
[----:B------:R-:W-:-:S13]  /*0710*/  ISETP.GT.U32.AND P1, PT, R7, R8, PT ;  /* 0x000000080700720c */ /* 0x000fda0003f24070 */
[----:B------:R-:W-:Y:S02]  /*0720*/  @!P1 IMAD.IADD R8, R8, 0x1, -R7 ;  /* 0x0000000108089824 */ /* 0x000fe400078e0a07 */
[----:B--2---:R-:W-:Y:S02]  /*0730*/  VIADD R9, R11, 0xffffffe ;  /* 0x0ffffffe0b097836 */ /* 0x004fe40000000000 */
[----:B------:R-:W-:Y:S01]  /*0740*/  @!P1 VIADD R17, R17, 0x1 ;  /* 0x0000000111119836 */ /* 0x000fe20000000000 */
[----:B------:R-:W-:Y:S02]  /*0750*/  ISETP.GE.U32.AND P0, PT, R8, R7, PT ;  /* 0x000000070800720c */ /* 0x000fe40003f06070 */
[----:B------:R-:W-:Y:S01]  /*0760*/  LOP3.LUT R8, R13, R0, RZ, 0x3c, !PT ;  /* 0x000000000d087212 */ /* 0x000fe200078e3cff */
[----:B------:R-:W2:Y:S01]  /*0770*/  LDC R7, c[0x0][0x3bc] ;  /* 0x0000ef00ff077b82 */ /* 0x000ea20000000800 */
[----:B------:R-:W3:Y:S01]  /*0780*/  F2I.FTZ.U32.TRUNC.NTZ R9, R9 ;  /* 0x0000000900097305 */ /* 0x000ee2000021f000 */
[----:B------:R-:W-:-:S02]  /*0790*/  ISETP.NE.AND P1, PT, R0, RZ, PT ;  /* 0x000000ff0000720c */ /* 0x000fc40003f25270 */
[----:B------:R-:W-:Y:S01]  /*07a0*/  ISETP.GE.AND P2, PT, R8, RZ, PT ;  /* 0x000000ff0800720c */ /* 0x000fe20003f46270 */
[----:B------:R-:W-:-:S05]  /*07b0*/  IMAD.MOV.U32 R8, RZ, RZ, RZ ;  /* 0x000000ffff087224 */ /* 0x000fca00078e00ff */
[----:B------:R-:W-:Y:S02]  /*07c0*/  @P0 VIADD R17, R17, 0x1 ;  /* 0x0000000111110836 */ /* 0x000fe40000000000 */
[----:B---3--:R-:W-:-:S05]  /*07d0*/  IMAD.MOV R15, RZ, RZ, -R9 ;  /* 0x000000ffff0f7224 */ /* 0x008fca00078e0a09 */
[----:B------:R-:W-:Y:S01]  /*07e0*/  @!P2 IMAD.MOV R17, RZ, RZ, -R17 ;  /* 0x000000ffff11a224 */ /* 0x000fe200078e0a11 */
[----:B------:R-:W-:Y:S01]  /*07f0*/  @!P1 LOP3.LUT R17, RZ, R0, RZ, 0x33, !PT ;  /* 0x00000000ff119212 */ /* 0x000fe200078e33ff */
[----:B------:R-:W-:-:S03]  /*0800*/  IMAD R15, R15, R10, RZ ;  /* 0x0000000a0f0f7224 */ /* 0x000fc600078e02ff */
[----:B------:R-:W-:Y:S01]  /*0810*/  IABS R14, R17 ;  /* 0x00000011000e7213 */ /* 0x000fe20000000000 */
[----:B------:R-:W-:Y:S01]  /*0820*/  IMAD.HI.U32 R8, R9, R15, R8 ;  /* 0x0000000f09087227 */ /* 0x000fe200078e0008 */
[----:B--2---:R-:W-:-:S03]  /*0830*/  IABS R11, R7 ;  /* 0x00000007000b7213 */ /* 0x004fc60000000000 */
[----:B------:R-:W-:Y:S02]  /*0840*/  IMAD.MOV.U32 R9, RZ, RZ, R14 ;  /* 0x000000ffff097224 */ /* 0x000fe400078e000e */
[----:B------:R-:W2:Y:S01]  /*0850*/  I2F.RP R14, R11 ;  /* 0x0000000b000e7306 */ /* 0x000ea20000209400 */
[----:B------:R-:W-:Y:S02]  /*0860*/  IMAD.MOV R19, RZ, RZ, -R17 ;  /* 0x000000ffff137224 */ /* 0x000fe400078e0a11 */
[----:B------:R-:W-:-:S04]  /*0870*/  IMAD.HI.U32 R8, R8, R9, RZ ;  /* 0x0000000908087227 */ /* 0x000fc800078e00ff */
[----:B------:R-:W-:-:S04]  /*0880*/  IMAD.MOV R15, RZ, RZ, -R8 ;  /* 0x000000ffff0f7224 */ /* 0x000fc800078e0a08 */
[C---:B------:R-:W-:Y:S01]  /*0890*/  IMAD R9, R10.reuse, R15, R9 ;  /* 0x0000000f0a097224 */ /* 0x040fe200078e0209 */
[----:B--2---:R-:W2:Y:S04]  /*08a0*/  MUFU.RCP R14, R14 ;  /* 0x0000000e000e7308 */ /* 0x004ea80000001000 */
[----:B------:R-:W-:-:S13]  /*08b0*/  ISETP.GT.U32.AND P1, PT, R10, R9, PT ;  /* 0x000000090a00720c */ /* 0x000fda0003f24070 */
[----:B------:R-:W-:Y:S02]  /*08c0*/  @!P1 IMAD.IADD R9, R9, 0x1, -R10 ;  /* 0x0000000109099824 */ /* 0x000fe400078e0a0a */
[----:B------:R-:W-:Y:S01]  /*08d0*/  @!P1 VIADD R8, R8, 0x1 ;  /* 0x0000000108089836 */ /* 0x000fe20000000000 */
[----:B------:R-:W-:Y:S01]  /*08e0*/  ISETP.NE.AND P1, PT, R12, RZ, PT ;  /* 0x000000ff0c00720c */ /* 0x000fe20003f25270 */
[----:B--2---:R-:W-:Y:S01]  /*08f0*/  VIADD R15, R14, 0xffffffe ;  /* 0x0ffffffe0e0f7836 */ /* 0x004fe20000000000 */
[----:B------:R-:W-:Y:S02]  /*0900*/  ISETP.GE.U32.AND P0, PT, R9, R10, PT ;  /* 0x0000000a0900720c */ /* 0x000fe40003f06070 */
[----:B------:R-:W-:Y:S01]  /*0910*/  LOP3.LUT R10, R17, R12, RZ, 0x3c, !PT ;  /* 0x0000000c110a7212 */ /* 0x000fe200078e3cff */
[----:B------:R-:W2:Y:S03]  /*0920*/  F2I.FTZ.U32.TRUNC.NTZ R9, R15 ;  /* 0x0000000f00097305 */ /* 0x000ea6000021f000 */
[----:B------:R-:W-:-:S07]  /*0930*/  ISETP.GE.AND P2, PT, R10, RZ, PT ;  /* 0x000000ff0a00720c */ /* 0x000fce0003f46270 */
        /* <DEDUP_REMOVED lines=9> */
[----:B------:R-:W2:Y:S04]  /*09d0*/  I2F.RP R15, R16 ;  /* 0x00000010000f7306 */ /* 0x000ea80000209400 */
[----:B------:R-:W-:-:S04]  /*09e0*/  IMAD.HI.U32 R8, R8, R14, RZ ;  /* 0x0000000e08087227 */ /* 0x000fc800078e00ff */
[----:B------:R-:W-:-:S04]  /*09f0*/  IMAD.MOV R9, RZ, RZ, -R8 ;  /* 0x000000ffff097224 */ /* 0x000fc800078e0a08 */
[C---:B------:R-:W-:Y:S01]  /*0a00*/  IMAD R14, R11.reuse, R9, R14 ;  /* 0x000000090b0e7224 */ /* 0x040fe200078e020e */
[----:B------:R-:W-:Y:S01]  /*0a10*/  LOP3.LUT R9, R10, R7, RZ, 0x3c, !PT ;  /* 0x000000070a097212 */ /* 0x000fe200078e3cff */
[----:B--2---:R-:W2:Y:S03]  /*0a20*/  MUFU.RCP R15, R15 ;  /* 0x0000000f000f7308 */ /* 0x004ea60000001000 */
[----:B------:R-:W-:Y:S02]  /*0a30*/  ISETP.GT.U32.AND P1, PT, R11, R14, PT ;  /* 0x0000000e0b00720c */ /* 0x000fe40003f24070 */
[----:B------:R-:W-:-:S11]  /*0a40*/  ISETP.GE.AND P2, PT, R9, RZ, PT ;  /* 0x000000ff0900720c */ /* 0x000fd60003f46270 */
[----:B------:R-:W-:Y:S02]  /*0a50*/  @!P1 IMAD.IADD R14, R14, 0x1, -R11 ;  /* 0x000000010e0e9824 */ /* 0x000fe400078e0a0b */
[----:B------:R-:W-:Y:S01]  /*0a60*/  @!P1 VIADD R8, R8, 0x1 ;  /* 0x0000000108089836 */ /* 0x000fe20000000000 */
[----:B------:R-:W-:Y:S02]  /*0a70*/  ISETP.NE.AND P1, PT, R7, RZ, PT ;  /* 0x000000ff0700720c */ /* 0x000fe40003f25270 */
[----:B------:R-:W-:Y:S01]  /*0a80*/  ISETP.GE.U32.AND P0, PT, R14, R11, PT ;  /* 0x0000000b0e00720c */ /* 0x000fe20003f06070 */
[----:B--2---:R-:W-:-:S04]  /*0a90*/  VIADD R14, R15, 0xffffffe ;  /* 0x0ffffffe0f0e7836 */ /* 0x004fc80000000000 */
[----:B------:R-:W2:Y:S08]  /*0aa0*/  F2I.FTZ.U32.TRUNC.NTZ R9, R14 ;  /* 0x0000000e00097305 */ /* 0x000eb0000021f000 */
[----:B------:R-:W-:-:S04]  /*0ab0*/  @P0 VIADD R8, R8, 0x1 ;  /* 0x0000000108080836 */ /* 0x000fc80000000000 */
[----:B------:R-:W-:Y:S02]  /*0ac0*/  IMAD.MOV.U32 R11, RZ, RZ, R8 ;  /* 0x000000ffff0b7224 */ /* 0x000fe400078e0008 */
[----:B--2---:R-:W-:Y:S02]  /*0ad0*/  IMAD.MOV R15, RZ, RZ, -R9 ;  /* 0x000000ffff0f7224 */ /* 0x004fe400078e0a09 */
[----:B------:R-:W-:Y:S01]  /*0ae0*/  @!P2 IMAD.MOV R11, RZ, RZ, -R11 ;  /* 0x000000ffff0ba224 */ /* 0x000fe200078e0a0b */
[----:B------:R-:W-:Y:S01]  /*0af0*/  @!P1 LOP3.LUT R11, RZ, R7, RZ, 0x33, !PT ;  /* 0x00000007ff0b9212 */ /* 0x000fe200078e33ff */
[----:B------:R-:W-:Y:S01]  /*0b00*/  IMAD R15, R15, R16, RZ ;  /* 0x000000100f0f7224 */ /* 0x000fe200078e02ff */
[----:B------:R-:W-:-:S03]  /*0b10*/  ISETP.NE.AND P2, PT, R2, RZ, PT ;  /* 0x000000ff0200720c */ /* 0x000fc60003f45270 */
[----:B------:R-:W-:-:S04]  /*0b20*/  IMAD.MOV R8, RZ, RZ, -R11 ;  /* 0x000000ffff087224 */ /* 0x000fc800078e0a0b */
[--C-:B------:R-:W-:Y:S01]  /*0b30*/  IMAD R7, R7, R8, R10.reuse ;  /* 0x0000000807077224 */ /* 0x100fe200078e020a */
[----:B------:R-:W-:Y:S01]  /*0b40*/  IABS R8, R2 ;  /* 0x0000000200087213 */ /* 0x000fe20000000000 */
[----:B------:R-:W-:-:S03]  /*0b50*/  IMAD.MOV R10, RZ, RZ, -R10 ;  /* 0x000000ffff0a7224 */ /* 0x000fc600078e0a0a */
[----:B------:R-:W-:Y:S01]  /*0b60*/  IABS R14, R7 ;  /* 0x00000007000e7213 */ /* 0x000fe20000000000 */
[----:B------:R-:W-:Y:S02]  /*0b70*/  IMAD.MOV R18, RZ, RZ, -R8 ;  /* 0x000000ffff127224 */ /* 0x000fe400078e0a08 */
[----:B------:R-:W-:Y:S02]  /*0b80*/  IMAD.MOV.U32 R8, RZ, RZ, RZ ;  /* 0x000000ffff087224 */ /* 0x000fe400078e00ff */
[----:B------:R-:W-:Y:S02]  /*0b90*/  IMAD R12, R12, R10, R17 ;  /* 0x0000000a0c0c7224 */ /* 0x000fe400078e0211 */
[----:B------:R-:W-:-:S04]  /*0ba0*/  IMAD.HI.U32 R8, R9, R15, R8 ;  /* 0x0000000f09087227 */ /* 0x000fc800078e0008 */
[----:B------:R-:W-:Y:S02]  /*0bb0*/  IMAD.MOV.U32 R9, RZ, RZ, R14 ;  /* 0x000000ffff097224 */ /* 0x000fe400078e000e */
[----:B------:R-:W-:Y:S02]  /*0bc0*/  IMAD.MOV.U32 R14, RZ, RZ, R18 ;  /* 0x000000ffff0e7224 */ /* 0x000fe400078e0012 */
[----:B------:R-:W-:-:S04]  /*0bd0*/  IMAD.HI.U32 R18, R8, R9, RZ ;  /* 0x0000000908127227 */ /* 0x000fc800078e00ff */
[----:B------:R-:W-:Y:S02]  /*0be0*/  IMAD R9, R18, R14, R9 ;  /* 0x0000000e12097224 */ /* 0x000fe400078e0209 */
[----:B------:R-:W5:Y:S01]  /*0bf0*/  LDC.64 R14, c[0x0][0x420] ;  /* 0x00010800ff0e7b82 */ /* 0x000f620000000a00 */
[----:B------:R-:W-:Y:S02]  /*0c00*/  IMAD.MOV R8, RZ, RZ, -R13 ;  /* 0x000000ffff087224 */ /* 0x000fe400078e0a0d */
[----:B------:R-:W-:Y:S02]  /*0c10*/  ISETP.GT.U32.AND P0, PT, R16, R9, PT ;  /* 0x000000091000720c */ /* 0x000fe40003f04070 */
[----:B------:R-:W-:-:S11]  /*0c20*/  IMAD R8, R5, R8, R6 ;  /* 0x0000000805087224 */ /* 0x000fd600078e0206 */
[----:B------:R-:W-:Y:S02]  /*0c30*/  @!P0 IMAD.IADD R9, R9, 0x1, -R16 ;  /* 0x0000000109098824 */ /* 0x000fe400078e0a10 */
[----:B------:R-:W-:-:S03]  /*0c40*/  @!P0 VIADD R18, R18, 0x1 ;  /* 0x0000000112128836 */ /* 0x000fc60000000000 */
[----:B------:R-:W-:Y:S01]  /*0c50*/  ISETP.GE.U32.AND P1, PT, R9, R16, PT ;  /* 0x000000100900720c */ /* 0x000fe20003f26070 */
[----:B------:R-:W-:Y:S01]  /*0c60*/  IMAD R9, R0, R19, R13 ;  /* 0x0000001300097224 */ /* 0x000fe200078e020d */
[----:B------:R-:W-:Y:S01]  /*0c70*/  LOP3.LUT R16, R7, R2, RZ, 0x3c, !PT ;  /* 0x0000000207107212 */ /* 0x000fe200078e3cff */
[----:B-----5:R-:W-:Y:S02]  /*0c80*/  IMAD R21, R8, R14, -R21 ;  /* 0x0000000e08157224 */ /* 0x020fe400078e0a15 */
[----:B------:R-:W-:Y:S01]  /*0c90*/  IMAD R5, R9, UR27, -R20 ;  /* 0x0000001b09057c24 */ /* 0x000fe2000f8e0a14 */
[----:B------:R-:W-:Y:S01]  /*0ca0*/  ISETP.GE.AND P3, PT, R16, RZ, PT ;  /* 0x000000ff1000720c */ /* 0x000fe20003f66270 */
[----:B------:R-:W-:Y:S02]  /*0cb0*/  IMAD R20, R12, UR26, -R15 ;  /* 0x0000001a0c147c24 */ /* 0x000fe4000f8e0a0f */
[----:B------:R-:W2:Y:S01]  /*0cc0*/  LDC.64 R14, c[0x0][0x3e0] ;  /* 0x0000f800ff0e7b82 */ /* 0x000ea20000000a00 */
[----:B0-----:R-:W-:Y:S01]  /*0cd0*/  ISETP.GE.AND P0, PT, R5, UR17, PT ;  /* 0x0000001105007c0c */ /* 0x001fe2000bf06270 */
[C---:B-1----:R-:W-:Y:S01]  /*0ce0*/  IMAD R10, R21.reuse, UR15, RZ ;  /* 0x0000000f150a7c24 */ /* 0x042fe2000f8e02ff */
[----:B------:R-:W-:Y:S01]  /*0cf0*/  LOP3.LUT R16, R21, R20, R5, 0xfe, !PT ;  /* 0x0000001415107212 */ /* 0x000fe200078efe05 */
[----:B------:R-:W-:Y:S01]  /*0d00*/  @P1 VIADD R18, R18, 0x1 ;  /* 0x0000000112121836 */ /* 0x000fe20000000000 */
[C---:B------:R-:W-:Y:S01]  /*0d10*/  ISETP.GE.OR P0, PT, R20.reuse, UR16, P0 ;  /* 0x0000001014007c0c */ /* 0x040fe20008706670 */
[----:B------:R-:W-:Y:S01]  /*0d20*/  IMAD R13, R5, UR14, RZ ;  /* 0x0000000e050d7c24 */ /* 0x000fe2000f8e02ff */
[C---:B------:R-:W-:Y:S01]  /*0d30*/  LOP3.LUT R22, R20.reuse, R5, RZ, 0xfc, !PT ;  /* 0x0000000514167212 */ /* 0x040fe200078efcff */
[----:B------:R-:W-:Y:S01]  /*0d40*/  IMAD R0, R20, UR13, RZ ;  /* 0x0000000d14007c24 */ /* 0x000fe2000f8e02ff */
[----:B------:R-:W-:Y:S01]  /*0d50*/  ISETP.LT.OR P1, PT, R16, RZ, P0 ;  /* 0x000000ff1000720c */ /* 0x000fe20000721670 */
[----:B------:R-:W-:Y:S01]  /*0d60*/  @!P3 IMAD.MOV R18, RZ, RZ, -R18 ;  /* 0x000000ffff12b224 */ /* 0x000fe200078e0a12 */
[----:B------:R-:W-:Y:S01]  /*0d70*/  @!P2 LOP3.LUT R18, RZ, R2, RZ, 0x33, !PT ;  /* 0x00000002ff12a212 */ /* 0x000fe200078e33ff */
[----:B------:R-:W-:Y:S01]  /*0d80*/  VIADD R23, R21, 0x1 ;  /* 0x0000000115177836 */ /* 0x000fe20000000000 */
[----:B------:R-:W-:-:S02]  /*0d90*/  SHF.R.S32.HI R16, RZ, 0x1f, R10 ;  /* 0x0000001fff107819 */ /* 0x000fc4000001140a */
[----:B------:R-:W-:Y:S02]  /*0da0*/  IADD3 R19, P3, P4, R0, R13, R10 ;  /* 0x0000000d00137210 */ /* 0x000fe40007c7e00a */
[----:B------:R-:W-:Y:S01]  /*0db0*/  SHF.R.S32.HI R17, RZ, 0x1f, R13 ;  /* 0x0000001fff117819 */ /* 0x000fe2000001140d */
[----:B------:R-:W-:Y:S01]  /*0dc0*/  IMAD R13, R18, UR12, RZ ;  /* 0x0000000c120d7c24 */ /* 0x000fe2000f8e02ff */
[----:B------:R-:W-:Y:S01]  /*0dd0*/  SHF.R.S32.HI R10, RZ, 0x1f, R0 ;  /* 0x0000001fff0a7819 */ /* 0x000fe20000011400 */
[----:B------:R-:W-:Y:S01]  /*0de0*/  IMAD R0, R11, UR19, RZ ;  /* 0x000000130b007c24 */ /* 0x000fe2000f8e02ff */
[----:B------:R-:W-:Y:S02]  /*0df0*/  ISETP.GT.AND P0, PT, R22, -0x1, PT ;  /* 0xffffffff1600780c */ /* 0x000fe40003f04270 */
[----:B------:R-:W-:Y:S02]  /*0e00*/  IADD3.X R16, PT, PT, R10, R17, R16, P3, P4 ;  /* 0x000000110a107210 */ /* 0x000fe40001fe8410 */
[----:B------:R-:W-:-:S02]  /*0e10*/  IADD3 R10, P3, P4, R13, R19, R0 ;  /* 0x000000130d0a7210 */ /* 0x000fc40007c7e000 */
[----:B------:R-:W-:Y:S02]  /*0e20*/  SHF.R.S32.HI R0, RZ, 0x1f, R0 ;  /* 0x0000001fff007819 */ /* 0x000fe40000011400 */
[----:B------:R-:W-:Y:S01]  /*0e30*/  SHF.R.S32.HI R17, RZ, 0x1f, R13 ;  /* 0x0000001fff117819 */ /* 0x000fe2000001140d */
[----:B------:R-:W-:Y:S01]  /*0e40*/  IMAD R13, R7, UR25, RZ ;  /* 0x00000019070d7c24 */ /* 0x000fe2000f8e02ff */
[C---:B------:R-:W-:Y:S02]  /*0e50*/  ISETP.GE.OR P1, PT, R21.reuse, UR18, P1 ;  /* 0x0000001215007c0c */ /* 0x040fe40008f26670 */
[----:B------:R-:W-:Y:S01]  /*0e60*/  ISETP.LT.OR P2, PT, R21, -0x1, !P0 ;  /* 0xffffffff1500780c */ /* 0x000fe20004741670 */
[----:B--2---:R-:W-:Y:S01]  /*0e70*/  IMAD.WIDE R14, R13, 0x4, R14 ;  /* 0x000000040d0e7825 */ /* 0x004fe200078e020e */
[----:B------:R-:W-:Y:S02]  /*0e80*/  IADD3.X R17, PT, PT, R17, R16, R0, P3, P4 ;  /* 0x0000001011117210 */ /* 0x000fe40001fe8400 */
[----:B------:R-:W-:-:S02]  /*0e90*/  ISETP.GE.OR P2, PT, R20, UR16, P2 ;  /* 0x0000001014007c0c */ /* 0x000fc40009746670 */
[C---:B------:R-:W-:Y:S02]  /*0ea0*/  LEA R16, P3, R10.reuse, UR28, 0x2 ;  /* 0x0000001c0a107c11 */ /* 0x040fe4000f8610ff */
[----:B------:R-:W-:Y:S02]  /*0eb0*/  ISETP.GE.OR P2, PT, R5, UR17, P2 ;  /* 0x0000001105007c0c */ /* 0x000fe40009746670 */
[----:B------:R-:W-:Y:S01]  /*0ec0*/  LEA.HI.X R17, R10, UR29, R17, 0x2, P3 ;  /* 0x0000001d0a117c11 */ /* 0x000fe200098f1411 */
[----:B------:R-:W2:Y:S01]  /*0ed0*/  @!P1 LDG.E R13, desc[UR10][R14.64] ;  /* 0x0000000a0e0d9981 */ /* 0x000ea2000c1e1900 */
[----:B------:R-:W-:Y:S02]  /*0ee0*/  ISETP.GE.OR P2, PT, R23, UR18, P2 ;  /* 0x0000001217007c0c */ /* 0x000fe40009746670 */
[----:B------:R-:W-:Y:S01]  /*0ef0*/  ISETP.LT.OR P0, PT, R21, -0x2, !P0 ;  /* 0xfffffffe1500780c */ /* 0x000fe20004701670 */
[----:B------:R-:W2:Y:S03]  /*0f00*/  @!P1 LDG.E R22, desc[UR10][R16.64] ;  /* 0x0000000a10169981 */ /* 0x000ea6000c1e1900 */
[----:B------:R-:W-:-:S07]  /*0f10*/  ISETP.GE.OR P0, PT, R20, UR16, P0 ;  /* 0x0000001014007c0c */ /* 0x000fce0008706670 */
[----:B------:R-:W3:Y:S04]  /*0f20*/  @!P2 LDG.E R25, desc[UR10][R14.64+0x4] ;  /* 0x0000040a0e19a981 */ /* 0x000ee8000c1e1900 */
[----:B------:R-:W3:Y:S01]  /*0f30*/  @!P2 LDG.E R24, desc[UR10][R16.64+0x4] ;  /* 0x0000040a1018a981 */ /* 0x000ee2000c1e1900 */
[----:B------:R-:W-:Y:S01]  /*0f40*/  VIADD R10, R21, 0x2 ;  /* 0x00000002150a7836 */ /* 0x000fe20000000000 */
[----:B------:R-:W-:-:S04]  /*0f50*/  ISETP.GE.OR P0, PT, R5, UR17, P0 ;  /* 0x0000001105007c0c */ /* 0x000fc80008706670 */
[----:B------:R-:W-:-:S13]  /*0f60*/  ISETP.GE.OR P4, PT, R10, UR18, P0 ;  /* 0x000000120a007c0c */ /* 0x000fda0008786670 */
[----:B------:R0:W4:Y:S04]  /*0f70*/  @!P4 LDG.E R18, desc[UR10][R16.64+0x8] ;  /* 0x0000080a1012c981 */ /* 0x000128000c1e1900 */
[----:B------:R-:W4:Y:S01]  /*0f80*/  @!P4 LDG.E R19, desc[UR10][R14.64+0x8] ;  /* 0x0000080a0e13c981 */ /* 0x000f22000c1e1900 */
[----:B------:R-:W-:-:S04]  /*0f90*/  ISETP.GT.AND P0, PT, R5, -0x2, PT ;  /* 0xfffffffe0500780c */ /* 0x000fc80003f04270 */
[----:B------:R-:W-:Y:S01]  /*0fa0*/  ISETP.GT.AND P3, PT, R20, -0x1, P0 ;  /* 0xffffffff1400780c */ /* 0x000fe20000764270 */
[----:B------:R-:W-:-:S03]  /*0fb0*/  IMAD.MOV.U32 R0, RZ, RZ, RZ ;  /* 0x000000ffff007224 */ /* 0x000fc600078e00ff */
[----:B------:R-:W-:-:S04]  /*0fc0*/  ISETP.LT.OR P5, PT, R21, RZ, !P3 ;  /* 0x000000ff1500720c */ /* 0x000fc80005fa1670 */
[----:B------:R-:W-:Y:S01]  /*0fd0*/  ISETP.GE.OR P5, PT, R20, UR16, P5 ;  /* 0x0000001014007c0c */ /* 0x000fe2000afa6670 */
[----:B------:R-:W-:Y:S02]  /*0fe0*/  IMAD.U32 R27, RZ, RZ, UR18 ;  /* 0x00000012ff1b7e24 */ /* 0x000fe4000f8e00ff */
[----:B--2---:R-:W-:Y:S01]  /*0ff0*/  @!P1 FFMA.FTZ R0, R13, R22, RZ ;  /* 0x000000160d009223 */ /* 0x004fe200000100ff */
[----:B------:R-:W-:-:S05]  /*1000*/  VIADD R13, R5, 0x1 ;  /* 0x00000001050d7836 */ /* 0x000fca0000000000 */
[----:B------:R-:W-:Y:S01]  /*1010*/  ISETP.GE.OR P1, PT, R13, UR17, P5 ;  /* 0x000000110d007c0c */ /* 0x000fe2000af26670 */
[----:B------:R-:W-:-:S03]  /*1020*/  IMAD.U32 R22, RZ, RZ, UR9 ;  /* 0x00000009ff167e24 */ /* 0x000fc6000f8e00ff */
[----:B------:R-:W-:Y:S02]  /*1030*/  ISETP.GE.OR P1, PT, R21, UR18, P1 ;  /* 0x0000001215007c0c */ /* 0x000fe40008f26670 */
[----:B0-----:R-:W-:Y:S01]  /*1040*/  LEA R16, P5, R27, R16, 0x2 ;  /* 0x000000101b107211 */ /* 0x001fe200078a10ff */
[----:B---3--:R-:W-:Y:S01]  /*1050*/  @!P2 FFMA.FTZ R0, R25, R24, R0 ;  /* 0x000000181900a223 */ /* 0x008fe20000010000 */
[----:B------:R-:W-:Y:S01]  /*1060*/  IMAD.U32 R25, RZ, RZ, UR18 ;  /* 0x00000012ff197e24 */ /* 0x000fe2000f8e00ff */
[----:B------:R-:W-:-:S04]  /*1070*/  ISETP.LT.OR P2, PT, R21, -0x1, !P3 ;  /* 0xffffffff1500780c */ /* 0x000fc80005f41670 */
[----:B------:R-:W-:Y:S02]  /*1080*/  LEA.HI.X R17, R25, R17, R22, 0x2, P5 ;  /* 0x0000001119117211 */ /* 0x000fe400028f1416 */
[----:B------:R-:W-:Y:S02]  /*1090*/  ISETP.GE.OR P2, PT, R20, UR16, P2 ;  /* 0x0000001014007c0c */ /* 0x000fe40009746670 */
[----:B------:R-:W2:Y:S04]  /*10a0*/  @!P1 LDG.E R25, desc[UR10][R14.64+0xc] ;  /* 0x00000c0a0e199981 */ /* 0x000ea8000c1e1900 */
[----:B------:R-:W2:Y:S01]  /*10b0*/  @!P1 LDG.E R22, desc[UR10][R16.64] ;  /* 0x0000000a10169981 */ /* 0x000ea2000c1e1900 */
[----:B------:R-:W-:Y:S02]  /*10c0*/  ISETP.GE.OR P2, PT, R13, UR17, P2 ;  /* 0x000000110d007c0c */ /* 0x000fe40009746670 */
[----:B------:R-:W-:-:S02]  /*10d0*/  ISETP.LT.OR P3, PT, R21, -0x2, !P3 ;  /* 0xfffffffe1500780c */ /* 0x000fc40005f61670 */
[----:B------:R-:W-:Y:S02]  /*10e0*/  ISETP.GE.OR P2, PT, R23, UR18, P2 ;  /* 0x0000001217007c0c */ /* 0x000fe40009746670 */
[----:B------:R-:W-:-:S04]  /*10f0*/  ISETP.GE.OR P3, PT, R20, UR16, P3 ;  /* 0x0000001014007c0c */ /* 0x000fc80009f66670 */
[----:B------:R-:W-:Y:S01]  /*1100*/  ISETP.GE.OR P3, PT, R13, UR17, P3 ;  /* 0x000000110d007c0c */ /* 0x000fe20009f66670 */
[----:B----4-:R-:W-:-:S03]  /*1110*/  @!P4 FFMA.FTZ R0, R19, R18, R0 ;  /* 0x000000121300c223 */ /* 0x010fc60000010000 */
[----:B------:R-:W-:-:S03]  /*1120*/  ISETP.GE.OR P4, PT, R10, UR18, P3 ;  /* 0x000000120a007c0c */ /* 0x000fc60009f86670 */
[----:B------:R-:W3:Y:S04]  /*1130*/  @!P2 LDG.E R27, desc[UR10][R14.64+0x10] ;  /* 0x0000100a0e1ba981 */ /* 0x000ee8000c1e1900 */
[----:B------:R-:W3:Y:S06]  /*1140*/  @!P2 LDG.E R24, desc[UR10][R16.64+0x4] ;  /* 0x0000040a1018a981 */ /* 0x000eec000c1e1900 */
[----:B------:R0:W4:Y:S04]  /*1150*/  @!P4 LDG.E R18, desc[UR10][R16.64+0x8] ;  /* 0x0000080a1012c981 */ /* 0x000128000c1e1900 */
[----:B------:R-:W4:Y:S01]  /*1160*/  @!P4 LDG.E R19, desc[UR10][R14.64+0x14] ;  /* 0x0000140a0e13c981 */ /* 0x000f22000c1e1900 */
[----:B------:R-:W-:Y:S01]  /*1170*/  ISETP.GT.AND P3, PT, R5, -0x3, PT ;  /* 0xfffffffd0500780c */ /* 0x000fe20003f64270 */
[----:B--2---:R-:W-:-:S03]  /*1180*/  @!P1 FFMA.FTZ R0, R25, R22, R0 ;  /* 0x0000001619009223 */ /* 0x004fc60000010000 */
[----:B------:R-:W-:Y:S01]  /*1190*/  ISETP.GT.AND P1, PT, R20, -0x1, P3 ;  /* 0xffffffff1400780c */ /* 0x000fe20001f24270 */
[----:B------:R-:W-:-:S03]  /*11a0*/  VIADD R22, R5, 0x2 ;  /* 0x0000000205167836 */ /* 0x000fc60000000000 */
[----:B------:R-:W-:-:S04]  /*11b0*/  ISETP.LT.OR P5, PT, R21, RZ, !P1 ;  /* 0x000000ff1500720c */ /* 0x000fc80004fa1670 */
[----:B------:R-:W-:Y:S01]  /*11c0*/  ISETP.GE.OR P5, PT, R20, UR16, P5 ;  /* 0x0000001014007c0c */ /* 0x000fe2000afa6670 */
[----:B------:R-:W-:-:S03]  /*11d0*/  IMAD.U32 R25, RZ, RZ, UR18 ;  /* 0x00000012ff197e24 */ /* 0x000fc6000f8e00ff */
[----:B------:R-:W-:-:S04]  /*11e0*/  ISETP.GE.OR P5, PT, R22, UR17, P5 ;  /* 0x0000001116007c0c */ /* 0x000fc8000afa6670 */
[----:B------:R-:W-:Y:S02]  /*11f0*/  ISETP.GE.OR P5, PT, R21, UR18, P5 ;  /* 0x0000001215007c0c */ /* 0x000fe4000afa6670 */
[----:B0-----:R-:W-:Y:S01]  /*1200*/  LEA R16, P6, R25, R16, 0x2 ;  /* 0x0000001019107211 */ /* 0x001fe200078c10ff */
[----:B---3--:R-:W-:Y:S01]  /*1210*/  @!P2 FFMA.FTZ R0, R27, R24, R0 ;  /* 0x000000181b00a223 */ /* 0x008fe20000010000 */
[----:B------:R-:W-:Y:S01]  /*1220*/  IMAD.U32 R24, RZ, RZ, UR9 ;  /* 0x00000009ff187e24 */ /* 0x000fe2000f8e00ff */
[----:B------:R-:W-:-:S04]  /*1230*/  ISETP.LT.OR P2, PT, R21, -0x1, !P1 ;  /* 0xffffffff1500780c */ /* 0x000fc80004f41670 */
[----:B------:R-:W-:Y:S02]  /*1240*/  LEA.HI.X R17, R25, R17, R24, 0x2, P6 ;  /* 0x0000001119117211 */ /* 0x000fe400030f1418 */
[----:B------:R-:W-:Y:S01]  /*1250*/  ISETP.GE.OR P2, PT, R20, UR16, P2 ;  /* 0x0000001014007c0c */ /* 0x000fe20009746670 */
[----:B----4-:R-:W-:Y:S02]  /*1260*/  @!P4 FFMA.FTZ R0, R19, R18, R0 ;  /* 0x000000121300c223 */ /* 0x010fe40000010000 */
[----:B------:R-:W2:Y:S01]  /*1270*/  @!P5 LDG.E R19, desc[UR10][R14.64+0x18] ;  /* 0x0000180a0e13d981 */ /* 0x000ea2000c1e1900 */
[----:B------:R-:W-:-:S03]  /*1280*/  ISETP.GE.OR P2, PT, R22, UR17, P2 ;  /* 0x0000001116007c0c */ /* 0x000fc60009746670 */
[----:B------:R-:W2:Y:S01]  /*1290*/  @!P5 LDG.E R18, desc[UR10][R16.64] ;  /* 0x0000000a1012d981 */ /* 0x000ea2000c1e1900 */
[----:B------:R-:W-:-:S13]  /*12a0*/  ISETP.GE.OR P4, PT, R23, UR18, P2 ;  /* 0x0000001217007c0c */ /* 0x000fda0009786670 */
[----:B------:R-:W3:Y:S04]  /*12b0*/  @!P4 LDG.E R23, desc[UR10][R14.64+0x1c] ;  /* 0x00001c0a0e17c981 */ /* 0x000ee8000c1e1900 */
[----:B------:R-:W3:Y:S01]  /*12c0*/  @!P4 LDG.E R25, desc[UR10][R16.64+0x4] ;  /* 0x0000040a1019c981 */ /* 0x000ee2000c1e1900 */
[----:B------:R-:W-:-:S04]  /*12d0*/  ISETP.LT.OR P1, PT, R21, -0x2, !P1 ;  /* 0xfffffffe1500780c */ /* 0x000fc80004f21670 */
[----:B------:R-:W-:-:S04]  /*12e0*/  ISETP.GE.OR P1, PT, R20, UR16, P1 ;  /* 0x0000001014007c0c */ /* 0x000fc80008f26670 */
[----:B------:R-:W-:-:S04]  /*12f0*/  ISETP.GE.OR P1, PT, R22, UR17, P1 ;  /* 0x0000001116007c0c */ /* 0x000fc80008f26670 */
[----:B------:R-:W-:Y:S02]  /*1300*/  ISETP.GE.OR P1, PT, R10, UR18, P1 ;  /* 0x000000120a007c0c */ /* 0x000fe40008f26670 */
[----:B------:R-:W-:Y:S01]  /*1310*/  ISETP.GT.AND P2, PT, R5, -0x1, PT ;  /* 0xffffffff0500780c */ /* 0x000fe20003f44270 */
[----:B------:R-:W-:-:S10]  /*1320*/  VIADD R24, R20, 0x1 ;  /* 0x0000000114187836 */ /* 0x000fd40000000000 */
[----:B------:R-:W4:Y:S04]  /*1330*/  @!P1 LDG.E R26, desc[UR10][R16.64+0x8] ;  /* 0x0000080a101a9981 */ /* 0x000f28000c1e1900 */
[----:B------:R-:W4:Y:S01]  /*1340*/  @!P1 LDG.E R27, desc[UR10][R14.64+0x20] ;  /* 0x0000200a0e1b9981 */ /* 0x000f22000c1e1900 */
[----:B------:R-:W-:Y:S02]  /*1350*/  USHF.L.U32 UR8, UR5, 0x2, URZ ;  /* 0x0000000205087899 */ /* 0x000fe400080006ff */
[----:B------:R-:W-:Y:S01]  /*1360*/  USHF.L.U64.HI UR24, UR5, 0x2, UR7 ;  /* 0x0000000205187899 */ /* 0x000fe20008010207 */
[----:B--2---:R-:W-:Y:S01]  /*1370*/  @!P5 FFMA.FTZ R0, R19, R18, R0 ;  /* 0x000000121300d223 */ /* 0x004fe20000010000 */
[----:B------:R-:W-:-:S04]  /*1380*/  ISETP.GT.AND P5, PT, R20, -0x2, P2 ;  /* 0xfffffffe1400780c */ /* 0x000fc800017a4270 */
[----:B------:R-:W-:-:S04]  /*1390*/  ISETP.LT.OR P6, PT, R21, RZ, !P5 ;  /* 0x000000ff1500720c */ /* 0x000fc80006fc1670 */
[----:B------:R-:W-:-:S04]  /*13a0*/  ISETP.GE.OR P6, PT, R24, UR16, P6 ;  /* 0x0000001018007c0c */ /* 0x000fc8000b7c6670 */
[----:B------:R-:W-:-:S04]  /*13b0*/  ISETP.GE.OR P6, PT, R5, UR17, P6 ;  /* 0x0000001105007c0c */ /* 0x000fc8000b7c6670 */
[----:B------:R-:W-:Y:S01]  /*13c0*/  ISETP.GE.OR P6, PT, R21, UR18, P6 ;  /* 0x0000001215007c0c */ /* 0x000fe2000b7c6670 */
[----:B---3--:R-:W-:Y:S01]  /*13d0*/  @!P4 FFMA.FTZ R0, R23, R25, R0 ;  /* 0x000000191700c223 */ /* 0x008fe20000010000 */
[----:B------:R-:W-:-:S04]  /*13e0*/  IADD3 R18, P4, PT, R16, UR8, RZ ;  /* 0x0000000810127c10 */ /* 0x000fc8000ff9e0ff */
[----:B------:R-:W-:-:S07]  /*13f0*/  IADD3.X R19, PT, PT, R17, UR24, RZ, P4, !PT ;  /* 0x0000001811137c10 */ /* 0x000fce000a7fe4ff */
[----:B------:R-:W2:Y:S04]  /*1400*/  @!P6 LDG.E R17, desc[UR10][R14.64+0x24] ;  /* 0x0000240a0e11e981 */ /* 0x000ea8000c1e1900 */
[----:B------:R-:W2:Y:S01]  /*1410*/  @!P6 LDG.E R16, desc[UR10][R18.64] ;  /* 0x0000000a1210e981 */ /* 0x000ea2000c1e1900 */
[----:B------:R-:W-:Y:S02]  /*1420*/  VIADD R25, R21, 0x1 ;  /* 0x0000000115197836 */ /* 0x000fe40000000000 */
[----:B----4-:R-:W-:Y:S01]  /*1430*/  @!P1 FFMA.FTZ R0, R27, R26, R0 ;  /* 0x0000001a1b009223 */ /* 0x010fe20000010000 */
[----:B------:R-:W-:-:S04]  /*1440*/  ISETP.LT.OR P1, PT, R21, -0x1, !P5 ;  /* 0xffffffff1500780c */ /* 0x000fc80006f21670 */
[----:B------:R-:W-:-:S04]  /*1450*/  ISETP.GE.OR P1, PT, R24, UR16, P1 ;  /* 0x0000001018007c0c */ /* 0x000fc80008f26670 */
[----:B------:R-:W-:-:S04]  /*1460*/  ISETP.GE.OR P1, PT, R5, UR17, P1 ;  /* 0x0000001105007c0c */ /* 0x000fc80008f26670 */
[----:B------:R-:W-:Y:S01]  /*1470*/  ISETP.GE.OR P1, PT, R25, UR18, P1 ;  /* 0x0000001219007c0c */ /* 0x000fe20008f26670 */
[----:B--2---:R-:W-:-:S12]  /*1480*/  @!P6 FFMA.FTZ R0, R17, R16, R0 ;  /* 0x000000101100e223 */ /* 0x004fd80000010000 */
[----:B------:R-:W2:Y:S04]  /*1490*/  @!P1 LDG.E R17, desc[UR10][R14.64+0x28] ;  /* 0x0000280a0e119981 */ /* 0x000ea8000c1e1900 */
[----:B------:R-:W2:Y:S01]  /*14a0*/  @!P1 LDG.E R16, desc[UR10][R18.64+0x4] ;  /* 0x0000040a12109981 */ /* 0x000ea2000c1e1900 */
[----:B------:R-:W-:Y:S01]  /*14b0*/  IMAD.U32 R23, RZ, RZ, UR9 ;  /* 0x00000009ff177e24 */ /* 0x000fe2000f8e00ff */
[----:B------:R-:W-:-:S04]  /*14c0*/  ISETP.LT.OR P5, PT, R21, -0x2, !P5 ;  /* 0xfffffffe1500780c */ /* 0x000fc80006fa1670 */
[----:B------:R-:W-:-:S04]  /*14d0*/  ISETP.GE.OR P5, PT, R24, UR16, P5 ;  /* 0x0000001018007c0c */ /* 0x000fc8000afa6670 */
[----:B------:R-:W-:-:S04]  /*14e0*/  ISETP.GE.OR P4, PT, R5, UR17, P5 ;  /* 0x0000001105007c0c */ /* 0x000fc8000af86670 */
[----:B------:R-:W-:-:S13]  /*14f0*/  ISETP.GE.OR P4, PT, R10, UR18, P4 ;  /* 0x000000120a007c0c */ /* 0x000fda000a786670 */
[----:B------:R-:W3:Y:S04]  /*1500*/  @!P4 LDG.E R27, desc[UR10][R18.64+0x8] ;  /* 0x0000080a121bc981 */ /* 0x000ee8000c1e1900 */
[----:B------:R-:W3:Y:S01]  /*1510*/  @!P4 LDG.E R29, desc[UR10][R14.64+0x2c] ;  /* 0x00002c0a0e1dc981 */ /* 0x000ee2000c1e1900 */
[----:B--2---:R-:W-:Y:S01]  /*1520*/  @!P1 FFMA.FTZ R0, R17, R16, R0 ;  /* 0x0000001011009223 */ /* 0x004fe20000010000 */
[----:B------:R-:W-:-:S05]  /*1530*/  IMAD.U32 R17, RZ, RZ, UR18 ;  /* 0x00000012ff117e24 */ /* 0x000fca000f8e00ff */
[----:B------:R-:W-:-:S04]  /*1540*/  LEA R16, P1, R17, R18, 0x2 ;  /* 0x0000001211107211 */ /* 0x000fc800078210ff */
[----:B------:R-:W-:Y:S02]  /*1550*/  LEA.HI.X R17, R17, R19, R23, 0x2, P1 ;  /* 0x0000001311117211 */ /* 0x000fe400008f1417 */
[----:B------:R-:W-:Y:S02]  /*1560*/  ISETP.GE.AND P1, PT, R21, RZ, PT ;  /* 0x000000ff1500720c */ /* 0x000fe40003f26270 */
[----:B------:R-:W-:-:S04]  /*1570*/  VIMNMX R23, PT, PT, R5, R20, PT ;  /* 0x0000001405177248 */ /* 0x000fc80003fe0100 */
[----:B------:R-:W-:-:S04]  /*1580*/  ISETP.LT.OR P5, PT, R23, -0x1, !P1 ;  /* 0xffffffff1700780c */ /* 0x000fc80004fa1670 */
[----:B------:R-:W-:-:S04]  /*1590*/  ISETP.GE.OR P5, PT, R24, UR16, P5 ;  /* 0x0000001018007c0c */ /* 0x000fc8000afa6670 */
[----:B------:R-:W-:-:S04]  /*15a0*/  ISETP.GE.OR P5, PT, R13, UR17, P5 ;  /* 0x000000110d007c0c */ /* 0x000fc8000afa6670 */
[----:B------:R-:W-:-:S13]  /*15b0*/  ISETP.GE.OR P5, PT, R21, UR18, P5 ;  /* 0x0000001215007c0c */ /* 0x000fda000afa6670 */
[----:B------:R-:W2:Y:S04]  /*15c0*/  @!P5 LDG.E R19, desc[UR10][R14.64+0x30] ;  /* 0x0000300a0e13d981 */ /* 0x000ea8000c1e1900 */
[----:B------:R-:W2:Y:S01]  /*15d0*/  @!P5 LDG.E R18, desc[UR10][R16.64] ;  /* 0x0000000a1012d981 */ /* 0x000ea2000c1e1900 */
[----:B---3--:R-:W-:-:S04]  /*15e0*/  @!P4 FFMA.FTZ R0, R29, R27, R0 ;  /* 0x0000001b1d00c223 */ /* 0x008fc80000010000 */
[----:B--2---:R-:W-:Y:S01]  /*15f0*/  @!P5 FFMA.FTZ R0, R19, R18, R0 ;  /* 0x000000121300d223 */ /* 0x004fe20000010000 */
[----:B------:R-:W-:-:S04]  /*1600*/  ISETP.GT.AND P5, PT, R23, -0x2, PT ;  /* 0xfffffffe1700780c */ /* 0x000fc80003fa4270 */
[C---:B------:R-:W-:Y:S02]  /*1610*/  ISETP.LT.OR P4, PT, R21.reuse, -0x1, !P5 ;  /* 0xffffffff1500780c */ /* 0x040fe40006f81670 */
[----:B------:R-:W-:Y:S02]  /*1620*/  ISETP.LT.OR P5, PT, R21, -0x2, !P5 ;  /* 0xfffffffe1500780c */ /* 0x000fe40006fa1670 */
        /* <DEDUP_REMOVED lines=10> */
[----:B------:R-:W-:Y:S01]  /*16d0*/  ISETP.GT.AND P3, PT, R20, -0x2, P3 ;  /* 0xfffffffe1400780c */ /* 0x000fe20001f64270 */
[----:B--2---:R-:W-:-:S03]  /*16e0*/  @!P5 FFMA.FTZ R0, R19, R18, R0 ;  /* 0x000000121300d223 */ /* 0x004fc60000010000 */
[----:B------:R-:W-:-:S04]  /*16f0*/  ISETP.LT.OR P5, PT, R21, RZ, !P3 ;  /* 0x000000ff1500720c */ /* 0x000fc80005fa1670 */
[----:B------:R-:W-:Y:S01]  /*1700*/  ISETP.GE.OR P5, PT, R24, UR16, P5 ;  /* 0x0000001018007c0c */ /* 0x000fe2000afa6670 */
[----:B------:R-:W-:-:S03]  /*1710*/  IMAD.U32 R19, RZ, RZ, UR18 ;  /* 0x00000012ff137e24 */ /* 0x000fc6000f8e00ff */
[----:B------:R-:W-:Y:S01]  /*1720*/  ISETP.GE.OR P5, PT, R22, UR17, P5 ;  /* 0x0000001116007c0c */ /* 0x000fe2000afa6670 */
[----:B---3--:R-:W-:-:S03]  /*1730*/  @!P4 FFMA.FTZ R0, R27, R26, R0 ;  /* 0x0000001a1b00c223 */ /* 0x008fc60000010000 */
[----:B------:R-:W-:Y:S01]  /*1740*/  ISETP.GE.OR P5, PT, R21, UR18, P5 ;  /* 0x0000001215007c0c */ /* 0x000fe2000afa6670 */
[----:B------:R-:W-:Y:S01]  /*1750*/  IMAD.U32 R18, RZ, RZ, UR9 ;  /* 0x00000009ff127e24 */ /* 0x000fe2000f8e00ff */
[----:B------:R-:W-:-:S04]  /*1760*/  LEA R16, P4, R19, R16, 0x2 ;  /* 0x0000001013107211 */ /* 0x000fc800078810ff */
[----:B------:R-:W-:-:S07]  /*1770*/  LEA.HI.X R17, R19, R17, R18, 0x2, P4 ;  /* 0x0000001113117211 */ /* 0x000fce00020f1412 */
[----:B------:R-:W2:Y:S04]  /*1780*/  @!P5 LDG.E R19, desc[UR10][R14.64+0x3c] ;  /* 0x00003c0a0e13d981 */ /* 0x000ea8000c1e1900 */
[----:B------:R-:W2:Y:S01]  /*1790*/  @!P5 LDG.E R18, desc[UR10][R16.64] ;  /* 0x0000000a1012d981 */ /* 0x000ea2000c1e1900 */
[----:B------:R-:W-:-:S04]  /*17a0*/  ISETP.LT.OR P4, PT, R21, -0x1, !P3 ;  /* 0xffffffff1500780c */ /* 0x000fc80005f81670 */
[----:B------:R-:W-:-:S04]  /*17b0*/  ISETP.GE.OR P4, PT, R24, UR16, P4 ;  /* 0x0000001018007c0c */ /* 0x000fc8000a786670 */
[----:B------:R-:W-:-:S04]  /*17c0*/  ISETP.GE.OR P4, PT, R22, UR17, P4 ;  /* 0x0000001116007c0c */ /* 0x000fc8000a786670 */
[----:B------:R-:W-:Y:S02]  /*17d0*/  ISETP.GE.OR P4, PT, R25, UR18, P4 ;  /* 0x0000001219007c0c */ /* 0x000fe4000a786670 */
[----:B------:R-:W-:-:S04]  /*17e0*/  ISETP.LT.OR P3, PT, R21, -0x2, !P3 ;  /* 0xfffffffe1500780c */ /* 0x000fc80005f61670 */
[----:B------:R-:W-:-:S04]  /*17f0*/  ISETP.GE.OR P3, PT, R24, UR16, P3 ;  /* 0x0000001018007c0c */ /* 0x000fc80009f66670 */
[----:B------:R-:W-:-:S04]  /*1800*/  ISETP.GE.OR P3, PT, R22, UR17, P3 ;  /* 0x0000001116007c0c */ /* 0x000fc80009f66670 */
[----:B------:R-:W-:-:S13]  /*1810*/  ISETP.GE.OR P3, PT, R10, UR18, P3 ;  /* 0x000000120a007c0c */ /* 0x000fda0009f66670 */
[----:B------:R0:W3:Y:S04]  /*1820*/  @!P3 LDG.E R26, desc[UR10][R16.64+0x8] ;  /* 0x0000080a101ab981 */ /* 0x0000e8000c1e1900 */
[----:B------:R-:W3:Y:S01]  /*1830*/  @!P3 LDG.E R25, desc[UR10][R14.64+0x44] ;  /* 0x0000440a0e19b981 */ /* 0x000ee2000c1e1900 */
[----:B--2---:R-:W-:-:S03]  /*1840*/  @!P5 FFMA.FTZ R0, R19, R18, R0 ;  /* 0x000000121300d223 */ /* 0x004fc60000010000 */
[----:B------:R-:W2:Y:S04]  /*1850*/  @!P4 LDG.E R19, desc[UR10][R14.64+0x40] ;  /* 0x0000400a0e13c981 */ /* 0x000ea8000c1e1900 */
[----:B------:R-:W2:Y:S01]  /*1860*/  @!P4 LDG.E R18, desc[UR10][R16.64+0x4] ;  /* 0x0000040a1012c981 */ /* 0x000ea2000c1e1900 */
[C---:B------:R-:W-:Y:S01]  /*1870*/  ISETP.GT.AND P6, PT, R20.reuse, -0x3, P2 ;  /* 0xfffffffd1400780c */ /* 0x040fe200017c4270 */
[----:B------:R-:W-:-:S03]  /*1880*/  VIADD R24, R20, 0x2 ;  /* 0x0000000214187836 */ /* 0x000fc60000000000 */
[----:B------:R-:W-:-:S04]  /*1890*/  ISETP.LT.OR P2, PT, R21, RZ, !P6 ;  /* 0x000000ff1500720c */ /* 0x000fc80007741670 */
[----:B------:R-:W-:-:S04]  /*18a0*/  ISETP.GE.OR P2, PT, R24, UR16, P2 ;  /* 0x0000001018007c0c */ /* 0x000fc80009746670 */
[----:B------:R-:W-:-:S04]  /*18b0*/  ISETP.GE.OR P2, PT, R5, UR17, P2 ;  /* 0x0000001105007c0c */ /* 0x000fc80009746670 */
[C---:B------:R-:W-:Y:S02]  /*18c0*/  ISETP.GE.OR P2, PT, R21.reuse, UR18, P2 ;  /* 0x0000001215007c0c */ /* 0x040fe40009746670 */
[----:B------:R-:W-:-:S04]  /*18d0*/  ISETP.LT.OR P5, PT, R21, -0x1, !P6 ;  /* 0xffffffff1500780c */ /* 0x000fc800077a1670 */
[----:B------:R-:W-:-:S04]  /*18e0*/  ISETP.GE.OR P5, PT, R24, UR16, P5 ;  /* 0x0000001018007c0c */ /* 0x000fc8000afa6670 */
[----:B------:R-:W-:Y:S01]  /*18f0*/  ISETP.GE.OR P5, PT, R5, UR17, P5 ;  /* 0x0000001105007c0c */ /* 0x000fe2000afa6670 */
[----:B--2---:R-:W-:Y:S01]  /*1900*/  @!P4 FFMA.FTZ R0, R19, R18, R0 ;  /* 0x000000121300c223 */ /* 0x004fe20000010000 */
[----:B------:R-:W-:Y:S01]  /*1910*/  ISETP.LT.OR P4, PT, R21, -0x2, !P6 ;  /* 0xfffffffe1500780c */ /* 0x000fe20007781670 */
[----:B------:R-:W2:Y:S01]  /*1920*/  @!P2 LDG.E R19, desc[UR10][R14.64+0x48] ;  /* 0x0000480a0e13a981 */ /* 0x000ea2000c1e1900 */
[----:B0-----:R-:W-:Y:S02]  /*1930*/  IADD3 R16, P6, PT, R16, UR8, RZ ;  /* 0x0000000810107c10 */ /* 0x001fe4000ffde0ff */
[----:B------:R-:W-:Y:S02]  /*1940*/  ISETP.GE.OR P4, PT, R24, UR16, P4 ;  /* 0x0000001018007c0c */ /* 0x000fe4000a786670 */
[----:B------:R-:W-:Y:S02]  /*1950*/  IADD3.X R17, PT, PT, R17, UR24, RZ, P6, !PT ;  /* 0x0000001811117c10 */ /* 0x000fe4000b7fe4ff */
[----:B------:R-:W-:Y:S01]  /*1960*/  ISETP.GE.OR P4, PT, R5, UR17, P4 ;  /* 0x0000001105007c0c */ /* 0x000fe2000a786670 */
[----:B------:R-:W-:-:S02]  /*1970*/  VIADD R5, R21, 0x1 ;  /* 0x0000000115057836 */ /* 0x000fc40000000000 */
[----:B------:R-:W2:Y:S01]  /*1980*/  @!P2 LDG.E R18, desc[UR10][R16.64] ;  /* 0x0000000a1012a981 */ /* 0x000ea2000c1e1900 */
[----:B---3--:R-:W-:Y:S02]  /*1990*/  @!P3 FFMA.FTZ R0, R25, R26, R0 ;  /* 0x0000001a1900b223 */ /* 0x008fe40000010000 */
[----:B------:R-:W-:-:S13]  /*19a0*/  ISETP.GE.OR P3, PT, R5, UR18, P5 ;  /* 0x0000001205007c0c */ /* 0x000fda000af66670 */
[----:B------:R-:W3:Y:S04]  /*19b0*/  @!P3 LDG.E R27, desc[UR10][R14.64+0x4c] ;  /* 0x00004c0a0e1bb981 */ /* 0x000ee8000c1e1900 */
[----:B------:R-:W3:Y:S01]  /*19c0*/  @!P3 LDG.E R26, desc[UR10][R16.64+0x4] ;  /* 0x0000040a101ab981 */ /* 0x000ee2000c1e1900 */
[----:B------:R-:W-:-:S13]  /*19d0*/  ISETP.GE.OR P4, PT, R10, UR18, P4 ;  /* 0x000000120a007c0c */ /* 0x000fda000a786670 */
[----:B------:R-:W4:Y:S01]  /*19e0*/  @!P4 LDG.E R25, desc[UR10][R14.64+0x50] ;  /* 0x0000500a0e19c981 */ /* 0x000f22000c1e1900 */
[----:B--2---:R-:W-:Y:S01]  /*19f0*/  @!P2 FFMA.FTZ R0, R19, R18, R0 ;  /* 0x000000121300a223 */ /* 0x004fe20000010000 */
[----:B------:R-:W-:Y:S01]  /*1a00*/  ISETP.GT.AND P2, PT, R20, -0x3, P0 ;  /* 0xfffffffd1400780c */ /* 0x000fe20000744270 */
[----:B------:R-:W-:Y:S01]  /*1a10*/  IMAD.U32 R19, RZ, RZ, UR18 ;  /* 0x00000012ff137e24 */ /* 0x000fe2000f8e00ff */
[----:B------:R-:W4:Y:S02]  /*1a20*/  @!P4 LDG.E R20, desc[UR10][R16.64+0x8] ;  /* 0x0000080a1014c981 */ /* 0x000f24000c1e1900 */
[----:B------:R-:W-:-:S04]  /*1a30*/  ISETP.LT.OR P0, PT, R21, RZ, !P2 ;  /* 0x000000ff1500720c */ /* 0x000fc80005701670 */
[----:B------:R-:W-:-:S04]  /*1a40*/  ISETP.GE.OR P0, PT, R24, UR16, P0 ;  /* 0x0000001018007c0c */ /* 0x000fc80008706670 */
[----:B------:R-:W-:-:S04]  /*1a50*/  ISETP.GE.OR P0, PT, R13, UR17, P0 ;  /* 0x000000110d007c0c */ /* 0x000fc80008706670 */
[----:B------:R-:W-:Y:S01]  /*1a60*/  ISETP.GE.OR P0, PT, R21, UR18, P0 ;  /* 0x0000001215007c0c */ /* 0x000fe20008706670 */
[----:B---3--:R-:W-:Y:S01]  /*1a70*/  @!P3 FFMA.FTZ R0, R27, R26, R0 ;  /* 0x0000001a1b00b223 */ /* 0x008fe20000010000 */
[----:B------:R-:W-:Y:S01]  /*1a80*/  IMAD.U32 R26, RZ, RZ, UR9 ;  /* 0x00000009ff1a7e24 */ /* 0x000fe2000f8e00ff */
[----:B------:R-:W-:-:S04]  /*1a90*/  LEA R18, P3, R19, R16, 0x2 ;  /* 0x0000001013127211 */ /* 0x000fc800078610ff */
[----:B------:R-:W-:-:S06]  /*1aa0*/  LEA.HI.X R19, R19, R17, R26, 0x2, P3 ;  /* 0x0000001113137211 */ /* 0x000fcc00018f141a */
[----:B------:R-:W2:Y:S04]  /*1ab0*/  @!P0 LDG.E R17, desc[UR10][R14.64+0x54] ;  /* 0x0000540a0e118981 */ /* 0x000ea8000c1e1900 */
[----:B------:R-:W2:Y:S01]  /*1ac0*/  @!P0 LDG.E R16, desc[UR10][R18.64] ;  /* 0x0000000a12108981 */ /* 0x000ea2000c1e1900 */
[C---:B------:R-:W-:Y:S02]  /*1ad0*/  ISETP.LT.OR P3, PT, R21.reuse, -0x1, !P2 ;  /* 0xffffffff1500780c */ /* 0x040fe40005761670 */
[----:B------:R-:W-:Y:S02]  /*1ae0*/  ISETP.LT.OR P2, PT, R21, -0x2, !P2 ;  /* 0xfffffffe1500780c */ /* 0x000fe40005741670 */
[----:B------:R-:W-:Y:S02]  /*1af0*/  ISETP.GE.OR P3, PT, R24, UR16, P3 ;  /* 0x0000001018007c0c */ /* 0x000fe40009f66670 */
[----:B------:R-:W-:-:S02]  /*1b00*/  ISETP.LT.OR P1, PT, R23, -0x2, !P1 ;  /* 0xfffffffe1700780c */ /* 0x000fc40004f21670 */
[C---:B------:R-:W-:Y:S02]  /*1b10*/  ISETP.GE.OR P5, PT, R24.reuse, UR16, P2 ;  /* 0x0000001018007c0c */ /* 0x040fe400097a6670 */
[----:B------:R-:W-:Y:S02]  /*1b20*/  ISETP.GE.OR P2, PT, R13, UR17, P3 ;  /* 0x000000110d007c0c */ /* 0x000fe40009f46670 */
[----:B------:R-:W-:Y:S02]  /*1b30*/  ISETP.GE.OR P3, PT, R24, UR16, P1 ;  /* 0x0000001018007c0c */ /* 0x000fe40008f66670 */
[----:B------:R-:W-:Y:S02]  /*1b40*/  ISETP.GE.OR P1, PT, R5, UR18, P2 ;  /* 0x0000001205007c0c */ /* 0x000fe40009726670 */
[----:B------:R-:W-:Y:S02]  /*1b50*/  ISETP.GE.OR P5, PT, R13, UR17, P5 ;  /* 0x000000110d007c0c */ /* 0x000fe4000afa6670 */
[----:B------:R-:W-:-:S02]  /*1b60*/  ISETP.GE.OR P3, PT, R22, UR17, P3 ;  /* 0x0000001116007c0c */ /* 0x000fc40009f66670 */
[----:B------:R-:W-:Y:S02]  /*1b70*/  ISETP.GE.OR P5, PT, R10, UR18, P5 ;  /* 0x000000120a007c0c */ /* 0x000fe4000afa6670 */
[----:B------:R-:W-:-:S05]  /*1b80*/  ISETP.GE.OR P3, PT, R21, UR18, P3 ;  /* 0x0000001215007c0c */ /* 0x000fca0009f66670 */
[----:B------:R-:W3:Y:S06]  /*1b90*/  @!P1 LDG.E R13, desc[UR10][R18.64+0x4] ;  /* 0x0000040a120d9981 */ /* 0x000eec000c1e1900 */
[----:B------:R-:W5:Y:S01]  /*1ba0*/  @!P5 LDG.E R27, desc[UR10][R14.64+0x5c] ;  /* 0x00005c0a0e1bd981 */ /* 0x000f62000c1e1900 */
[----:B----4-:R-:W-:Y:S01]  /*1bb0*/  @!P4 FFMA.FTZ R0, R25, R20, R0 ;  /* 0x000000141900c223 */ /* 0x010fe20000010000 */
[----:B------:R-:W-:Y:S02]  /*1bc0*/  ISETP.GT.AND P4, PT, R23, -0x3, PT ;  /* 0xfffffffd1700780c */ /* 0x000fe40003f84270 */
[----:B------:R0:W5:Y:S02]  /*1bd0*/  @!P5 LDG.E R25, desc[UR10][R18.64+0x8] ;  /* 0x0000080a1219d981 */ /* 0x000164000c1e1900 */
[----:B------:R-:W-:-:S02]  /*1be0*/  ISETP.LT.OR P2, PT, R21, -0x1, !P4 ;  /* 0xffffffff1500780c */ /* 0x000fc40006741670 */
[----:B------:R-:W3:Y:S01]  /*1bf0*/  @!P1 LDG.E R23, desc[UR10][R14.64+0x58] ;  /* 0x0000580a0e179981 */ /* 0x000ee2000c1e1900 */
[----:B------:R-:W-:Y:S02]  /*1c00*/  ISETP.LT.OR P4, PT, R21, -0x2, !P4 ;  /* 0xfffffffe1500780c */ /* 0x000fe40006781670 */
[C---:B------:R-:W-:Y:S01]  /*1c10*/  ISETP.GE.OR P2, PT, R24.reuse, UR16, P2 ;  /* 0x0000001018007c0c */ /* 0x040fe20009746670 */
[----:B------:R-:W-:Y:S01]  /*1c20*/  IMAD.U32 R21, RZ, RZ, UR18 ;  /* 0x00000012ff157e24 */ /* 0x000fe2000f8e00ff */
[----:B------:R-:W-:Y:S02]  /*1c30*/  ISETP.GE.OR P4, PT, R24, UR16, P4 ;  /* 0x0000001018007c0c */ /* 0x000fe4000a786670 */
[----:B------:R-:W4:Y:S01]  /*1c40*/  @!P3 LDG.E R24, desc[UR10][R14.64+0x60] ;  /* 0x0000600a0e18b981 */ /* 0x000f22000c1e1900 */
[----:B--2---:R-:W-:Y:S02]  /*1c50*/  @!P0 FFMA.FTZ R0, R17, R16, R0 ;  /* 0x0000001011008223 */ /* 0x004fe40000010000 */
[----:B------:R-:W1:Y:S01]  /*1c60*/  LDC.64 R16, c[0x0][0x410] ;  /* 0x00010400ff107b82 */ /* 0x000e620000000a00 */
[----:B------:R-:W-:-:S02]  /*1c70*/  ISETP.GE.OR P0, PT, R22, UR17, P2 ;  /* 0x0000001116007c0c */ /* 0x000fc40009706670 */
[----:B------:R-:W-:Y:S01]  /*1c80*/  ISETP.GE.OR P2, PT, R22, UR17, P4 ;  /* 0x0000001116007c0c */ /* 0x000fe2000a746670 */
[----:B------:R-:W-:Y:S01]  /*1c90*/  IMAD.U32 R22, RZ, RZ, UR9 ;  /* 0x00000009ff167e24 */ /* 0x000fe2000f8e00ff */
[----:B------:R-:W-:Y:S02]  /*1ca0*/  LEA R20, P4, R21, R18, 0x2 ;  /* 0x0000001215147211 */ /* 0x000fe400078810ff */
[----:B------:R-:W-:Y:S02]  /*1cb0*/  ISETP.GE.OR P0, PT, R5, UR18, P0 ;  /* 0x0000001205007c0c */ /* 0x000fe40008706670 */
[----:B------:R-:W-:Y:S02]  /*1cc0*/  ISETP.GE.OR P2, PT, R10, UR18, P2 ;  /* 0x000000120a007c0c */ /* 0x000fe40009746670 */
[----:B------:R-:W-:-:S05]  /*1cd0*/  LEA.HI.X R21, R21, R19, R22, 0x2, P4 ;  /* 0x0000001315157211 */ /* 0x000fca00020f1416 */
[----:B------:R-:W4:Y:S04]  /*1ce0*/  @!P3 LDG.E R29, desc[UR10][R20.64] ;  /* 0x0000000a141db981 */ /* 0x000f28000c1e1900 */
[----:B------:R-:W2:Y:S04]  /*1cf0*/  @!P0 LDG.E R22, desc[UR10][R14.64+0x64] ;  /* 0x0000640a0e168981 */ /* 0x000ea8000c1e1900 */
[----:B------:R-:W2:Y:S01]  /*1d00*/  @!P0 LDG.E R10, desc[UR10][R20.64+0x4] ;  /* 0x0000040a140a8981 */ /* 0x000ea2000c1e1900 */
[----:B-1----:R-:W-:-:S03]  /*1d10*/  IMAD.WIDE R16, R7, 0x4, R16 ;  /* 0x0000000407107825 */ /* 0x002fc600078e0210 */
[----:B------:R-:W2:Y:S04]  /*1d20*/  @!P2 LDG.E R5, desc[UR10][R20.64+0x8] ;  /* 0x0000080a1405a981 */ /* 0x000ea8000c1e1900 */
[----:B------:R-:W2:Y:S04]  /*1d30*/  @!P2 LDG.E R19, desc[UR10][R14.64+0x68] ;  /* 0x0000680a0e13a981 */ /* 0x000ea8000c1e1900 */
[----:B------:R-:W2:Y:S01]  /*1d40*/  LDG.E R17, desc[UR10][R16.64] ;  /* 0x0000000a10117981 */ /* 0x000ea2000c1e1900 */
[----:B------:R-:W-:Y:S02]  /*1d50*/  IMAD R8, R8, UR23, RZ ;  /* 0x0000001708087c24 */ /* 0x000fe4000f8e02ff */
[----:B------:R-:W-:-:S02]  /*1d60*/  IMAD R9, R9, UR22, RZ ;  /* 0x0000001609097c24 */ /* 0x000fc4000f8e02ff */
[----:B------:R-:W-:Y:S02]  /*1d70*/  IMAD R12, R12, UR21, RZ ;  /* 0x000000150c0c7c24 */ /* 0x000fe4000f8e02ff */
[----:B------:R-:W-:Y:S01]  /*1d80*/  IMAD R11, R11, UR32, RZ ;  /* 0x000000200b0b7c24 */ /* 0x000fe2000f8e02ff */
[----:B------:R-:W-:Y:S01]  /*1d90*/  USHF.R.S32.HI UR8, URZ, 0x1f, UR4 ;  /* 0x0000001fff087899 */ /* 0x000fe20008011404 */
[----:B---3--:R-:W-:Y:S01]  /*1da0*/  @!P1 FFMA.FTZ R0, R23, R13, R0 ;  /* 0x0000000d17009223 */ /* 0x008fe20000010000 */
[--C-:B------:R-:W-:Y:S02]  /*1db0*/  SHF.R.S32.HI R13, RZ, 0x1f, R8.reuse ;  /* 0x0000001fff0d7819 */ /* 0x100fe40000011408 */
[----:B0-----:R-:W-:Y:S01]  /*1dc0*/  IADD3 R18, P1, P4, R12, R9, R8 ;  /* 0x000000090c127210 */ /* 0x001fe20007c3e008 */
[----:B-----5:R-:W-:Y:S01]  /*1dd0*/  @!P5 FFMA.FTZ R0, R27, R25, R0 ;  /* 0x000000191b00d223 */ /* 0x020fe20000010000 */
[----:B------:R-:W-:Y:S01]  /*1de0*/  SHF.R.S32.HI R9, RZ, 0x1f, R9 ;  /* 0x0000001fff097819 */ /* 0x000fe20000011409 */
[----:B------:R-:W-:Y:S01]  /*1df0*/  IMAD R8, R7, UR20, RZ ;  /* 0x0000001407087c24 */ /* 0x000fe2000f8e02ff */
[----:B------:R-:W-:-:S04]  /*1e00*/  SHF.R.S32.HI R12, RZ, 0x1f, R12 ;  /* 0x0000001fff0c7819 */ /* 0x000fc8000001140c */
[----:B------:R-:W-:Y:S01]  /*1e10*/  IADD3.X R9, PT, PT, R12, R9, R13, P1, P4 ;  /* 0x000000090c097210 */ /* 0x000fe20000fe840d */
[----:B----4-:R-:W-:Y:S01]  /*1e20*/  @!P3 FFMA.FTZ R0, R24, R29, R0 ;  /* 0x0000001d1800b223 */ /* 0x010fe20000010000 */
[--C-:B------:R-:W-:Y:S02]  /*1e30*/  IADD3 R7, P1, P3, R11, R18, R8.reuse ;  /* 0x000000120b077210 */ /* 0x100fe40007b3e008 */
[----:B------:R-:W-:Y:S02]  /*1e40*/  SHF.R.S32.HI R11, RZ, 0x1f, R11 ;  /* 0x0000001fff0b7819 */ /* 0x000fe4000001140b */
[----:B------:R-:W-:Y:S01]  /*1e50*/  SHF.R.S32.HI R8, RZ, 0x1f, R8 ;  /* 0x0000001fff087819 */ /* 0x000fe20000011408 */
[----:B--2---:R-:W-:-:S03]  /*1e60*/  @!P0 FFMA.FTZ R0, R22, R10, R0 ;  /* 0x0000000a16008223 */ /* 0x004fc60000010000 */
[----:B------:R-:W-:Y:S02]  /*1e70*/  IADD3.X R10, PT, PT, R11, R9, R8, P1, P3 ;  /* 0x000000090b0a7210 */ /* 0x000fe40000fe6408 */
[----:B------:R-:W-:Y:S01]  /*1e80*/  LEA R8, P0, R7, UR30, 0x2 ;  /* 0x0000001e07087c11 */ /* 0x000fe2000f8010ff */
[----:B------:R-:W-:-:S03]  /*1e90*/  @!P2 FFMA.FTZ R0, R19, R5, R0 ;  /* 0x000000051300a223 */ /* 0x000fc60000010000 */
[----:B------:R-:W-:Y:S02]  /*1ea0*/  LEA.HI.X R9, R7, UR31, R10, 0x2, P0 ;  /* 0x0000001f07097c11 */ /* 0x000fe400080f140a */
[----:B------:R-:W-:Y:S01]  /*1eb0*/  IADD3 R6, P0, PT, R6, UR6, RZ ;  /* 0x0000000606067c10 */ /* 0x000fe2000ff1e0ff */
[----:B------:R-:W-:-:S04]  /*1ec0*/  FADD.FTZ R17, R17, R0 ;  /* 0x0000000011117221 */ /* 0x000fc80000010000 */
[----:B------:R-:W-:Y:S01]  /*1ed0*/  IMAD.X R3, RZ, RZ, R3, P0 ;  /* 0x000000ffff037224 */ /* 0x000fe200000e0603 */
[----:B------:R2:W-:Y:S01]  /*1ee0*/  STG.E desc[UR10][R8.64], R17 ;  /* 0x0000001108007986 */ /* 0x0005e2000c10190a */
[----:B------:R-:W-:-:S04]  /*1ef0*/  ISETP.GE.U32.AND P0, PT, R6, UR4, PT ;  /* 0x0000000406007c0c */ /* 0x000fc8000bf06070 */
[----:B------:R-:W-:-:S13]  /*1f00*/  ISETP.GE.AND.EX P0, PT, R3, UR8, PT, P0 ;  /* 0x0000000803007c0c */ /* 0x000fda000bf06300 */
[----:B--2---:R-:W-:Y:S05]  /*1f10*/  @!P0 BRA `(.L_x_746) ;  /* 0xffffffe400408947 */ /* 0x004fea000383ffff */
[----:B------:R-:W-:Y:S05]  /*1f20*/  BSYNC.RECONVERGENT B0 ;  /* 0x0000000000007941 */ /* 0x000fea0003800200 */
.L_x_745:
[----:B------:R-:W-:Y:S05]  /*1f30*/  EXIT ;  /* 0x000000000000794d */ /* 0x000fea0003800000 */
.L_x_744:
        /* <DEDUP_REMOVED lines=13> */
.L_x_748:
[----:B------:R-:W2:Y:S01]  /*2010*/  I2F.RP R0, R4 ;  /* 0x0000000400007306 */ /* 0x000ea20000209400 */
[----:B------:R-:W3:Y:S01]  /*2020*/  LDC R5, c[0x0][0x3c4] ;  /* 0x0000f100ff057b82 */ /* 0x000ee20000000800 */
[----:B------:R-:W-:Y:S02]  /*2030*/  IABS R10, R6 ;  /* 0x00000006000a7213 */ /* 0x000fe40000000000 */
[----:B------:R-:W-:-:S05]  /*2040*/  IABS R18, R2 ;  /* 0x0000000200127213 */ /* 0x000fca0000000000 */
[----:B------:R-:W4:Y:S01]  /*2050*/  LDC R7, c[0x0][0x3c8] ;  /* 0x0000f200ff077b82 */ /* 0x000f220000000800 */
[----:B--2---:R-:W2:Y:S07]  /*2060*/  MUFU.RCP R0, R0 ;  /* 0x0000000000007308 */ /* 0x004eae0000001000 */
[----:B------:R-:W5:Y:S01]  /*2070*/  LDC.64 R20, c[0x0][0x428] ;  /* 0x00010a00ff147b82 */ /* 0x000f620000000a00 */
[----:B---3--:R-:W-:Y:S01]  /*2080*/  IABS R12, R5 ;  /* 0x00000005000c7213 */ /* 0x008fe20000000000 */
[----:B--2---:R-:W-:-:S04]  /*2090*/  VIADD R8, R0, 0xffffffe ;  /* 0x0ffffffe00087836 */ /* 0x004fc80000000000 */
[----:B------:R2:W3:Y:S02]  /*20a0*/  F2I.FTZ.U32.TRUNC.NTZ R9, R8 ;  /* 0x0000000800097305 */ /* 0x0004e4000021f000 */
[----:B--2---:R-:W-:Y:S02]  /*20b0*/  IMAD.MOV.U32 R8, RZ, RZ, RZ ;  /* 0x000000ffff087224 */ /* 0x004fe400078e00ff */
[----:B---3--:R-:W-:-:S04]  /*20c0*/  IMAD.MOV R11, RZ, RZ, -R9 ;  /* 0x000000ffff0b7224 */ /* 0x008fc800078e0a09 */
[----:B------:R-:W-:-:S04]  /*20d0*/  IMAD R11, R11, R4, RZ ;  /* 0x000000040b0b7224 */ /* 0x000fc800078e02ff */
[----:B------:R-:W-:-:S04]  /*20e0*/  IMAD.HI.U32 R0, R9, R11, R8 ;  /* 0x0000000b09007227 */ /* 0x000fc800078e0008 */
[----:B------:R-:W-:Y:S02]  /*20f0*/  IMAD.MOV.U32 R9, RZ, RZ, R12 ;  /* 0x000000ffff097224 */ /* 0x000fe400078e000c */
[----:B------:R-:W-:Y:S01]  /*2100*/  IMAD.MOV.U32 R11, RZ, RZ, R10 ;  /* 0x000000ffff0b7224 */ /* 0x000fe200078e000a */
[----:B----4-:R-:W-:Y:S01]  /*2110*/  IABS R10, R7 ;  /* 0x00000007000a7213 */ /* 0x010fe20000000000 */
[----:B------:R-:W2:Y:S02]  /*2120*/  I2F.RP R12, R9 ;  /* 0x00000009000c7306 */ /* 0x000ea40000209400 */
[----:B------:R-:W-:-:S04]  /*2130*/  IMAD.HI.U32 R8, R0, R11, RZ ;  /* 0x0000000b00087227 */ /* 0x000fc800078e00ff */
[----:B------:R-:W-:-:S04]  /*2140*/  IMAD.MOV R0, RZ, RZ, -R8 ;  /* 0x000000ffff007224 */ /* 0x000fc800078e0a08 */
[----:B------:R-:W-:Y:S02]  /*2150*/  IMAD R11, R10, R0, R11 ;  /* 0x000000000a0b7224 */ /* 0x000fe400078e020b */
[----:B------:R-:W3:Y:S01]  /*2160*/  LDC R0, c[0x0][0x3c0] ;  /* 0x0000f000ff007b82 */ /* 0x000ee20000000800 */
[----:B--2---:R-:W2:Y:S02]  /*2170*/  MUFU.RCP R12, R12 ;  /* 0x0000000c000c7308 */ /* 0x004ea40000001000 */
[----:B------:R-:W-:-:S13]  /*2180*/  ISETP.GT.U32.AND P1, PT, R4, R11, PT ;  /* 0x0000000b0400720c */ /* 0x000fda0003f24070 */
[----:B------:R-:W-:Y:S01]  /*2190*/  @!P1 IMAD.IADD R11, R11, 0x1, -R10 ;  /* 0x000000010b0b9824 */ /* 0x000fe200078e0a0a */
[----:B------:R-:W-:Y:S01]  /*21a0*/  LOP3.LUT R10, R6, R7, RZ, 0x3c, !PT ;  /* 0x00000007060a7212 */ /* 0x000fe200078e3cff */
[----:B------:R-:W-:Y:S01]  /*21b0*/  @!P1 VIADD R8, R8, 0x1 ;  /* 0x0000000108089836 */ /* 0x000fe20000000000 */
[----:B------:R-:W-:Y:S01]  /*21c0*/  ISETP.NE.AND P1, PT, R7, RZ, PT ;  /* 0x000000ff0700720c */ /* 0x000fe20003f25270 */
[----:B--2---:R-:W-:Y:S01]  /*21d0*/  VIADD R13, R12, 0xffffffe ;  /* 0x0ffffffe0c0d7836 */ /* 0x004fe20000000000 */
[----:B------:R-:W-:Y:S02]  /*21e0*/  ISETP.GE.U32.AND P0, PT, R11, R4, PT ;  /* 0x000000040b00720c */ /* 0x000fe40003f06070 */
[----:B------:R-:W-:Y:S01]  /*21f0*/  ISETP.GE.AND P2, PT, R10, RZ, PT ;  /* 0x000000ff0a00720c */ /* 0x000fe20003f46270 */
[----:B------:R-:W2:Y:S01]  /*2200*/  F2I.FTZ.U32.TRUNC.NTZ R11, R13 ;  /* 0x0000000d000b7305 */ /* 0x000ea2000021f000 */
[----:B---3--:R-:W-:-:S09]  /*2210*/  IABS R12, R0 ;  /* 0x00000000000c7213 */ /* 0x008fd20000000000 */
[----:B------:R-:W-:-:S04]  /*2220*/  @P0 VIADD R8, R8, 0x1 ;  /* 0x0000000108080836 */ /* 0x000fc80000000000 */
[----:B------:R-:W-:Y:S01]  /*2230*/  @!P2 IMAD.MOV R8, RZ, RZ, -R8 ;  /* 0x000000ffff08a224 */ /* 0x000fe200078e0a08 */
[----:B------:R-:W-:Y:S01]  /*2240*/  @!P1 LOP3.LUT R8, RZ, R7, RZ, 0x33, !PT ;  /* 0x00000007ff089212 */ /* 0x000fe200078e33ff */
[----:B--2---:R-:W-:-:S03]  /*2250*/  IMAD.MOV R10, RZ, RZ, -R11 ;  /* 0x000000ffff0a7224 */ /* 0x004fc600078e0a0b */
[----:B------:R-:W-:Y:S01]  /*2260*/  IABS R14, R8 ;  /* 0x00000008000e7213 */ /* 0x000fe20000000000 */
[----:B------:R-:W-:Y:S02]  /*2270*/  IMAD R13, R10, R9, RZ ;  /* 0x000000090a0d7224 */ /* 0x000fe400078e02ff */
[----:B------:R-:W-:-:S04]  /*2280*/  IMAD.MOV.U32 R10, RZ, RZ, RZ ;  /* 0x000000ffff0a7224 */ /* 0x000fc800078e00ff */
[----:B------:R-:W-:-:S04]  /*2290*/  IMAD.HI.U32 R13, R11, R13, R10 ;  /* 0x0000000d0b0d7227 */ /* 0x000fc800078e000a */
[----:B------:R-:W-:Y:S02]  /*22a0*/  IMAD.MOV.U32 R10, RZ, RZ, R14 ;  /* 0x000000ffff0a7224 */ /* 0x000fe400078e000e */
[----:B------:R-:W2:Y:S02]  /*22b0*/  I2F.RP R14, R12 ;  /* 0x0000000c000e7306 */ /* 0x000ea40000209400 */
        /* <DEDUP_REMOVED lines=11> */
[----:B------:R-:W2:Y:S02]  /*2370*/  LDC R9, c[0x0][0x3bc] ;  /* 0x0000ef00ff097b82 */ /* 0x000ea40000000800 */
[----:B------:R-:W3:Y:S01]  /*2380*/  F2I.FTZ.U32.TRUNC.NTZ R11, R11 ;  /* 0x0000000b000b7305 */ /* 0x000ee2000021f000 */
[----:B------:R-:W-:Y:S01]  /*2390*/  ISETP.GE.AND P2, PT, R10, RZ, PT ;  /* 0x000000ff0a00720c */ /* 0x000fe20003f46270 */
[----:B------:R-:W-:-:S06]  /*23a0*/  IMAD.MOV.U32 R10, RZ, RZ, RZ ;  /* 0x000000ffff0a7224 */ /* 0x000fcc00078e00ff */
[----:B------:R-:W-:-:S06]  /*23b0*/  @P0 VIADD R17, R17, 0x1 ;  /* 0x0000000111110836 */ /* 0x000fcc0000000000 */
[----:B------:R-:W-:Y:S01]  /*23c0*/  @!P2 IMAD.MOV R17, RZ, RZ, -R17 ;  /* 0x000000ffff11a224 */ /* 0x000fe200078e0a11 */
[----:B------:R-:W-:Y:S01]  /*23d0*/  @!P1 LOP3.LUT R17, RZ, R5, RZ, 0x33, !PT ;  /* 0x00000005ff119212 */ /* 0x000fe200078e33ff */
[----:B---3--:R-:W-:-:S03]  /*23e0*/  IMAD.MOV R15, RZ, RZ, -R11 ;  /* 0x000000ffff0f7224 */ /* 0x008fc600078e0a0b */
[----:B------:R-:W-:Y:S01]  /*23f0*/  IABS R14, R17 ;  /* 0x00000011000e7213 */ /* 0x000fe20000000000 */
[----:B------:R-:W-:Y:S01]  /*2400*/  IMAD R15, R15, R12, RZ ;  /* 0x0000000c0f0f7224 */ /* 0x000fe200078e02ff */
[----:B--2---:R-:W-:Y:S01]  /*2410*/  IABS R13, R9 ;  /* 0x00000009000d7213 */ /* 0x004fe20000000000 */
[----:B------:R-:W-:Y:S02]  /*2420*/  IMAD.MOV R19, RZ, RZ, -R17 ;  /* 0x000000ffff137224 */ /* 0x000fe400078e0a11 */
        /* <DEDUP_REMOVED lines=12> */
[----:B------:R-:W2:Y:S01]  /*24f0*/  F2I.FTZ.U32.TRUNC.NTZ R11, R14 ;  /* 0x0000000e000b7305 */ /* 0x000ea2000021f000 */
[----:B------:R-:W-:Y:S02]  /*2500*/  LOP3.LUT R12, R17, R0, RZ, 0x3c, !PT ;  /* 0x00000000110c7212 */ /* 0x000fe400078e3cff */
[----:B------:R-:W-:-:S02]  /*2510*/  ISETP.NE.AND P1, PT, R0, RZ, PT ;  /* 0x000000ff0000720c */ /* 0x000fc40003f25270 */
[----:B------:R-:W-:-:S06]  /*2520*/  ISETP.GE.AND P2, PT, R12, RZ, PT ;  /* 0x000000ff0c00720c */ /* 0x000fcc0003f46270 */
        /* <DEDUP_REMOVED lines=8> */
[----:B------:R-:W-:-:S06]  /*25b0*/  IMAD.HI.U32 R15, R11, R15, R10 ;  /* 0x0000000f0b0f7227 */ /* 0x000fcc00078e000a */
[----:B------:R-:W-:Y:S02]  /*25c0*/  IMAD.HI.U32 R10, R15, R14, RZ ;  /* 0x0000000e0f0a7227 */ /* 0x000fe400078e00ff */
[----:B------:R-:W2:Y:S02]  /*25d0*/  I2F.RP R15, R18 ;  /* 0x00000012000f7306 */ /* 0x000ea40000209400 */
[----:B------:R-:W-:-:S04]  /*25e0*/  IMAD.MOV R11, RZ, RZ, -R10 ;  /* 0x000000ffff0b7224 */ /* 0x000fc800078e0a0a */
[----:B------:R-:W-:Y:S01]  /*25f0*/  IMAD R14, R13, R11, R14 ;  /* 0x0000000b0d0e7224 */ /* 0x000fe200078e020e */
[----:B------:R-:W-:-:S04]  /*2600*/  LOP3.LUT R11, R12, R9, RZ, 0x3c, !PT ;  /* 0x000000090c0b7212 */ /* 0x000fc800078e3cff */
[----:B------:R-:W-:Y:S02]  /*2610*/  ISETP.GT.U32.AND P1, PT, R13, R14, PT ;  /* 0x0000000e0d00720c */ /* 0x000fe40003f24070 */
[----:B------:R-:W-:Y:S01]  /*2620*/  ISETP.GE.AND P2, PT, R11, RZ, PT ;  /* 0x000000ff0b00720c */ /* 0x000fe20003f46270 */
[----:B--2---:R-:W2:Y:S10]  /*2630*/  MUFU.RCP R15, R15 ;  /* 0x0000000f000f7308 */ /* 0x004eb40000001000 */
[----:B------:R-:W-:-:S02]  /*2640*/  @!P1 IMAD.IADD R14, R14, 0x1, -R13 ;  /* 0x000000010e0e9824 */ /* 0x000fc400078e0a0d */
[----:B------:R-:W-:Y:S01]  /*2650*/  @!P1 VIADD R10, R10, 0x1 ;  /* 0x000000010a0a9836 */ /* 0x000fe20000000000 */
[----:B------:R-:W-:Y:S02]  /*2660*/  ISETP.NE.AND P1, PT, R9, RZ, PT ;  /* 0x000000ff0900720c */ /* 0x000fe40003f25270 */
[----:B------:R-:W-:Y:S01]  /*2670*/  ISETP.GE.U32.AND P0, PT, R14, R13, PT ;  /* 0x0000000d0e00720c */ /* 0x000fe20003f06070 */
[----:B--2---:R-:W-:-:S04]  /*2680*/  VIADD R14, R15, 0xffffffe ;  /* 0x0ffffffe0f0e7836 */ /* 0x004fc80000000000 */
[----:B------:R-:W2:Y:S08]  /*2690*/  F2I.FTZ.U32.TRUNC.NTZ R11, R14 ;  /* 0x0000000e000b7305 */ /* 0x000eb0000021f000 */
[----:B------:R-:W-:-:S04]  /*26a0*/  @P0 VIADD R10, R10, 0x1 ;  /* 0x000000010a0a0836 */ /* 0x000fc80000000000 */
[----:B------:R-:W-:-:S04]  /*26b0*/  IMAD.MOV.U32 R13, RZ, RZ, R10 ;  /* 0x000000ffff0d7224 */ /* 0x000fc800078e000a */
[----:B------:R-:W-:Y:S01]  /*26c0*/  @!P2 IMAD.MOV R13, RZ, RZ, -R13 ;  /* 0x000000ffff0da224 */ /* 0x000fe200078e0a0d */
[----:B------:R-:W-:Y:S01]  /*26d0*/  @!P1 LOP3.LUT R13, RZ, R9, RZ, 0x33, !PT ;  /* 0x00000009ff0d9212 */ /* 0x000fe200078e33ff */
[----:B--2---:R-:W-:Y:S01]  /*26e0*/  IMAD.MOV R15, RZ, RZ, -R11 ;  /* 0x000000ffff0f7224 */ /* 0x004fe200078e0a0b */
[----:B------:R-:W-:-:S03]  /*26f0*/  ISETP.NE.AND P2, PT, R2, RZ, PT ;  /* 0x000000ff0200720c */ /* 0x000fc60003f45270 */
[----:B------:R-:W-:Y:S02]  /*2700*/  IMAD.MOV R10, RZ, RZ, -R13 ;  /* 0x000000ffff0a7224 */ /* 0x000fe400078e0a0d */
[----:B------:R-:W-:Y:S02]  /*2710*/  IMAD R15, R15, R18, RZ ;  /* 0x000000120f0f7224 */ /* 0x000fe400078e02ff */
[--C-:B------:R-:W-:Y:S01]  /*2720*/  IMAD R9, R9, R10, R12.reuse ;  /* 0x0000000a09097224 */ /* 0x100fe200078e020c */
[----:B------:R-:W-:Y:S01]  /*2730*/  IABS R10, R2 ;  /* 0x00000002000a7213 */ /* 0x000fe20000000000 */
[----:B------:R-:W-:-:S03]  /*2740*/  IMAD.MOV R12, RZ, RZ, -R12 ;  /* 0x000000ffff0c7224 */ /* 0x000fc600078e0a0c */
[----:B------:R-:W-:Y:S01]  /*2750*/  IABS R14, R9 ;  /* 0x00000009000e7213 */ /* 0x000fe20000000000 */
[----:B------:R-:W-:Y:S02]  /*2760*/  IMAD.MOV R16, RZ, RZ, -R10 ;  /* 0x000000ffff107224 */ /* 0x000fe400078e0a0a */
[----:B------:R-:W-:-:S04]  /*2770*/  IMAD.MOV.U32 R10, RZ, RZ, RZ ;  /* 0x000000ffff0a7224 */ /* 0x000fc800078e00ff */
        /* <DEDUP_REMOVED lines=8> */
[----:B------:R-:W-:Y:S02]  /*2800*/  IMAD R7, R7, R10, R6 ;  /* 0x0000000a07077224 */ /* 0x000fe400078e0206 */
[----:B------:R-:W-:-:S09]  /*2810*/  IMAD R10, R0, R12, R17 ;  /* 0x0000000c000a7224 */ /* 0x000fd200078e0211 */
        /* <DEDUP_REMOVED lines=34> */
[C---:B------:R-:W-:Y:S02]  /*2a40*/  ISETP.LT.OR P2, PT, R21.reuse, -0x1, !P0 ;  /* 0xffffffff1500780c */ /* 0x040fe40004741670 */
[----:B------:R-:W-:Y:S01]  /*2a50*/  ISETP.GE.OR P1, PT, R21, UR18, P1 ;  /* 0x0000001215007c0c */ /* 0x000fe20008f26670 */
[----:B--2---:R-:W-:Y:S01]  /*2a60*/  IMAD.WIDE R14, R17, 0x4, R14 ;  /* 0x00000004110e7825 */ /* 0x004fe200078e020e */
[----:B------:R-:W-:Y:S02]  /*2a70*/  IADD3.X R19, PT, PT, R19, R18, R0, P3, P4 ;  /* 0x0000001213137210 */ /* 0x000fe40001fe8400 */
[----:B------:R-:W-:-:S02]  /*2a80*/  ISETP.GE.OR P2, PT, R5, UR16, P2 ;  /* 0x0000001005007c0c */ /* 0x000fc40009746670 */
[----:B------:R-:W-:Y:S02]  /*2a90*/  LEA R16, P3, R8, UR28, 0x2 ;  /* 0x0000001c08107c11 */ /* 0x000fe4000f8610ff */
[----:B------:R-:W-:Y:S02]  /*2aa0*/  ISETP.LT.OR P0, PT, R21, -0x2, !P0 ;  /* 0xfffffffe1500780c */ /* 0x000fe40004701670 */
[----:B------:R-:W-:Y:S02]  /*2ab0*/  ISETP.GE.OR P2, PT, R12, UR17, P2 ;  /* 0x000000110c007c0c */ /* 0x000fe40009746670 */
[----:B------:R-:W-:Y:S01]  /*2ac0*/  LEA.HI.X R17, R8, UR29, R19, 0x2, P3 ;  /* 0x0000001d08117c11 */ /* 0x000fe200098f1413 */
[----:B------:R-:W2:Y:S01]  /*2ad0*/  @!P1 LDG.E R18, desc[UR10][R14.64] ;  /* 0x0000000a0e129981 */ /* 0x000ea2000c1e1900 */
[----:B------:R-:W-:Y:S01]  /*2ae0*/  ISETP.GE.OR P0, PT, R5, UR16, P0 ;  /* 0x0000001005007c0c */ /* 0x000fe20008706670 */
[----:B------:R-:W-:Y:S01]  /*2af0*/  VIADD R8, R21, 0x2 ;  /* 0x0000000215087836 */ /* 0x000fe20000000000 */
[----:B------:R-:W-:Y:S01]  /*2b00*/  ISETP.GE.OR P2, PT, R23, UR18, P2 ;  /* 0x0000001217007c0c */ /* 0x000fe20009746670 */
[----:B------:R-:W2:Y:S01]  /*2b10*/  @!P1 LDG.E R25, desc[UR10][R16.64] ;  /* 0x0000000a10199981 */ /* 0x000ea2000c1e1900 */
[----:B------:R-:W-:-:S04]  /*2b20*/  ISETP.GE.OR P0, PT, R12, UR17, P0 ;  /* 0x000000110c007c0c */ /* 0x000fc80008706670 */
[----:B------:R-:W-:-:S07]  /*2b30*/  ISETP.GE.OR P4, PT, R8, UR18, P0 ;  /* 0x0000001208007c0c */ /* 0x000fce0008786670 */
[----:B------:R-:W3:Y:S04]  /*2b40*/  @!P2 LDG.E R27, desc[UR10][R14.64+0x4] ;  /* 0x0000040a0e1ba981 */ /* 0x000ee8000c1e1900 */
[----:B------:R-:W3:Y:S04]  /*2b50*/  @!P2 LDG.E R24, desc[UR10][R16.64+0x4] ;  /* 0x0000040a1018a981 */ /* 0x000ee8000c1e1900 */
[----:B------:R0:W4:Y:S04]  /*2b60*/  @!P4 LDG.E R22, desc[UR10][R16.64+0x8] ;  /* 0x0000080a1016c981 */ /* 0x000128000c1e1900 */
[----:B------:R-:W4:Y:S01]  /*2b70*/  @!P4 LDG.E R19, desc[UR10][R14.64+0x8] ;  /* 0x0000080a0e13c981 */ /* 0x000f22000c1e1900 */
[----:B------:R-:W-:-:S04]  /*2b80*/  ISETP.GT.AND P0, PT, R12, -0x2, PT ;  /* 0xfffffffe0c00780c */ /* 0x000fc80003f04270 */
[----:B------:R-:W-:Y:S01]  /*2b90*/  ISETP.GT.AND P3, PT, R5, -0x1, P0 ;  /* 0xffffffff0500780c */ /* 0x000fe20000764270 */
[----:B------:R-:W-:-:S03]  /*2ba0*/  VIADD R20, R12, 0x1 ;  /* 0x000000010c147836 */ /* 0x000fc60000000000 */
[----:B------:R-:W-:Y:S01]  /*2bb0*/  ISETP.LT.OR P5, PT, R21, RZ, !P3 ;  /* 0x000000ff1500720c */ /* 0x000fe20005fa1670 */
[----:B------:R-:W-:-:S03]  /*2bc0*/  IMAD.MOV.U32 R0, RZ, RZ, RZ ;  /* 0x000000ffff007224 */ /* 0x000fc600078e00ff */
[----:B------:R-:W-:Y:S01]  /*2bd0*/  ISETP.GE.OR P5, PT, R5, UR16, P5 ;  /* 0x0000001005007c0c */ /* 0x000fe2000afa6670 */
[----:B--2---:R-:W-:-:S03]  /*2be0*/  @!P1 FFMA.FTZ R0, R18, R25, RZ ;  /* 0x0000001912009223 */ /* 0x004fc600000100ff */
[----:B------:R-:W-:Y:S01]  /*2bf0*/  ISETP.GE.OR P1, PT, R20, UR17, P5 ;  /* 0x0000001114007c0c */ /* 0x000fe2000af26670 */
[----:B------:R-:W-:-:S03]  /*2c00*/  IMAD.U32 R25, RZ, RZ, UR18 ;  /* 0x00000012ff197e24 */ /* 0x000fc6000f8e00ff */
[----:B------:R-:W-:Y:S01]  /*2c10*/  ISETP.GE.OR P1, PT, R21, UR18, P1 ;  /* 0x0000001215007c0c */ /* 0x000fe20008f26670 */
[----:B------:R-:W-:Y:S01]  /*2c20*/  IMAD.U32 R18, RZ, RZ, UR9 ;  /* 0x00000009ff127e24 */ /* 0x000fe2000f8e00ff */
[----:B0-----:R-:W-:-:S04]  /*2c30*/  LEA R16, P5, R25, R16, 0x2 ;  /* 0x0000001019107211 */ /* 0x001fc800078a10ff */
[----:B------:R-:W-:Y:S01]  /*2c40*/  LEA.HI.X R17, R25, R17, R18, 0x2, P5 ;  /* 0x0000001119117211 */ /* 0x000fe200028f1412 */
[----:B---3--:R-:W-:Y:S01]  /*2c50*/  @!P2 FFMA.FTZ R0, R27, R24, R0 ;  /* 0x000000181b00a223 */ /* 0x008fe20000010000 */
[----:B------:R-:W-:-:S05]  /*2c60*/  ISETP.LT.OR P2, PT, R21, -0x1, !P3 ;  /* 0xffffffff1500780c */ /* 0x000fca0005f41670 */
[----:B------:R-:W2:Y:S01]  /*2c70*/  @!P1 LDG.E R25, desc[UR10][R14.64+0xc] ;  /* 0x00000c0a0e199981 */ /* 0x000ea2000c1e1900 */
[----:B------:R-:W-:Y:S01]  /*2c80*/  ISETP.GE.OR P2, PT, R5, UR16, P2 ;  /* 0x0000001005007c0c */ /* 0x000fe20009746670 */
[----:B----4-:R-:W-:Y:S02]  /*2c90*/  @!P4 FFMA.FTZ R0, R19, R22, R0 ;  /* 0x000000161300c223 */ /* 0x010fe40000010000 */
[----:B------:R-:W2:Y:S01]  /*2ca0*/  @!P1 LDG.E R22, desc[UR10][R16.64] ;  /* 0x0000000a10169981 */ /* 0x000ea2000c1e1900 */
[----:B------:R-:W-:Y:S02]  /*2cb0*/  ISETP.GE.OR P2, PT, R20, UR17, P2 ;  /* 0x0000001114007c0c */ /* 0x000fe40009746670 */
[----:B------:R-:W-:Y:S02]  /*2cc0*/  ISETP.LT.OR P3, PT, R21, -0x2, !P3 ;  /* 0xfffffffe1500780c */ /* 0x000fe40005f61670 */
[----:B------:R-:W-:Y:S02]  /*2cd0*/  ISETP.GE.OR P2, PT, R23, UR18, P2 ;  /* 0x0000001217007c0c */ /* 0x000fe40009746670 */
[----:B------:R-:W-:-:S04]  /*2ce0*/  ISETP.GE.OR P3, PT, R5, UR16, P3 ;  /* 0x0000001005007c0c */ /* 0x000fc80009f66670 */
[----:B------:R-:W-:-:S04]  /*2cf0*/  ISETP.GE.OR P3, PT, R20, UR17, P3 ;  /* 0x0000001114007c0c */ /* 0x000fc80009f66670 */
        /* <DEDUP_REMOVED lines=120> */
[----:B------:R-:W-:Y:S01]  /*3480*/  ISETP.GE.OR P2, PT, R24, UR16, P2 ;  /* 0x0000001018007c0c */ /* 0x000fe20009746670 */
[----:B------:R-:W-:-:S03]  /*3490*/  USHF.L.U32 UR8, UR5, 0x2, URZ ;  /* 0x0000000205087899 */ /* 0x000fc600080006ff */
[----:B------:R-:W-:Y:S01]  /*34a0*/  ISETP.GE.OR P2, PT, R12, UR17, P2 ;  /* 0x000000110c007c0c */ /* 0x000fe20009746670 */
[----:B------:R-:W-:-:S03]  /*34b0*/  USHF.L.U64.HI UR27, UR5, 0x2, UR7 ;  /* 0x00000002051b7899 */ /* 0x000fc60008010207 */
        /* <DEDUP_REMOVED lines=20> */
[----:B------:R-:W-:Y:S02]  /*3600*/  ISETP.GT.AND P2, PT, R5, -0x3, P0 ;  /* 0xfffffffd0500780c */ /* 0x000fe40000744270 */
[----:B------:R-:W4:Y:S02]  /*3610*/  @!P4 LDG.E R5, desc[UR10][R14.64+0x50] ;  /* 0x0000500a0e05c981 */ /* 0x000f24000c1e1900 */
[----:B------:R-:W-:-:S04]  /*3620*/  ISETP.LT.OR P0, PT, R21, RZ, !P2 ;  /* 0x000000ff1500720c */ /* 0x000fc80005701670 */
[----:B------:R-:W-:Y:S01]  /*3630*/  ISETP.GE.OR P0, PT, R24, UR16, P0 ;  /* 0x0000001018007c0c */ /* 0x000fe20008706670 */
[----:B------:R-:W-:-:S03]  /*3640*/  IMAD.U32 R19, RZ, RZ, UR18 ;  /* 0x00000012ff137e24 */ /* 0x000fc6000f8e00ff */
        /* <DEDUP_REMOVED lines=10> */
[----:B------:R-:W-:Y:S02]  /*36f0*/  ISETP.LT.OR P6, PT, R23, -0x2, !P1 ;  /* 0xfffffffe1700780c */ /* 0x000fe40004fc1670 */
[----:B------:R-:W-:-:S04]  /*3700*/  ISETP.GE.OR P5, PT, R24, UR16, P5 ;  /* 0x0000001018007c0c */ /* 0x000fc8000afa6670 */
[----:B------:R-:W-:-:S04]  /*3710*/  ISETP.GE.OR P5, PT, R20, UR17, P5 ;  /* 0x0000001114007c0c */ /* 0x000fc8000afa6670 */
[----:B------:R-:W-:Y:S01]  /*3720*/  ISETP.GE.OR P5, PT, R8, UR18, P5 ;  /* 0x0000001208007c0c */ /* 0x000fe2000afa6670 */
[----:B----4-:R-:W-:Y:S01]  /*3730*/  @!P4 FFMA.FTZ R0, R5, R25, R0 ;  /* 0x000000190500c223 */ /* 0x010fe20000010000 */
[----:B------:R-:W-:Y:S02]  /*3740*/  ISETP.GE.OR P4, PT, R24, UR16, P3 ;  /* 0x0000001018007c0c */ /* 0x000fe40009f86670 */
[----:B------:R-:W-:Y:S02]  /*3750*/  ISETP.GT.AND P3, PT, R23, -0x3, PT ;  /* 0xfffffffd1700780c */ /* 0x000fe40003f64270 */
[----:B------:R-:W-:Y:S02]  /*3760*/  ISETP.GE.OR P1, PT, R20, UR17, P4 ;  /* 0x0000001114007c0c */ /* 0x000fe4000a726670 */
[----:B------:R-:W-:Y:S02]  /*3770*/  ISETP.GE.OR P4, PT, R24, UR16, P6 ;  /* 0x0000001018007c0c */ /* 0x000fe4000b786670 */
[----:B------:R-:W-:-:S02]  /*3780*/  ISETP.GE.OR P1, PT, R12, UR18, P1 ;  /* 0x000000120c007c0c */ /* 0x000fc40008f26670 */
[C---:B------:R-:W-:Y:S02]  /*3790*/  ISETP.LT.OR P2, PT, R21.reuse, -0x1, !P3 ;  /* 0xffffffff1500780c */ /* 0x040fe40005f41670 */
[C---:B------:R-:W-:Y:S02]  /*37a0*/  ISETP.LT.OR P3, PT, R21.reuse, -0x2, !P3 ;  /* 0xfffffffe1500780c */ /* 0x040fe40005f61670 */
[----:B------:R-:W-:Y:S02]  /*37b0*/  ISETP.GE.OR P4, PT, R22, UR17, P4 ;  /* 0x0000001116007c0c */ /* 0x000fe4000a786670 */
[C---:B------:R-:W-:Y:S02]  /*37c0*/  ISETP.GE.OR P2, PT, R24.reuse, UR16, P2 ;  /* 0x0000001018007c0c */ /* 0x040fe40009746670 */
[----:B------:R-:W-:Y:S02]  /*37d0*/  ISETP.GE.OR P3, PT, R24, UR16, P3 ;  /* 0x0000001018007c0c */ /* 0x000fe40009f66670 */
[----:B------:R-:W-:Y:S01]  /*37e0*/  ISETP.GE.OR P4, PT, R21, UR18, P4 ;  /* 0x0000001215007c0c */ /* 0x000fe2000a786670 */
[----:B------:R-:W-:Y:S01]  /*37f0*/  IMAD.U32 R21, RZ, RZ, UR9 ;  /* 0x00000009ff157e24 */ /* 0x000fe2000f8e00ff */
[----:B------:R-:W3:Y:S04]  /*3800*/  @!P1 LDG.E R5, desc[UR10][R14.64+0x58] ;  /* 0x0000580a0e059981 */ /* 0x000ee8000c1e1900 */
[----:B------:R-:W3:Y:S01]  /*3810*/  @!P1 LDG.E R20, desc[UR10][R18.64+0x4] ;  /* 0x0000040a12149981 */ /* 0x000ee2000c1e1900 */
[----:B--2---:R-:W-:Y:S01]  /*3820*/  @!P0 FFMA.FTZ R0, R17, R16, R0 ;  /* 0x0000001011008223 */ /* 0x004fe20000010000 */
[----:B------:R-:W-:Y:S01]  /*3830*/  IMAD.U32 R17, RZ, RZ, UR18 ;  /* 0x00000012ff117e24 */ /* 0x000fe2000f8e00ff */
[----:B------:R-:W-:-:S04]  /*3840*/  ISETP.GE.OR P0, PT, R22, UR17, P2 ;  /* 0x0000001116007c0c */ /* 0x000fc80009706670 */
[----:B------:R-:W2:Y:S01]  /*3850*/  @!P4 LDG.E R29, desc[UR10][R14.64+0x60] ;  /* 0x0000600a0e1dc981 */ /* 0x000ea2000c1e1900 */
[----:B------:R-:W-:Y:S02]  /*3860*/  ISETP.GE.OR P2, PT, R22, UR17, P3 ;  /* 0x0000001116007c0c */ /* 0x000fe40009f46670 */
[C---:B------:R-:W-:Y:S01]  /*3870*/  LEA R16, P3, R17.reuse, R18, 0x2 ;  /* 0x0000001211107211 */ /* 0x040fe200078610ff */
[----:B------:R-:W4:Y:S01]  /*3880*/  @!P5 LDG.E R22, desc[UR10][R14.64+0x5c] ;  /* 0x00005c0a0e16d981 */ /* 0x000f22000c1e1900 */
[----:B------:R-:W-:Y:S02]  /*3890*/  ISETP.GE.OR P0, PT, R12, UR18, P0 ;  /* 0x000000120c007c0c */ /* 0x000fe40008706670 */
[----:B------:R-:W-:Y:S01]  /*38a0*/  ISETP.GE.OR P2, PT, R8, UR18, P2 ;  /* 0x0000001208007c0c */ /* 0x000fe20009746670 */
[----:B------:R0:W4:Y:S01]  /*38b0*/  @!P5 LDG.E R12, desc[UR10][R18.64+0x8] ;  /* 0x0000080a120cd981 */ /* 0x000122000c1e1900 */
[----:B------:R-:W-:-:S05]  /*38c0*/  LEA.HI.X R17, R17, R19, R21, 0x2, P3 ;  /* 0x0000001311117211 */ /* 0x000fca00018f1415 */
[----:B------:R-:W2:Y:S04]  /*38d0*/  @!P4 LDG.E R27, desc[UR10][R16.64] ;  /* 0x0000000a101bc981 */ /* 0x000ea8000c1e1900 */
[----:B------:R-:W5:Y:S04]  /*38e0*/  @!P0 LDG.E R23, desc[UR10][R14.64+0x64] ;  /* 0x0000640a0e178981 */ /* 0x000f68000c1e1900 */
[----:B------:R-:W5:Y:S04]  /*38f0*/  @!P0 LDG.E R21, desc[UR10][R16.64+0x4] ;  /* 0x0000040a10158981 */ /* 0x000f68000c1e1900 */
[----:B------:R-:W5:Y:S04]  /*3900*/  @!P2 LDG.E R25, desc[UR10][R16.64+0x8] ;  /* 0x0000080a1019a981 */ /* 0x000f68000c1e1900 */
[----:B------:R-:W5:Y:S01]  /*3910*/  @!P2 LDG.E R8, desc[UR10][R14.64+0x68] ;  /* 0x0000680a0e08a981 */ /* 0x000f62000c1e1900 */
[----:B------:R-:W-:-:S02]  /*3920*/  IMAD R7, R7, UR23, RZ ;  /* 0x0000001707077c24 */ /* 0x000fc4000f8e02ff */
[----:B------:R-:W-:Y:S02]  /*3930*/  IMAD R11, R11, UR22, RZ ;  /* 0x000000160b0b7c24 */ /* 0x000fe4000f8e02ff */
[----:B------:R-:W-:Y:S01]  /*3940*/  IMAD R10, R10, UR21, RZ ;  /* 0x000000150a0a7c24 */ /* 0x000fe2000f8e02ff */
[----:B0-----:R-:W-:Y:S01]  /*3950*/  SHF.R.S32.HI R19, RZ, 0x1f, R7 ;  /* 0x0000001fff137819 */ /* 0x001fe20000011407 */
[----:B------:R-:W-:Y:S01]  /*3960*/  IMAD R13, R13, UR30, RZ ;  /* 0x0000001e0d0d7c24 */ /* 0x000fe2000f8e02ff */
[----:B------:R-:W-:Y:S01]  /*3970*/  SHF.R.S32.HI R18, RZ, 0x1f, R11 ;  /* 0x0000001fff127819 */ /* 0x000fe2000001140b */
[----:B------:R-:W-:Y:S01]  /*3980*/  USHF.R.S32.HI UR8, URZ, 0x1f, UR4 ;  /* 0x0000001fff087899 */ /* 0x000fe20008011404 */
[----:B---3--:R-:W-:Y:S01]  /*3990*/  @!P1 FFMA.FTZ R0, R5, R20, R0 ;  /* 0x0000001405009223 */ /* 0x008fe20000010000 */
[----:B------:R-:W-:Y:S02]  /*39a0*/  IADD3 R7, P1, P3, R10, R11, R7 ;  /* 0x0000000b0a077210 */ /* 0x000fe40007b3e007 */
[----:B------:R-:W-:Y:S01]  /*39b0*/  SHF.R.S32.HI R5, RZ, 0x1f, R10 ;  /* 0x0000001fff057819 */ /* 0x000fe2000001140a */
[----:B------:R-:W-:-:S03]  /*39c0*/  IMAD R10, R9, UR20, RZ ;  /* 0x00000014090a7c24 */ /* 0x000fc6000f8e02ff */
[----:B------:R-:W-:Y:S02]  /*39d0*/  IADD3.X R18, PT, PT, R5, R18, R19, P1, P3 ;  /* 0x0000001205127210 */ /* 0x000fe40000fe6413 */
[----:B------:R-:W-:Y:S02]  /*39e0*/  IADD3 R5, P1, P3, R13, R7, R10 ;  /* 0x000000070d057210 */ /* 0x000fe40007b3e00a */
[----:B------:R-:W-:Y:S01]  /*39f0*/  SHF.R.S32.HI R13, RZ, 0x1f, R13 ;  /* 0x0000001fff0d7819 */ /* 0x000fe2000001140d */
[----:B----4-:R-:W-:Y:S01]  /*3a00*/  @!P5 FFMA.FTZ R0, R22, R12, R0 ;  /* 0x0000000c1600d223 */ /* 0x010fe20000010000 */
[----:B------:R-:W-:-:S03]  /*3a10*/  SHF.R.S32.HI R10, RZ, 0x1f, R10 ;  /* 0x0000001fff0a7819 */ /* 0x000fc6000001140a */
[----:B--2---:R-:W-:Y:S01]  /*3a20*/  @!P4 FFMA.FTZ R0, R29, R27, R0 ;  /* 0x0000001b1d00c223 */ /* 0x004fe20000010000 */
[----:B------:R-:W-:Y:S02]  /*3a30*/  IADD3.X R12, PT, PT, R13, R18, R10, P1, P3 ;  /* 0x000000120d0c7210 */ /* 0x000fe40000fe640a */
[----:B------:R-:W-:Y:S01]  /*3a40*/  LEA R10, P1, R5, UR32, 0x2 ;  /* 0x00000020050a7c11 */ /* 0x000fe2000f8210ff */
[----:B-----5:R-:W-:-:S03]  /*3a50*/  @!P0 FFMA.FTZ R0, R23, R21, R0 ;  /* 0x0000001517008223 */ /* 0x020fc60000010000 */
[----:B------:R-:W-:Y:S02]  /*3a60*/  LEA.HI.X R11, R5, UR33, R12, 0x2, P1 ;  /* 0x00000021050b7c11 */ /* 0x000fe400088f140c */
[----:B------:R-:W-:Y:S01]  /*3a70*/  IADD3 R6, P0, PT, R6, UR6, RZ ;  /* 0x0000000606067c10 */ /* 0x000fe2000ff1e0ff */
[----:B------:R-:W-:-:S04]  /*3a80*/  @!P2 FFMA.FTZ R0, R8, R25, R0 ;  /* 0x000000190800a223 */ /* 0x000fc80000010000 */
[----:B------:R-:W-:Y:S01]  /*3a90*/  IMAD.X R3, RZ, RZ, R3, P0 ;  /* 0x000000ffff037224 */ /* 0x000fe200000e0603 */
[----:B------:R-:W-:Y:S01]  /*3aa0*/  ISETP.GE.U32.AND P0, PT, R6, UR4, PT ;  /* 0x0000000406007c0c */ /* 0x000fe2000bf06070 */
[----:B------:R2:W-:Y:S03]  /*3ab0*/  STG.E desc[UR10][R10.64], R0 ;  /* 0x000000000a007986 */ /* 0x0005e6000c10190a */
[----:B------:R-:W-:-:S13]  /*3ac0*/  ISETP.GE.AND.EX P0, PT, R3, UR8, PT, P0 ;  /* 0x0000000803007c0c */ /* 0x000fda000bf06300 */
[----:B--2---:R-:W-:Y:S05]  /*3ad0*/  @!P0 BRA `(.L_x_748) ;  /* 0xffffffe4004c8947 */ /* 0x004fea000383ffff */
[----:B------:R-:W-:Y:S05]  /*3ae0*/  BSYNC.RECONVERGENT B0 ;  /* 0x0000000000007941 */ /* 0x000fea0003800200 */
.L_x_747:
[----:B------:R-:W-:Y:S05]  /*3af0*/  EXIT ;  /* 0x000000000000794d */ /* 0x000fea0003800000 */
.L_x_749:
        /* <DEDUP_REMOVED lines=16> */
.L_x_886:


//--------------------- .text._ZN2at6native51_GLOBAL__N__11011a27_18_DepthwiseConv3d_cu_35e0c7b528conv_depthwise3d_cuda_kernelIddLin1ELin1ELin1ELin1ELin1ELin1EEEvNS_27GenericPackedTensorAccessorIKT_Lm5ENS_16DefaultPtrTraitsEiEENS3_IS4_Lm5ES6_iEES7_PS5_iiiiiiiii --------------------------
	.section	.text._ZN2at6native51_GLOBAL__N__11011a27_18_DepthwiseConv3d_cu_35e0c7b528conv_depthwise3d_cuda_kernelIddLin1ELin1ELin1ELin1ELin1ELin1EEEvNS_27GenericPackedTensorAccessorIKT_Lm5ENS_16DefaultPtrTraitsEiEENS3_IS4_Lm5ES6_iEES7_PS5_iiiiiiiii,"ax",@progbits
	.align	128
.text._ZN2at6native51_GLOBAL__N__11011a27_18_DepthwiseConv3d_cu_35e0c7b528conv_depthwise3d_cuda_kernelIddLin1ELin1ELin1ELin1ELin1ELin1EEEvNS_27GenericPackedTensorAccessorIKT_Lm5ENS_16DefaultPtrTraitsEiEENS3_IS4_Lm5ES6_iEES7_PS5_iiiiiiiii:
        .type           _ZN2at6native51_GLOBAL__N__11011a27_18_DepthwiseConv3d_cu_35e0c7b528conv_depthwise3d_cuda_kernelIddLin1ELin1ELin1ELin1ELin1ELin1EEEvNS_27GenericPackedTensorAccessorIKT_Lm5ENS_16DefaultPtrTraitsEiEENS3_IS4_Lm5ES6_iEES7_PS5_iiiiiiiii,@function
        .size           _ZN2at6native51_GLOBAL__N__11011a27_18_DepthwiseConv3d_cu_35e0c7b528conv_depthwise3d_cuda_kernelIddLin1ELin1ELin1ELin1ELin1ELin1EEEvNS_27GenericPackedTensorAccessorIKT_Lm5ENS_16DefaultPtrTraitsEiEENS3_IS4_Lm5ES6_iEES7_PS5_iiiiiiiii,(.L_x_887 - _ZN2at6native51_GLOBAL__N__11011a27_18_DepthwiseConv3d_cu_35e0c7b528conv_depthwise3d_cuda_kernelIddLin1ELin1ELin1ELin1ELin1ELin1EEEvNS_27GenericPackedTensorAccessorIKT_Lm5ENS_16DefaultPtrTraitsEiEENS3_IS4_Lm5ES6_iEES7_PS5_iiiiiiiii)
        .other          _ZN2at6native51_GLOBAL__N__11011a27_18_DepthwiseConv3d_cu_35e0c7b528conv_depthwise3d_cuda_kernelIddLin1ELin1ELin1ELin1ELin1ELin1EEEvNS_27GenericPackedTensorAccessorIKT_Lm5ENS_16DefaultPtrTraitsEiEENS3_IS4_Lm5ES6_iEES7_PS5_iiiiiiiii,@"STO_CUDA_ENTRY STV_DEFAULT"
_ZN2at6native51_GLOBAL__N__11011a27_18_DepthwiseConv3d_cu_35e0c7b528conv_depthwise3d_cuda_kernelIddLin1ELin1ELin1ELin1ELin1ELin1EEEvNS_27GenericPackedTensorAccessorIKT_Lm5ENS_16DefaultPtrTraitsEiEENS3_IS4_Lm5ES6_iEES7_PS5_iiiiiiiii:
        /* <DEDUP_REMOVED lines=29> */
[----:B------:R-:W-:-:S02]  /*01d0*/  ULOP3.LUT UP1, URZ, UR6, 0x7, URZ, 0xc0, !UPT ;  /* 0x0000000706ff7892 */ /* 0x000fc4000f82c0ff */
[----:B--2---:R-:W-:Y:S01]  /*01e0*/  UIMAD UR4, UR6, UR4, URZ ;  /* 0x00000004060472a4 */ /* 0x004fe2000f8e02ff */
[----:B0-----:R-:W-:Y:S01]  /*01f0*/  IABS R9, R8 ;  /* 0x0000000800097213 */ /* 0x001fe20000000000 */
[----:B------:R-:W-:-:S03]  /*0200*/  UIADD3 UR5, UPT, UPT, UR5, -0x1, URZ ;  /* 0xffffffff05057890 */ /* 0x000fc6000fffe0ff */
[----:B------:R-:W0:Y:S01]  /*0210*/  I2F.RP R2, R9 ;  /* 0x0000000900027306 */ /* 0x000e220000209400 */
[----:B------:R-:W-:-:S07]  /*0220*/  UISETP.GE.U32.AND UP0, UPT, UR5, 0x3, UPT ;  /* 0x000000030500788c */ /* 0x000fce000bf06070 */
[----:B0-----:R-:W0:Y:S02]  /*0230*/  MUFU.RCP R2, R2 ;  /* 0x0000000200027308 */ /* 0x001e240000001000 */
[----:B0-----:R-:W-:-:S06]  /*0240*/  VIADD R6, R2, 0xffffffe ;  /* 0x0ffffffe02067836 */ /* 0x001fcc0000000000 */
[----:B------:R0:W1:Y:S02]  /*0250*/  F2I.FTZ.U32.TRUNC.NTZ R7, R6 ;  /* 0x0000000600077305 */ /* 0x000064000021f000 */
[----:B0-----:R-:W-:Y:S02]  /*0260*/  IMAD.MOV.U32 R6, RZ, RZ, RZ ;  /* 0x000000ffff067224 */ /* 0x001fe400078e00ff */
[----:B-1----:R-:W-:-:S04]  /*0270*/  IMAD.MOV R4, RZ, RZ, -R7 ;  /* 0x000000ffff047224 */ /* 0x002fc800078e0a07 */
[----:B------:R-:W-:Y:S01]  /*0280*/  IMAD R11, R4, R9, RZ ;  /* 0x00000009040b7224 */ /* 0x000fe200078e02ff */
[----:B---3--:R-:W-:-:S03]  /*0290*/  IABS R4, R13 ;  /* 0x0000000d00047213 */ /* 0x008fc60000000000 */
[----:B------:R-:W-:Y:S02]  /*02a0*/  IMAD.HI.U32 R7, R7, R11, R6 ;  /* 0x0000000b07077227 */ /* 0x000fe400078e0006 */
[----:B------:R-:W0:Y:S04]  /*02b0*/  LDC R6, c[0x0][0x434] ;  /* 0x00010d00ff067b82 */ /* 0x000e280000000800 */
[----:B------:R-:W-:-:S04]  /*02c0*/  IMAD.HI.U32 R2, R7, R4, RZ ;  /* 0x0000000407027227 */ /* 0x000fc800078e00ff */
[----:B------:R-:W-:-:S04]  /*02d0*/  IMAD.MOV R7, RZ, RZ, -R2 ;  /* 0x000000ffff077224 */ /* 0x000fc800078e0a02 */
[C---:B------:R-:W-:Y:S02]  /*02e0*/  IMAD R4, R9.reuse, R7, R4 ;  /* 0x0000000709047224 */ /* 0x040fe400078e0204 */
[----:B------:R-:W0:Y:S03]  /*02f0*/  LDC R7, c[0x0][0x398] ;  /* 0x0000e600ff077b82 */ /* 0x000e260000000800 */
[----:B------:R-:W-:-:S13]  /*0300*/  ISETP.GT.U32.AND P1, PT, R9, R4, PT ;  /* 0x000000040900720c */ /* 0x000fda0003f24070 */
[----:B------:R-:W-:Y:S01]  /*0310*/  @!P1 IMAD.IADD R4, R4, 0x1, -R9 ;  /* 0x0000000104049824 */ /* 0x000fe200078e0a09 */
[----:B------:R-:W-:Y:S02]  /*0320*/  @!P1 IADD3 R2, PT, PT, R2, 0x1, RZ ;  /* 0x0000000102029810 */ /* 0x000fe40007ffe0ff */
[----:B------:R-:W-:Y:S02]  /*0330*/  ISETP.NE.AND P1, PT, R8, RZ, PT ;  /* 0x000000ff0800720c */ /* 0x000fe40003f25270 */
[----:B------:R-:W-:Y:S02]  /*0340*/  ISETP.GE.U32.AND P0, PT, R4, R9, PT ;  /* 0x000000090400720c */ /* 0x000fe40003f06070 */
[----:B------:R-:W-:-:S04]  /*0350*/  LOP3.LUT R4, R13, R8, RZ, 0x3c, !PT ;  /* 0x000000080d047212 */ /* 0x000fc800078e3cff */
[----:B------:R-:W-:Y:S01]  /*0360*/  ISETP.GE.AND P2, PT, R4, RZ, PT ;  /* 0x000000ff0400720c */ /* 0x000fe20003f46270 */
[----:B0-----:R-:W-:-:S06]  /*0370*/  IMAD R4, R6, R7, -UR4 ;  /* 0x8000000406047e24 */ /* 0x001fcc000f8e0207 */
[----:B------:R-:W-:-:S06]  /*0380*/  @P0 VIADD R2, R2, 0x1 ;  /* 0x0000000102020836 */ /* 0x000fcc0000000000 */
[----:B------:R-:W-:Y:S01]  /*0390*/  @!P2 IMAD.MOV R2, RZ, RZ, -R2 ;  /* 0x000000ffff02a224 */ /* 0x000fe200078e0a02 */
[----:B------:R-:W-:-:S07]  /*03a0*/  @!P1 LOP3.LUT R2, RZ, R8, RZ, 0x33, !PT ;  /* 0x00000008ff029212 */ /* 0x000fce00078e33ff */
.L_x_760:
        /* <DEDUP_REMOVED lines=34> */
[----:B------:R-:W-:Y:S01]  /*05d0*/  @P0 VIADD R10, R10, 0x1 ;  /* 0x000000010a0a0836 */ /* 0x000fe20000000000 */
[----:B------:R-:W3:Y:S01]  /*05e0*/  I2F.RP R14, R19 ;  /* 0x00000013000e7306 */ /* 0x000ee20000209400 */
[----:B0-----:R-:W-:-:S04]  /*05f0*/  IMAD.MOV.U32 R12, RZ, RZ, RZ ;  /* 0x000000ffff0c7224 */ /* 0x001fc800078e00ff */
[----:B------:R-:W-:Y:S01]  /*0600*/  @!P2 IMAD.MOV R10, RZ, RZ, -R10 ;  /* 0x000000ffff0aa224 */ /* 0x000fe200078e0a0a */
[----:B------:R-:W-:Y:S01]  /*0610*/  @!P1 LOP3.LUT R10, RZ, R7, RZ, 0x33, !PT ;  /* 0x00000007ff0a9212 */ /* 0x000fe200078e33ff */
[----:B-1----:R-:W-:-:S04]  /*0620*/  IMAD.MOV R6, RZ, RZ, -R13 ;  /* 0x000000ffff067224 */ /* 0x002fc800078e0a0d */
[----:B------:R-:W-:Y:S01]  /*0630*/  IMAD R11, R6, R15, RZ ;  /* 0x0000000f060b7224 */ /* 0x000fe200078e02ff */
[----:B------:R-:W-:Y:S01]  /*0640*/  IABS R6, R10 ;  /* 0x0000000a00067213 */ /* 0x000fe20000000000 */
[----:B------:R-:W-:Y:S02]  /*0650*/  IMAD.MOV R16, RZ, RZ, -R10 ;  /* 0x000000ffff107224 */ /* 0x000fe400078e0a0a */
[----:B------:R-:W-:Y:S01]  /*0660*/  IMAD.HI.U32 R12, R13, R11, R12 ;  /* 0x0000000b0d0c7227 */ /* 0x000fe200078e000c */
[----:B---3--:R-:W0:Y:S03]  /*0670*/  MUFU.RCP R14, R14 ;  /* 0x0000000e000e7308 */ /* 0x008e260000001000 */
[----:B------:R-:W-:Y:S02]  /*0680*/  IMAD R7, R7, R16, R0 ;  /* 0x0000001007077224 */ /* 0x000fe400078e0200 */
[----:B------:R-:W-:-:S05]  /*0690*/  IMAD.HI.U32 R17, R12, R6, RZ ;  /* 0x000000060c117227 */ /* 0x000fca00078e00ff */
[----:B------:R-:W-:-:S05]  /*06a0*/  IADD3 R11, PT, PT, -R17, RZ, RZ ;  /* 0x000000ff110b7210 */ /* 0x000fca0007ffe1ff */
[C---:B------:R-:W-:Y:S02]  /*06b0*/  IMAD R6, R15.reuse, R11, R6 ;  /* 0x0000000b0f067224 */ /* 0x040fe400078e0206 */
[----:B0-----:R-:W-:Y:S01]  /*06c0*/  VIADD R12, R14, 0xffffffe ;  /* 0x0ffffffe0e0c7836 */ /* 0x001fe20000000000 */
[----:B------:R-:W0:Y:S02]  /*06d0*/  LDC R11, c[0x0][0x3bc] ;  /* 0x0000ef00ff0b7b82 */ /* 0x000e240000000800 */
[----:B------:R-:W-:Y:S01]  /*06e0*/  ISETP.GT.U32.AND P1, PT, R15, R6, PT ;  /* 0x000000060f00720c */ /* 0x000fe20003f24070 */
[----:B------:R1:W3:Y:S02]  /*06f0*/  F2I.FTZ.U32.TRUNC.NTZ R13, R12 ;  /* 0x0000000c000d7305 */ /* 0x0002e4000021f000 */
[----:B-1----:R-:W-:-:S10]  /*0700*/  IMAD.MOV.U32 R12, RZ, RZ, RZ ;  /* 0x000000ffff0c7224 */ /* 0x002fd400078e00ff */
[----:B------:R-:W-:Y:S02]  /*0710*/  @!P1 IMAD.IADD R6, R6, 0x1, -R15 ;  /* 0x0000000106069824 */ /* 0x000fe400078e0a0f */
[----:B------:R-:W-:Y:S01]  /*0720*/  @!P1 VIADD R17, R17, 0x1 ;  /* 0x0000000111119836 */ /* 0x000fe20000000000 */
[----:B------:R-:W-:Y:S02]  /*0730*/  ISETP.NE.AND P1, PT, R9, RZ, PT ;  /* 0x000000ff0900720c */ /* 0x000fe40003f25270 */
[----:B------:R-:W-:Y:S02]  /*0740*/  ISETP.GE.U32.AND P0, PT, R6, R15, PT ;  /* 0x0000000f0600720c */ /* 0x000fe40003f06070 */
[----:B------:R-:W-:Y:S02]  /*0750*/  LOP3.LUT R6, R10, R9, RZ, 0x3c, !PT ;  /* 0x000000090a067212 */ /* 0x000fe400078e3cff */
[----:B0-----:R-:W-:Y:S02]  /*0760*/  IABS R21, R11 ;  /* 0x0000000b00157213 */ /* 0x001fe40000000000 */
[----:B------:R-:W-:Y:S01]  /*0770*/  ISETP.GE.AND P2, PT, R6, RZ, PT ;  /* 0x000000ff0600720c */ /* 0x000fe20003f46270 */
[----:B---3--:R-:W-:Y:S01]  /*0780*/  IMAD.MOV R6, RZ, RZ, -R13 ;  /* 0x000000ffff067224 */ /* 0x008fe200078e0a0d */
[----:B------:R-:W0:Y:S03]  /*0790*/  I2F.RP R14, R21 ;  /* 0x00000015000e7306 */ /* 0x000e260000209400 */
[----:B------:R-:W-:-:S02]  /*07a0*/  IMAD R15, R6, R19, RZ ;  /* 0x00000013060f7224 */ /* 0x000fc400078e02ff */
[----:B------:R-:W-:Y:S02]  /*07b0*/  @P0 VIADD R17, R17, 0x1 ;  /* 0x0000000111110836 */ /* 0x000fe40000000000 */
[----:B------:R-:W-:-:S04]  /*07c0*/  IMAD.HI.U32 R12, R13, R15, R12 ;  /* 0x0000000f0d0c7227 */ /* 0x000fc800078e000c */
[----:B------:R-:W-:Y:S01]  /*07d0*/  @!P2 IMAD.MOV R17, RZ, RZ, -R17 ;  /* 0x000000ffff11a224 */ /* 0x000fe200078e0a11 */
[----:B------:R-:W-:Y:S01]  /*07e0*/  @!P1 LOP3.LUT R17, RZ, R9, RZ, 0x33, !PT ;  /* 0x00000009ff119212 */ /* 0x000fe200078e33ff */
[----:B0-----:R-:W0:Y:S03]  /*07f0*/  MUFU.RCP R14, R14 ;  /* 0x0000000e000e7308 */ /* 0x001e260000001000 */
[----:B------:R-:W-:Y:S01]  /*0800*/  IABS R6, R17 ;  /* 0x0000001100067213 */ /* 0x000fe20000000000 */
[----:B------:R-:W-:-:S04]  /*0810*/  IMAD.MOV R18, RZ, RZ, -R17 ;  /* 0x000000ffff127224 */ /* 0x000fc800078e0a11 */
[----:B------:R-:W-:-:S04]  /*0820*/  IMAD.HI.U32 R12, R12, R6, RZ ;  /* 0x000000060c0c7227 */ /* 0x000fc800078e00ff */
[----:B------:R-:W-:Y:S01]  /*0830*/  IMAD R9, R9, R18, R10 ;  /* 0x0000001209097224 */ /* 0x000fe200078e020a */
        /* <DEDUP_REMOVED lines=13> */
[----:B------:R-:W-:-:S04]  /*0910*/  @P0 VIADD R12, R12, 0x1 ;  /* 0x000000010c0c0836 */ /* 0x000fc80000000000 */
[----:B------:R-:W-:Y:S02]  /*0920*/  IMAD.MOV.U32 R22, RZ, RZ, R12 ;  /* 0x000000ffff167224 */ /* 0x000fe400078e000c */
[----:B------:R-:W-:Y:S02]  /*0930*/  HFMA2 R12, -RZ, RZ, 0, 0 ;  /* 0x00000000ff0c7431 */ /* 0x000fe400000001ff */
[----:B------:R-:W-:Y:S01]  /*0940*/  @!P2 IMAD.MOV R22, RZ, RZ, -R22 ;  /* 0x000000ffff16a224 */ /* 0x000fe200078e0a16 */
[----:B------:R-:W-:-:S04]  /*0950*/  @!P1 LOP3.LUT R22, RZ, R8, RZ, 0x33, !PT ;  /* 0x00000008ff169212 */ /* 0x000fc800078e33ff */
[----:B------:R-:W-:Y:S01]  /*0960*/  IABS R6, R22 ;  /* 0x0000001600067213 */ /* 0x000fe20000000000 */
[----:B------:R-:W-:Y:S01]  /*0970*/  IMAD.HI.U32 R12, R13, R15, R12 ;  /* 0x0000000f0d0c7227 */ /* 0x000fe200078e000c */
[----:B------:R-:W-:Y:S01]  /*0980*/  IADD3 R19, PT, PT, -R22, RZ, RZ ;  /* 0x000000ff16137210 */ /* 0x000fe20007ffe1ff */
[----:B------:R-:W2:Y:S02]  /*0990*/  LDC.64 R14, c[0x0][0x420] ;  /* 0x00010800ff0e7b82 */ /* 0x000ea40000000a00 */
[----:B------:R-:W-:Y:S02]  /*09a0*/  IMAD.MOV.U32 R13, RZ, RZ, R6 ;  /* 0x000000ffff0d7224 */ /* 0x000fe400078e0006 */
[----:B------:R-:W-:Y:S02]  /*09b0*/  IMAD R8, R8, R19, R17 ;  /* 0x0000001308087224 */ /* 0x000fe400078e0211 */
        /* <DEDUP_REMOVED lines=15> */
[----:B------:R-:W-:Y:S01]  /*0ab0*/  IMAD R11, R11, R20, R22 ;  /* 0x000000140b0b7224 */ /* 0x000fe200078e0216 */
[----:B------:R-:W-:Y:S01]  /*0ac0*/  CS2R R20, SRZ ;  /* 0x0000000000147805 */ /* 0x000fe2000001ff00 */
[----:B--2---:R-:W-:Y:S02]  /*0ad0*/  IMAD R22, R8, UR4, -R15 ;  /* 0x0000000408167c24 */ /* 0x004fe4000f8e0a0f */
        /* <DEDUP_REMOVED lines=11> */
[----:B--2---:R-:W2:Y:S02]  /*0b90*/  MUFU.RCP R10, R10 ;  /* 0x0000000a000a7308 */ /* 0x004ea40000001000 */
[----:B--2---:R-:W-:-:S02]  /*0ba0*/  VIADD R16, R10, 0xffffffe ;  /* 0x0ffffffe0a107836 */ /* 0x004fc40000000000 */
[----:B------:R-:W-:-:S04]  /*0bb0*/  IMAD.MOV R10, RZ, RZ, -R21 ;  /* 0x000000ffff0a7224 */ /* 0x000fc800078e0a15 */
[----:B------:R2:W0:Y:S01]  /*0bc0*/  F2I.FTZ.U32.TRUNC.NTZ R17, R16 ;  /* 0x0000001000117305 */ /* 0x000422000021f000 */
[----:B----4-:R-:W-:Y:S02]  /*0bd0*/  IMAD R21, R6, UR7, RZ ;  /* 0x0000000706157c24 */ /* 0x010fe4000f8e02ff */
[----:B--2---:R-:W-:Y:S02]  /*0be0*/  IMAD.MOV.U32 R16, RZ, RZ, RZ ;  /* 0x000000ffff107224 */ /* 0x004fe400078e00ff */
[----:B0-----:R-:W-:-:S04]  /*0bf0*/  IMAD.MOV R12, RZ, RZ, -R17 ;  /* 0x000000ffff0c7224 */ /* 0x001fc800078e0a11 */
[----:B------:R-:W-:Y:S02]  /*0c00*/  IMAD R19, R12, R15, RZ ;  /* 0x0000000f0c137224 */ /* 0x000fe400078e02ff */
[----:B------:R-:W-:Y:S02]  /*0c10*/  IMAD.MOV.U32 R12, RZ, RZ, R20 ;  /* 0x000000ffff0c7224 */ /* 0x000fe400078e0014 */
[----:B------:R-:W-:-:S06]  /*0c20*/  IMAD.HI.U32 R17, R17, R19, R16 ;  /* 0x0000001311117227 */ /* 0x000fcc00078e0010 */
[----:B------:R-:W-:-:S04]  /*0c30*/  IMAD.HI.U32 R17, R17, R12, RZ ;  /* 0x0000000c11117227 */ /* 0x000fc800078e00ff */
[----:B------:R-:W-:-:S05]  /*0c40*/  IMAD R10, R17, R10, R12 ;  /* 0x0000000a110a7224 */ /* 0x000fca00078e020c */
[----:B------:R-:W-:-:S13]  /*0c50*/  ISETP.GT.U32.AND P1, PT, R15, R10, PT ;  /* 0x0000000a0f00720c */ /* 0x000fda0003f24070 */
[-C--:B------:R-:W-:Y:S01]  /*0c60*/  @!P1 IADD3 R10, PT, PT, R10, -R15.reuse, RZ ;  /* 0x8000000f0a0a9210 */ /* 0x080fe20007ffe0ff */
[----:B------:R-:W-:Y:S01]  /*0c70*/  @!P1 VIADD R17, R17, 0x1 ;  /* 0x0000000111119836 */ /* 0x000fe20000000000 */
[----:B------:R-:W-:Y:S02]  /*0c80*/  ISETP.NE.AND P1, PT, R2, RZ, PT ;  /* 0x000000ff0200720c */ /* 0x000fe40003f25270 */
[----:B------:R-:W-:Y:S01]  /*0c90*/  ISETP.GE.U32.AND P0, PT, R10, R15, PT ;  /* 0x0000000f0a00720c */ /* 0x000fe20003f06070 */
[----:B------:R-:W-:Y:S01]  /*0ca0*/  IMAD R15, R18, UR4, RZ ;  /* 0x00000004120f7c24 */ /* 0x000fe2000f8e02ff */
[----:B------:R-:W-:Y:S01]  /*0cb0*/  LOP3.LUT R10, R11, R2, RZ, 0x3c, !PT ;  /* 0x000000020b0a7212 */ /* 0x000fe200078e3cff */
[----:B---3--:R-:W-:Y:S01]  /*0cc0*/  IMAD R18, R22, UR6, RZ ;  /* 0x0000000616127c24 */ /* 0x008fe2000f8e02ff */
[----:B------:R-:W0:Y:S02]  /*0cd0*/  LDCU UR6, c[0x0][0x3fc] ;  /* 0x00007f80ff0677ac */ /* 0x000e240008000800 */
[----:B------:R-:W-:Y:S01]  /*0ce0*/  ISETP.GE.AND P2, PT, R10, RZ, PT ;  /* 0x000000ff0a00720c */ /* 0x000fe20003f46270 */
[----:B------:R-:W-:-:S04]  /*0cf0*/  IMAD R10, R7, R14, -R13 ;  /* 0x0000000e070a7224 */ /* 0x000fc800078e0a0d */
[----:B------:R-:W-:Y:S01]  /*0d00*/  IMAD R12, R10, UR5, RZ ;  /* 0x000000050a0c7c24 */ /* 0x000fe2000f8e02ff */
[----:B------:R-:W2:Y:S01]  /*0d10*/  LDCU.64 UR4, c[0x0][0x380] ;  /* 0x00007000ff0477ac */ /* 0x000ea20008000a00 */
[----:B------:R-:W-:-:S03]  /*0d20*/  @P0 VIADD R17, R17, 0x1 ;  /* 0x0000000111110836 */ /* 0x000fc60000000000 */
[--C-:B------:R-:W-:Y:S01]  /*0d30*/  SHF.R.S32.HI R20, RZ, 0x1f, R12.reuse ;  /* 0x0000001fff147819 */ /* 0x100fe2000001140c */
[----:B------:R-:W-:Y:S02]  /*0d40*/  IMAD.MOV.U32 R19, RZ, RZ, R17 ;  /* 0x000000ffff137224 */ /* 0x000fe400078e0011 */
[----:B------:R-:W3:Y:S02]  /*0d50*/  LDC.64 R16, c[0x0][0x3e0] ;  /* 0x0000f800ff107b82 */ /* 0x000ee40000000a00 */
[----:B------:R-:W-:Y:S01]  /*0d60*/  @!P2 IMAD.MOV R19, RZ, RZ, -R19 ;  /* 0x000000ffff13a224 */ /* 0x000fe200078e0a13 */
[----:B------:R-:W-:Y:S02]  /*0d70*/  @!P1 LOP3.LUT R19, RZ, R2, RZ, 0x33, !PT ;  /* 0x00000002ff139212 */ /* 0x000fe400078e33ff */
[----:B------:R-:W-:Y:S02]  /*0d80*/  IADD3 R12, P0, P1, R18, R15, R12 ;  /* 0x0000000f120c7210 */ /* 0x000fe4000791e00c */
[----:B------:R-:W-:Y:S01]  /*0d90*/  SHF.R.S32.HI R15, RZ, 0x1f, R15 ;  /* 0x0000001fff0f7819 */ /* 0x000fe2000001140f */
[----:B-----5:R-:W-:Y:S01]  /*0da0*/  IMAD R19, R19, UR10, RZ ;  /* 0x0000000a13137c24 */ /* 0x020fe2000f8e02ff */
[----:B------:R-:W-:-:S04]  /*0db0*/  SHF.R.S32.HI R18, RZ, 0x1f, R18 ;  /* 0x0000001fff127819 */ /* 0x000fc80000011412 */
[----:B------:R-:W-:Y:S01]  /*0dc0*/  IADD3.X R18, PT, PT, R18, R15, R20, P0, P1 ;  /* 0x0000000f12127210 */ /* 0x000fe200007e2414 */
[C---:B-1----:R-:W-:Y:S01]  /*0dd0*/  IMAD R15, R24.reuse, 0x6, -R13 ;  /* 0x00000006180f7824 */ /* 0x042fe200078e0a0d */
[----:B------:R-:W-:Y:S01]  /*0de0*/  IADD3 R12, P0, P1, R19, R12, R21 ;  /* 0x0000000c130c7210 */ /* 0x000fe2000791e015 */
[----:B------:R-:W-:Y:S01]  /*0df0*/  IMAD R20, R24, 0x7, -R13 ;  /* 0x0000000718147824 */ /* 0x000fe200078e0a0d */
[----:B------:R-:W-:Y:S02]  /*0e00*/  SHF.R.S32.HI R21, RZ, 0x1f, R21 ;  /* 0x0000001fff157819 */ /* 0x000fe40000011415 */
[----:B------:R-:W-:-:S04]  /*0e10*/  SHF.R.S32.HI R19, RZ, 0x1f, R19 ;  /* 0x0000001fff137819 */ /* 0x000fc80000011413 */
[----:B------:R-:W-:Y:S01]  /*0e20*/  IADD3.X R19, PT, PT, R19, R18, R21, P0, P1 ;  /* 0x0000001213137210 */ /* 0x000fe200007e2415 */
[----:B0-----:R-:W-:Y:S01]  /*0e30*/  IMAD R21, R11, UR6, RZ ;  /* 0x000000060b157c24 */ /* 0x001fe2000f8e02ff */
[----:B--2---:R-:W-:-:S03]  /*0e40*/  LEA R18, P0, R12, UR4, 0x3 ;  /* 0x000000040c127c11 */ /* 0x004fc6000f8018ff */
[----:B---3--:R-:W-:Y:S01]  /*0e50*/  IMAD.WIDE R16, R21, 0x8, R16 ;  /* 0x0000000815107825 */ /* 0x008fe200078e0210 */
[----:B------:R-:W-:-:S03]  /*0e60*/  LEA.HI.X R19, R12, UR5, R19, 0x3, P0 ;  /* 0x000000050c137c11 */ /* 0x000fc600080f1c13 */
[----:B------:R-:W-:Y:S02]  /*0e70*/  IMAD R12, R24, 0x5, -R13 ;  /* 0x00000005180c7824 */ /* 0x000fe400078e0a0d */
[CC--:B------:R-:W-:Y:S02]  /*0e80*/  IMAD R13, R7.reuse, R14.reuse, R15 ;  /* 0x0000000e070d7224 */ /* 0x0c0fe400078e020f */
[CC--:B------:R-:W-:Y:S02]  /*0e90*/  IMAD R12, R7.reuse, R14.reuse, R12 ;  /* 0x0000000e070c7224 */ /* 0x0c0fe400078e020c */
[----:B------:R-:W-:Y:S01]  /*0ea0*/  IMAD R14, R7, R14, R20 ;  /* 0x0000000e070e7224 */ /* 0x000fe200078e0214 */
[----:B------:R-:W-:Y:S01]  /*0eb0*/  CS2R R20, SRZ ;  /* 0x0000000000147805 */ /* 0x000fe2000001ff00 */
[----:B------:R-:W-:-:S07]  /*0ec0*/  IMAD.MOV.U32 R15, RZ, RZ, RZ ;  /* 0x000000ffff0f7224 */ /* 0x000fce00078e00ff */
.L_x_759:
[----:B------:R-:W0:Y:S01]  /*0ed0*/  LDC.64 R24, c[0x0][0x420] ;  /* 0x00010800ff187b82 */ /* 0x000e220000000a00 */
[----:B------:R-:W1:Y:S01]  /*0ee0*/  LDCU UR4, c[0x0][0x430] ;  /* 0x00008600ff0477ac */ /* 0x000e620008000800 */
[----:B------:R-:W-:Y:S01]  /*0ef0*/  IMAD.MOV.U32 R32, RZ, RZ, RZ ;  /* 0x000000ffff207224 */ /* 0x000fe200078e00ff */
[----:B------:R-:W2:Y:S05]  /*0f00*/  LDCU UR5, c[0x0][0x3f0] ;  /* 0x00007e00ff0577ac */ /* 0x000eaa0008000800 */
[----:B------:R-:W0:Y:S08]  /*0f10*/  LDC.64 R26, c[0x0][0x418] ;  /* 0x00010600ff1a7b82 */ /* 0x000e300000000a00 */
[----:B------:R-:W3:Y:S01]  /*0f20*/  LDC.64 R22, c[0x0][0x428] ;  /* 0x00010a00ff167b82 */ /* 0x000ee20000000a00 */
[----:B0-----:R-:W-:-:S04]  /*0f30*/  IMAD R26, R8, R26, -R25 ;  /* 0x0000001a081a7224 */ /* 0x001fc800078e0a19 */
[C---:B-1----:R-:W-:Y:S02]  /*0f40*/  IMAD R26, R15.reuse, UR4, R26 ;  /* 0x000000040f1a7c24 */ /* 0x042fe4000f8e021a */
[----:B------:R-:W-:-:S05]  /*0f50*/  VIADD R15, R15, 0x1 ;  /* 0x000000010f0f7836 */ /* 0x000fca0000000000 */
[----:B--23--:R-:W-:-:S13]  /*0f60*/  ISETP.NE.AND P4, PT, R15, UR5, PT ;  /* 0x000000050f007c0c */ /* 0x00cfda000bf85270 */
.L_x_758:
[----:B------:R-:W0:Y:S01]  /*0f70*/  LDCU UR5, c[0x0][0x3f8] ;  /* 0x00007f00ff0577ac */ /* 0x000e220008000800 */
[----:B------:R-:W-:Y:S01]  /*0f80*/  IMAD R33, R9, R27, -R22 ;  /* 0x0000001b09217224 */ /* 0x000fe200078e0a16 */
        /* <DEDUP_REMOVED lines=8> */
[----:B------:R-:W-:Y:S01]  /*1010*/  IMAD.MOV.U32 R25, RZ, RZ, RZ ;  /* 0x000000ffff197224 */ /* 0x000fe200078e00ff */
[----:B------:R-:W-:Y:S11]  /*1020*/  BRA.U !UP2, `(.L_x_753) ;  /* 0x000000050a987547 */ /* 0x000ff6000b800000 */
[----:B------:R-:W0:Y:S01]  /*1030*/  LDC R28, c[0x0][0x438] ;  /* 0x00010e00ff1c7b82 */ /* 0x000e220000000800 */
[----:B------:R-:W1:Y:S01]  /*1040*/  LDCU UR4, c[0x0][0x3f8] ;  /* 0x00007f00ff0477ac */ /* 0x000e620008000800 */
[----:B------:R-:W-:Y:S02]  /*1050*/  IMAD.MOV.U32 R38, RZ, RZ, R10 ;  /* 0x000000ffff267224 */ /* 0x000fe400078e000a */
[----:B------:R-:W-:Y:S02]  /*1060*/  IMAD.MOV.U32 R35, RZ, RZ, R14 ;  /* 0x000000ffff237224 */ /* 0x000fe400078e000e */
[----:B------:R-:W-:Y:S02]  /*1070*/  IMAD.MOV.U32 R36, RZ, RZ, R13 ;  /* 0x000000ffff247224 */ /* 0x000fe400078e000d */
[----:B------:R-:W-:Y:S01]  /*1080*/  IMAD.MOV.U32 R37, RZ, RZ, R12 ;  /* 0x000000ffff257224 */ /* 0x000fe200078e000c */
[----:B-1----:R-:W-:-:S04]  /*1090*/  ULOP3.LUT UR4, UR4, 0x7ffffff8, URZ, 0xc0, !UPT ;  /* 0x7ffffff804047892 */ /* 0x002fc8000f8ec0ff */
[----:B------:R-:W-:Y:S01]  /*10a0*/  UIADD3 UR4, UPT, UPT, -UR4, URZ, URZ ;  /* 0x000000ff04047290 */ /* 0x000fe2000fffe1ff */
[C-C-:B0-----:R-:W-:Y:S01]  /*10b0*/  IMAD R40, R28.reuse, 0x4, -R23.reuse ;  /* 0x000000041c287824 */ /* 0x141fe200078e0a17 */
[C---:B------:R-:W-:Y:S01]  /*10c0*/  LEA R34, R28.reuse, -R23, 0x1 ;  /* 0x800000171c227211 */ /* 0x040fe200078e08ff */
[C-C-:B------:R-:W-:Y:S02]  /*10d0*/  IMAD.IADD R25, R28.reuse, 0x1, -R23.reuse ;  /* 0x000000011c197824 */ /* 0x140fe400078e0a17 */
[----:B------:R-:W-:Y:S02]  /*10e0*/  IMAD R28, R28, 0x3, -R23 ;  /* 0x000000031c1c7824 */ /* 0x000fe400078e0a17 */
[CC--:B------:R-:W-:Y:S02]  /*10f0*/  IMAD R40, R7.reuse, R24.reuse, R40 ;  /* 0x0000001807287224 */ /* 0x0c0fe400078e0228 */
[CC--:B------:R-:W-:Y:S02]  /*1100*/  IMAD R25, R7.reuse, R24.reuse, R25 ;  /* 0x0000001807197224 */ /* 0x0c0fe400078e0219 */
[----:B------:R-:W-:-:S02]  /*1110*/  IMAD R34, R7, R24, R34 ;  /* 0x0000001807227224 */ /* 0x000fc400078e0222 */
[----:B------:R-:W-:Y:S02]  /*1120*/  IMAD R39, R7, R24, R28 ;  /* 0x0000001807277224 */ /* 0x000fe400078e021c */
[----:B------:R-:W-:-:S07]  /*1130*/  IMAD.U32 R41, RZ, RZ, UR4 ;  /* 0x00000004ff297e24 */ /* 0x000fce000f8e00ff */
.L_x_754:
[----:B------:R-:W0:Y:S01]  /*1140*/  LDCU.64 UR4, c[0x0][0x390] ;  /* 0x00007200ff0477ac */ /* 0x000e220008000a00 */
[----:B------:R-:W-:Y:S01]  /*1150*/  ISETP.LT.OR P1, PT, R38, RZ, !P0 ;  /* 0x000000ff2600720c */ /* 0x000fe20004721670 */
[----:B------:R-:W1:Y:S01]  /*1160*/  LDC R43, c[0x0][0x438] ;  /* 0x00010e00ff2b7b82 */ /* 0x000e620000000800 */
[----:B------:R-:W2:Y:S02]  /*1170*/  LDCU UR6, c[0x0][0x398] ;  /* 0x00007300ff0677ac */ /* 0x000ea40008000800 */
[----:B0-----:R-:W-:-:S04]  /*1180*/  ISETP.GE.OR P1, PT, R26, UR4, P1 ;  /* 0x000000041a007c0c */ /* 0x001fc80008f26670 */
[----:B------:R-:W-:-:S04]  /*1190*/  ISETP.GE.OR P1, PT, R33, UR5, P1 ;  /* 0x0000000521007c0c */ /* 0x000fc80008f26670 */
[----:B--2---:R-:W-:-:S13]  /*11a0*/  ISETP.GE.OR P1, PT, R38, UR6, P1 ;  /* 0x0000000626007c0c */ /* 0x004fda0008f26670 */
[----:B------:R-:W2:Y:S04]  /*11b0*/  @!P1 LDG.E.64 R30, desc[UR8][R16.64] ;  /* 0x00000008101e9981 */ /* 0x000ea8000c1e1b00 */
[----:B------:R-:W2:Y:S01]  /*11c0*/  @!P1 LDG.E.64 R28, desc[UR8][R18.64] ;  /* 0x00000008121c9981 */ /* 0x000ea2000c1e1b00 */
[----:B------:R-:W-:-:S04]  /*11d0*/  ISETP.LT.OR P2, PT, R25, RZ, !P0 ;  /* 0x000000ff1900720c */ /* 0x000fc80004741670 */
[----:B------:R-:W-:-:S04]  /*11e0*/  ISETP.GE.OR P2, PT, R26, UR4, P2 ;  /* 0x000000041a007c0c */ /* 0x000fc80009746670 */
[----:B------:R-:W-:-:S04]  /*11f0*/  ISETP.GE.OR P2, PT, R33, UR5, P2 ;  /* 0x0000000521007c0c */ /* 0x000fc80009746670 */
[----:B------:R-:W-:Y:S01]  /*1200*/  ISETP.GE.OR P2, PT, R25, UR6, P2 ;  /* 0x0000000619007c0c */ /* 0x000fe20009746670 */
[----:B--2---:R-:W-:-:S12]  /*1210*/  @!P1 DFMA R20, R30, R28, R20 ;  /* 0x0000001c1e14922b */ /* 0x004fd80000000014 */
[----:B-1----:R-:W-:Y:S01]  /*1220*/  @!P2 IMAD.WIDE R28, R43, 0x8, R18 ;  /* 0x000000082b1ca825 */ /* 0x002fe200078e0212 */
[----:B------:R-:W2:Y:S05]  /*1230*/  @!P2 LDG.E.64 R30, desc[UR8][R16.64+0x8] ;  /* 0x00000808101ea981 */ /* 0x000eaa000c1e1b00 */
[----:B------:R-:W2:Y:S01]  /*1240*/  @!P2 LDG.E.64 R28, desc[UR8][R28.64] ;  /* 0x000000081c1ca981 */ /* 0x000ea2000c1e1b00 */
[----:B------:R-:W-:-:S04]  /*1250*/  ISETP.LT.OR P1, PT, R34, RZ, !P0 ;  /* 0x000000ff2200720c */ /* 0x000fc80004721670 */
[----:B------:R-:W-:-:S04]  /*1260*/  ISETP.GE.OR P1, PT, R26, UR4, P1 ;  /* 0x000000041a007c0c */ /* 0x000fc80008f26670 */
[----:B------:R-:W-:-:S04]  /*1270*/  ISETP.GE.OR P1, PT, R33, UR5, P1 ;  /* 0x0000000521007c0c */ /* 0x000fc80008f26670 */
[----:B------:R-:W-:-:S13]  /*1280*/  ISETP.GE.OR P1, PT, R34, UR6, P1 ;  /* 0x0000000622007c0c */ /* 0x000fda0008f26670 */
[----:B------:R-:W-:Y:S01]  /*1290*/  @!P1 IMAD.WIDE R44, R43, 0x10, R18 ;  /* 0x000000102b2c9825 */ /* 0x000fe200078e0212 */
[----:B--2---:R-:W-:-:S04]  /*12a0*/  @!P2 DFMA R20, R30, R28, R20 ;  /* 0x0000001c1e14a22b */ /* 0x004fc80000000014 */
[----:B------:R-:W2:Y:S04]  /*12b0*/  @!P1 LDG.E.64 R28, desc[UR8][R44.64] ;  /* 0x000000082c1c9981 */ /* 0x000ea8000c1e1b00 */
[----:B------:R-:W2:Y:S01]  /*12c0*/  @!P1 LDG.E.64 R30, desc[UR8][R16.64+0x10] ;  /* 0x00001008101e9981 */ /* 0x000ea2000c1e1b00 */
[----:B------:R-:W-:-:S04]  /*12d0*/  ISETP.LT.OR P2, PT, R39, RZ, !P0 ;  /* 0x000000ff2700720c */ /* 0x000fc80004741670 */
[----:B------:R-:W-:-:S04]  /*12e0*/  ISETP.GE.OR P2, PT, R26, UR4, P2 ;  /* 0x000000041a007c0c */ /* 0x000fc80009746670 */
[----:B------:R-:W-:-:S04]  /*12f0*/  ISETP.GE.OR P2, PT, R33, UR5, P2 ;  /* 0x0000000521007c0c */ /* 0x000fc80009746670 */
[----:B------:R-:W-:Y:S01]  /*1300*/  ISETP.GE.OR P2, PT, R39, UR6, P2 ;  /* 0x0000000627007c0c */ /* 0x000fe20009746670 */
[----:B--2---:R-:W-:-:S12]  /*1310*/  @!P1 DFMA R20, R30, R28, R20 ;  /* 0x0000001c1e14922b */ /* 0x004fd80000000014 */
[----:B------:R-:W-:Y:S01]  /*1320*/  @!P2 IMAD.WIDE R28, R43, 0x18, R18 ;  /* 0x000000182b1ca825 */ /* 0x000fe200078e0212 */
        /* <DEDUP_REMOVED lines=43> */
[----:B------:R-:W-:Y:S01]  /*15e0*/  IMAD.WIDE R18, R43, 0x40, R18 ;  /* 0x000000402b127825 */ /* 0x000fe200078e0212 */
[----:B--2---:R-:W-:Y:S01]  /*15f0*/  @!P2 DFMA R20, R30, R28, R20 ;  /* 0x0000001c1e14a22b */ /* 0x004fe20000000014 */
[----:B------:R-:W-:-:S05]  /*1600*/  IADD3 R30, P1, PT, R16, 0x40, RZ ;  /* 0x00000040101e7810 */ /* 0x000fca0007f3e0ff */
[----:B------:R-:W-:Y:S01]  /*1610*/  IMAD.X R31, RZ, RZ, R17, P1 ;  /* 0x000000ffff1f7224 */ /* 0x000fe200008e0611 */
[----:B------:R-:W-:Y:S01]  /*1620*/  ISETP.NE.AND P1, PT, R41, RZ, PT ;  /* 0x000000ff2900720c */ /* 0x000fe20003f25270 */
[----:B------:R-:W-:Y:S02]  /*1630*/  IMAD.MOV.U32 R16, RZ, RZ, R30 ;  /* 0x000000ffff107224 */ /* 0x000fe400078e001e */
[----:B------:R-:W-:-:S10]  /*1640*/  IMAD.MOV.U32 R17, RZ, RZ, R31 ;  /* 0x000000ffff117224 */ /* 0x000fd400078e001f */
[----:B------:R-:W-:Y:S05]  /*1650*/  @P1 BRA `(.L_x_754) ;  /* 0xfffffff800b81947 */ /* 0x000fea000383ffff */
[----:B------:R-:W0:Y:S02]  /*1660*/  LDCU UR4, c[0x0][0x3f8] ;  /* 0x00007f00ff0477ac */ /* 0x000e240008000800 */
[----:B0-----:R-:W-:-:S06]  /*1670*/  ULOP3.LUT UR4, UR4, 0x7ffffff8, URZ, 0xc0, !UPT ;  /* 0x7ffffff804047892 */ /* 0x001fcc000f8ec0ff */
[----:B------:R-:W-:-:S07]  /*1680*/  IMAD.U32 R25, RZ, RZ, UR4 ;  /* 0x00000004ff197e24 */ /* 0x000fce000f8e00ff */
.L_x_753:
        /* <DEDUP_REMOVED lines=13> */
[----:B------:R0:W2:Y:S04]  /*1760*/  @!P3 LDG.E.64 R28, desc[UR8][R18.64] ;  /* 0x00000008121cb981 */ /* 0x0000a8000c1e1b00 */
[----:B------:R-:W2:Y:S01]  /*1770*/  @!P3 LDG.E.64 R30, desc[UR8][R16.64] ;  /* 0x00000008101eb981 */ /* 0x000ea2000c1e1b00 */
[----:B------:R-:W-:-:S05]  /*1780*/  IMAD.IADD R34, R34, 0x1, R43 ;  /* 0x0000000122227824 */ /* 0x000fca00078e022b */
[C---:B------:R-:W-:Y:S01]  /*1790*/  ISETP.LT.OR P1, PT, R34.reuse, RZ, !P0 ;  /* 0x000000ff2200720c */ /* 0x040fe20004721670 */
[----:B0-----:R-:W-:Y:S01]  /*17a0*/  IMAD.WIDE R18, R43, 0x8, R18 ;  /* 0x000000082b127825 */ /* 0x001fe200078e0212 */
[----:B------:R-:W-:Y:S02]  /*17b0*/  IADD3 R36, PT, PT, R34, R43, RZ ;  /* 0x0000002b22247210 */ /* 0x000fe40007ffe0ff */
[----:B------:R-:W-:Y:S02]  /*17c0*/  ISETP.GE.OR P1, PT, R26, UR6, P1 ;  /* 0x000000061a007c0c */ /* 0x000fe40008f26670 */
[----:B------:R-:W-:Y:S02]  /*17d0*/  ISETP.LT.OR P6, PT, R36, RZ, !P0 ;  /* 0x000000ff2400720c */ /* 0x000fe400047c1670 */
[----:B------:R-:W-:Y:S02]  /*17e0*/  ISETP.GE.OR P1, PT, R33, UR7, P1 ;  /* 0x0000000721007c0c */ /* 0x000fe40008f26670 */
[----:B------:R-:W-:-:S02]  /*17f0*/  ISETP.GE.OR P6, PT, R26, UR6, P6 ;  /* 0x000000061a007c0c */ /* 0x000fc4000b7c6670 */
[----:B------:R-:W-:Y:S01]  /*1800*/  ISETP.GE.OR P2, PT, R34, UR4, P1 ;  /* 0x0000000422007c0c */ /* 0x000fe20008f46670 */
[----:B------:R-:W-:Y:S01]  /*1810*/  IMAD.IADD R34, R36, 0x1, R43 ;  /* 0x0000000124227824 */ /* 0x000fe200078e022b */
[----:B------:R-:W-:-:S04]  /*1820*/  ISETP.GE.OR P1, PT, R33, UR7, P6 ;  /* 0x0000000721007c0c */ /* 0x000fc8000b726670 */
[----:B------:R-:W-:Y:S02]  /*1830*/  ISETP.LT.OR P6, PT, R34, RZ, !P0 ;  /* 0x000000ff2200720c */ /* 0x000fe400047c1670 */
[----:B------:R-:W-:Y:S02]  /*1840*/  ISETP.GE.OR P1, PT, R36, UR4, P1 ;  /* 0x0000000424007c0c */ /* 0x000fe40008f26670 */
[----:B------:R-:W-:-:S03]  /*1850*/  ISETP.GE.OR P6, PT, R26, UR6, P6 ;  /* 0x000000061a007c0c */ /* 0x000fc6000b7c6670 */
[----:B------:R-:W3:Y:S01]  /*1860*/  @!P2 LDG.E.64 R40, desc[UR8][R16.64+0x8] ;  /* 0x000008081028a981 */ /* 0x000ee2000c1e1b00 */
[----:B------:R-:W-:-:S03]  /*1870*/  ISETP.GE.OR P6, PT, R33, UR7, P6 ;  /* 0x0000000721007c0c */ /* 0x000fc6000b7c6670 */
[----:B------:R-:W3:Y:S01]  /*1880*/  @!P2 LDG.E.64 R38, desc[UR8][R18.64] ;  /* 0x000000081226a981 */ /* 0x000ee2000c1e1b00 */
[C---:B------:R-:W-:Y:S01]  /*1890*/  IMAD.WIDE R44, R43.reuse, 0x8, R18 ;  /* 0x000000082b2c7825 */ /* 0x040fe200078e0212 */
[----:B------:R-:W-:Y:S02]  /*18a0*/  ISETP.GE.OR P6, PT, R34, UR4, P6 ;  /* 0x0000000422007c0c */ /* 0x000fe4000b7c6670 */
[----:B------:R-:W4:Y:S04]  /*18b0*/  @!P1 LDG.E.64 R36, desc[UR8][R16.64+0x10] ;  /* 0x0000100810249981 */ /* 0x000f28000c1e1b00 */
[----:B------:R-:W4:Y:S01]  /*18c0*/  @!P1 LDG.E.64 R34, desc[UR8][R44.64] ;  /* 0x000000082c229981 */ /* 0x000f22000c1e1b00 */
[----:B--2---:R-:W-:Y:S01]  /*18d0*/  @!P3 DFMA R20, R30, R28, R20 ;  /* 0x0000001c1e14b22b */ /* 0x004fe20000000014 */
[----:B------:R-:W-:-:S05]  /*18e0*/  IMAD.WIDE R28, R43, 0x8, R44 ;  /* 0x000000082b1c7825 */ /* 0x000fca00078e022c */
[----:B------:R0:W2:Y:S04]  /*18f0*/  @!P6 LDG.E.64 R30, desc[UR8][R16.64+0x18] ;  /* 0x00001808101ee981 */ /* 0x0000a8000c1e1b00 */
[----:B------:R-:W2:Y:S01]  /*1900*/  @!P6 LDG.E.64 R18, desc[UR8][R28.64] ;  /* 0x000000081c12e981 */ /* 0x000ea2000c1e1b00 */
[----:B------:R-:W-:Y:S01]  /*1910*/  VIADD R25, R25, 0x4 ;  /* 0x0000000419197836 */ /* 0x000fe20000000000 */
[----:B---3--:R-:W-:-:S08]  /*1920*/  @!P2 DFMA R20, R40, R38, R20 ;  /* 0x000000262814a22b */ /* 0x008fd00000000014 */
[----:B----4-:R-:W-:Y:S01]  /*1930*/  @!P1 DFMA R20, R36, R34, R20 ;  /* 0x000000222414922b */ /* 0x010fe20000000014 */
[----:B------:R-:W-:-:S05]  /*1940*/  IADD3 R34, P1, PT, R16, 0x20, RZ ;  /* 0x0000002010227810 */ /* 0x000fca0007f3e0ff */
[----:B------:R-:W-:Y:S02]  /*1950*/  IMAD.X R35, RZ, RZ, R17, P1 ;  /* 0x000000ffff237224 */ /* 0x000fe400008e0611 */
[----:B0-----:R-:W-:Y:S02]  /*1960*/  IMAD.MOV.U32 R16, RZ, RZ, R34 ;  /* 0x000000ffff107224 */ /* 0x001fe400078e0022 */
[----:B------:R-:W-:Y:S01]  /*1970*/  IMAD.MOV.U32 R17, RZ, RZ, R35 ;  /* 0x000000ffff117224 */ /* 0x000fe200078e0023 */
[----:B--2---:R-:W-:Y:S01]  /*1980*/  @!P6 DFMA R20, R30, R18, R20 ;  /* 0x000000121e14e22b */ /* 0x004fe20000000014 */
[----:B------:R-:W-:-:S10]  /*1990*/  IMAD.WIDE R18, R43, 0x8, R28 ;  /* 0x000000082b127825 */ /* 0x000fd400078e021c */
.L_x_756:
[----:B------:R-:W-:Y:S05]  /*19a0*/  BRA.U !UP2, `(.L_x_755) ;  /* 0x000000010ab87547 */ /* 0x000fea000b800000 */
[----:B------:R-:W0:Y:S01]  /*19b0*/  LDCU UR4, c[0x0][0x3f8] ;  /* 0x00007f00ff0477ac */ /* 0x000e220008000800 */
[----:B------:R-:W-:Y:S02]  /*19c0*/  UISETP.NE.AND UP2, UPT, UR5, 0x1, UPT ;  /* 0x000000010500788c */ /* 0x000fe4000bf45270 */
[----:B0-----:R-:W-:-:S04]  /*19d0*/  ULOP3.LUT UR4, UR4, 0x1, URZ, 0xc0, !UPT ;  /* 0x0000000104047892 */ /* 0x001fc8000f8ec0ff */
[----:B------:R-:W-:-:S03]  /*19e0*/  UISETP.NE.U32.AND UP3, UPT, UR4, 0x1, UPT ;  /* 0x000000010400788c */ /* 0x000fc6000bf65070 */
[----:B------:R-:W-:Y:S08]  /*19f0*/  BRA.U !UP2, `(.L_x_757) ;  /* 0x000000010a687547 */ /* 0x000ff0000b800000 */
[----:B------:R-:W0:Y:S01]  /*1a00*/  LDC R41, c[0x0][0x438] ;  /* 0x00010e00ff297b82 */ /* 0x000e220000000800 */
[----:B------:R-:W1:Y:S01]  /*1a10*/  LDCU.64 UR4, c[0x0][0x390] ;  /* 0x00007200ff0477ac */ /* 0x000e620008000a00 */
[----:B------:R-:W2:Y:S01]  /*1a20*/  LDCU UR6, c[0x0][0x398] ;  /* 0x00007300ff0677ac */ /* 0x000ea20008000800 */
[----:B0-----:R-:W-:-:S04]  /*1a30*/  IMAD R28, R25, R41, R10 ;  /* 0x00000029191c7224 */ /* 0x001fc800078e020a */
[C---:B------:R-:W-:Y:S01]  /*1a40*/  IMAD.IADD R29, R28.reuse, 0x1, R41 ;  /* 0x000000011c1d7824 */ /* 0x040fe200078e0229 */
[----:B------:R-:W-:-:S04]  /*1a50*/  ISETP.LT.OR P1, PT, R28, RZ, !P0 ;  /* 0x000000ff1c00720c */ /* 0x000fc80004721670 */
[C---:B-1----:R-:W-:Y:S02]  /*1a60*/  ISETP.GE.OR P1, PT, R26.reuse, UR4, P1 ;  /* 0x000000041a007c0c */ /* 0x042fe40008f26670 */
[----:B------:R-:W-:Y:S02]  /*1a70*/  ISETP.LT.OR P2, PT, R29, RZ, !P0 ;  /* 0x000000ff1d00720c */ /* 0x000fe40004741670 */
[C---:B------:R-:W-:Y:S02]  /*1a80*/  ISETP.GE.OR P1, PT, R33.reuse, UR5, P1 ;  /* 0x0000000521007c0c */ /* 0x040fe40008f26670 */
[----:B------:R-:W-:Y:S02]  /*1a90*/  ISETP.GE.OR P2, PT, R26, UR4, P2 ;  /* 0x000000041a007c0c */ /* 0x000fe40009746670 */
[----:B--2---:R-:W-:Y:S02]  /*1aa0*/  ISETP.GE.OR P1, PT, R28, UR6, P1 ;  /* 0x000000061c007c0c */ /* 0x004fe40008f26670 */
[----:B------:R-:W-:-:S04]  /*1ab0*/  ISETP.GE.OR P2, PT, R33, UR5, P2 ;  /* 0x0000000521007c0c */ /* 0x000fc80009746670 */
[----:B------:R-:W-:Y:S01]  /*1ac0*/  ISETP.GE.OR P2, PT, R29, UR6, P2 ;  /* 0x000000061d007c0c */ /* 0x000fe20009746670 */
[----:B------:R-:W-:-:S06]  /*1ad0*/  IMAD.WIDE R36, R41, 0x8, R18 ;  /* 0x0000000829247825 */ /* 0x000fcc00078e0212 */
[----:B------:R0:W2:Y:S04]  /*1ae0*/  @!P1 LDG.E.64 R28, desc[UR8][R18.64] ;  /* 0x00000008121c9981 */ /* 0x0000a8000c1e1b00 */
[----:B------:R-:W2:Y:S04]  /*1af0*/  @!P1 LDG.E.64 R30, desc[UR8][R16.64] ;  /* 0x00000008101e9981 */ /* 0x000ea8000c1e1b00 */
[----:B------:R-:W3:Y:S04]  /*1b00*/  @!P2 LDG.E.64 R34, desc[UR8][R16.64+0x8] ;  /* 0x000008081022a981 */ /* 0x000ee8000c1e1b00 */
[----:B------:R-:W3:Y:S01]  /*1b10*/  @!P2 LDG.E.64 R38, desc[UR8][R36.64] ;  /* 0x000000082426a981 */ /* 0x000ee2000c1e1b00 */
[----:B0-----:R-:W-:Y:S01]  /*1b20*/  IMAD.WIDE R18, R41, 0x8, R36 ;  /* 0x0000000829127825 */ /* 0x001fe200078e0224 */
[----:B------:R-:W-:Y:S01]  /*1b30*/  IADD3 R25, PT, PT, R25, 0x2, RZ ;  /* 0x0000000219197810 */ /* 0x000fe20007ffe0ff */
[----:B--2---:R-:W-:Y:S01]  /*1b40*/  @!P1 DFMA R20, R30, R28, R20 ;  /* 0x0000001c1e14922b */ /* 0x004fe20000000014 */
[----:B------:R-:W-:-:S05]  /*1b50*/  IADD3 R28, P1, PT, R16, 0x10, RZ ;  /* 0x00000010101c7810 */ /* 0x000fca0007f3e0ff */
[----:B------:R-:W-:Y:S02]  /*1b60*/  IMAD.X R29, RZ, RZ, R17, P1 ;  /* 0x000000ffff1d7224 */ /* 0x000fe400008e0611 */
[----:B---3--:R-:W-:Y:S01]  /*1b70*/  @!P2 DFMA R20, R34, R38, R20 ;  /* 0x000000262214a22b */ /* 0x008fe20000000014 */
[----:B------:R-:W-:Y:S02]  /*1b80*/  IMAD.MOV.U32 R16, RZ, RZ, R28 ;  /* 0x000000ffff107224 */ /* 0x000fe400078e001c */
[----:B------:R-:W-:-:S08]  /*1b90*/  IMAD.MOV.U32 R17, RZ, RZ, R29 ;  /* 0x000000ffff117224 */ /* 0x000fd000078e001d */
.L_x_757:
[----:B------:R-:W-:Y:S05]  /*1ba0*/  BRA.U UP3, `(.L_x_755) ;  /* 0x0000000103387547 */ /* 0x000fea000b800000 */
        /* <DEDUP_REMOVED lines=9> */
[----:B------:R1:W2:Y:S01]  /*1c40*/  @!P0 LDG.E.64 R28, desc[UR8][R18.64] ;  /* 0x00000008121c8981 */ /* 0x0002a2000c1e1b00 */
[----:B0-----:R-:W-:Y:S01]  /*1c50*/  IADD3 R16, P1, PT, R16, 0x8, RZ ;  /* 0x0000000810107810 */ /* 0x001fe20007f3e0ff */
[----:B-1----:R-:W-:-:S04]  /*1c60*/  IMAD.WIDE R18, R35, 0x8, R18 ;  /* 0x0000000823127825 */ /* 0x002fc800078e0212 */
[----:B------:R-:W-:Y:S01]  /*1c70*/  IMAD.X R17, RZ, RZ, R17, P1 ;  /* 0x000000ffff117224 */ /* 0x000fe200008e0611 */
[----:B--2---:R-:W-:-:S11]  /*1c80*/  @!P0 DFMA R20, R30, R28, R20 ;  /* 0x0000001c1e14822b */ /* 0x004fd60000000014 */
.L_x_755:
        /* <DEDUP_REMOVED lines=11> */
.L_x_752:
[----:B------:R-:W0:Y:S01]  /*1d40*/  LDCU.64 UR4, c[0x0][0x410] ;  /* 0x00008200ff0477ac */ /* 0x000e220008000a00 */
[----:B------:R-:W1:Y:S01]  /*1d50*/  LDCU UR12, c[0x0][0x3cc] ;  /* 0x00007980ff0c77ac */ /* 0x000e620008000800 */
[----:B------:R-:W2:Y:S01]  /*1d60*/  LDCU.64 UR10, c[0x0][0x3b0] ;  /* 0x00007600ff0a77ac */ /* 0x000ea20008000a00 */
[----:B0-----:R-:W-:-:S04]  /*1d70*/  ISETP.NE.U32.AND P0, PT, RZ, UR4, PT ;  /* 0x00000004ff007c0c */ /* 0x001fc8000bf05070 */
[----:B------:R-:W-:Y:S01]  /*1d80*/  ISETP.NE.AND.EX P0, PT, RZ, UR5, PT, P0 ;  /* 0x00000005ff007c0c */ /* 0x000fe2000bf05300 */
[----:B------:R-:W0:-:S12]  /*1d90*/  LDCU.128 UR4, c[0x0][0x3d0] ;  /* 0x00007a00ff0477ac */ /* 0x000e180008000c00 */
[----:B------:R-:W3:Y:S02]  /*1da0*/  @P0 LDC.64 R12, c[0x0][0x410] ;  /* 0x00010400ff0c0b82 */ /* 0x000ee40000000a00 */
[----:B---3--:R-:W-:-:S06]  /*1db0*/  @P0 IMAD.WIDE R12, R11, 0x8, R12 ;  /* 0x000000080b0c0825 */ /* 0x008fcc00078e020c */
[----:B------:R-:W3:Y:S01]  /*1dc0*/  @P0 LDG.E.64 R12, desc[UR8][R12.64] ;  /* 0x000000080c0c0981 */ /* 0x000ee2000c1e1b00 */
[----:B0-----:R-:W-:Y:S01]  /*1dd0*/  IMAD R8, R8, UR5, RZ ;  /* 0x0000000508087c24 */ /* 0x001fe2000f8e02ff */
[----:B------:R-:W0:Y:S01]  /*1de0*/  LDCU UR5, c[0x0][0x3cc] ;  /* 0x00007980ff0577ac */ /* 0x000e220008000800 */
[----:B------:R-:W-:Y:S02]  /*1df0*/  IMAD R9, R9, UR6, RZ ;  /* 0x0000000609097c24 */ /* 0x000fe4000f8e02ff */
[----:B------:R-:W-:Y:S01]  /*1e00*/  IMAD R7, R7, UR7, RZ ;  /* 0x0000000707077c24 */ /* 0x000fe2000f8e02ff */
[----:B------:R-:W-:Y:S01]  /*1e10*/  SHF.R.S32.HI R10, RZ, 0x1f, R8 ;  /* 0x0000001fff0a7819 */ /* 0x000fe20000011408 */
[----:B------:R-:W-:Y:S01]  /*1e20*/  IMAD R11, R11, UR4, RZ ;  /* 0x000000040b0b7c24 */ /* 0x000fe2000f8e02ff */
[----:B------:R-:W0:Y:S01]  /*1e30*/  LDCU UR4, c[0x0][0x3b8] ;  /* 0x00007700ff0477ac */ /* 0x000e220008000800 */
[----:B-1----:R-:W-:Y:S01]  /*1e40*/  IMAD R6, R6, UR12, RZ ;  /* 0x0000000c06067c24 */ /* 0x002fe2000f8e02ff */
[----:B------:R-:W-:-:S02]  /*1e50*/  IADD3 R8, P1, P2, R8, R9, R7 ;  /* 0x0000000908087210 */ /* 0x000fc40007a3e007 */
[----:B------:R-:W-:Y:S02]  /*1e60*/  SHF.R.S32.HI R9, RZ, 0x1f, R9 ;  /* 0x0000001fff097819 */ /* 0x000fe40000011409 */
[----:B------:R-:W-:-:S04]  /*1e70*/  SHF.R.S32.HI R7, RZ, 0x1f, R7 ;  /* 0x0000001fff077819 */ /* 0x000fc80000011407 */
[----:B------:R-:W-:Y:S02]  /*1e80*/  IADD3.X R9, PT, PT, R10, R9, R7, P1, P2 ;  /* 0x000000090a097210 */ /* 0x000fe40000fe4407 */
[--C-:B------:R-:W-:Y:S02]  /*1e90*/  IADD3 R7, P1, P2, R6, R8, R11.reuse ;  /* 0x0000000806077210 */ /* 0x100fe40007a3e00b */
[----:B------:R-:W-:Y:S02]  /*1ea0*/  SHF.R.S32.HI R6, RZ, 0x1f, R6 ;  /* 0x0000001fff067819 */ /* 0x000fe40000011406 */
[----:B------:R-:W-:Y:S01]  /*1eb0*/  SHF.R.S32.HI R11, RZ, 0x1f, R11 ;  /* 0x0000001fff0b7819 */ /* 0x000fe2000001140b */
[----:B0-----:R-:W-:-:S03]  /*1ec0*/  UIMAD UR4, UR4, UR5, URZ ;  /* 0x00000005040472a4 */ /* 0x001fc6000f8e02ff */
[----:B------:R-:W-:Y:S02]  /*1ed0*/  IADD3.X R8, PT, PT, R6, R9, R11, P1, P2 ;  /* 0x0000000906087210 */ /* 0x000fe40000fe440b */
[----:B--2---:R-:W-:Y:S01]  /*1ee0*/  LEA R6, P1, R7, UR10, 0x3 ;  /* 0x0000000a07067c11 */ /* 0x004fe2000f8218ff */
[----:B------:R-:W-:-:S03]  /*1ef0*/  USHF.R.S32.HI UR5, URZ, 0x1f, UR4 ;  /* 0x0000001fff057899 */ /* 0x000fc60008011404 */
[----:B------:R-:W-:Y:S01]  /*1f00*/  LEA.HI.X R7, R7, UR11, R8, 0x3, P1 ;  /* 0x0000000b07077c11 */ /* 0x000fe200088f1c08 */
[----:B---3--:R-:W-:Y:S01]  /*1f10*/  @P0 DADD R20, R12, R20 ;  /* 0x000000000c140229 */ /* 0x008fe20000000014 */
[----:B------:R-:W-:-:S05]  /*1f20*/  IADD3 R0, P0, PT, R5, R0, RZ ;  /* 0x0000000005007210 */ /* 0x000fca0007f1e0ff */
[----:B------:R-:W-:Y:S01]  /*1f30*/  IMAD.X R3, RZ, RZ, R3, P0 ;  /* 0x000000ffff037224 */ /* 0x000fe200000e0603 */
[----:B------:R0:W-:Y:S01]  /*1f40*/  STG.E.64 desc[UR8][R6.64], R20 ;  /* 0x0000001406007986 */ /* 0x0001e2000c101b08 */
[----:B------:R-:W-:-:S04]  /*1f50*/  ISETP.GE.U32.AND P0, PT, R0, UR4, PT ;  /* 0x0000000400007c0c */ /* 0x000fc8000bf06070 */
[----:B------:R-:W-:-:S13]  /*1f60*/  ISETP.GE.AND.EX P0, PT, R3, UR5, PT, P0 ;  /* 0x0000000503007c0c */ /* 0x000fda000bf06300 */
[----:B0-----:R-:W-:Y:S05]  /*1f70*/  @!P0 BRA `(.L_x_760) ;  /* 0xffffffe4000c8947 */ /* 0x001fea000383ffff */
[----:B------:R-:W-:Y:S05]  /*1f80*/  EXIT ;  /* 0x000000000000794d */ /* 0x000fea0003800000 */
.L_x_751:
        /* <DEDUP_REMOVED lines=24> */
[----:B0-----:R-:W-:Y:S01]  /*2110*/  MOV R8, RZ ;  /* 0x000000ff00087202 */ /* 0x001fe20000000f00 */
        /* <DEDUP_REMOVED lines=13> */
.L_x_762:
[----:B------:R-:W-:Y:S01]  /*21f0*/  IMAD.MOV.U32 R10, RZ, RZ, R12 ;  /* 0x000000ffff0a7224 */ /* 0x000fe200078e000c */
[----:B------:R-:W-:-:S07]  /*2200*/  MOV R6, 0x2220 ;  /* 0x0000222000067802 */ /* 0x000fce0000000f00 */
[----:B------:R-:W-:Y:S05]  /*2210*/  CALL.REL.NOINC `($__internal_26_$__cuda_sm20_div_u64) ;  /* 0x0000005000507944 */ /* 0x000fea0003c00000 */
[----:B------:R-:W-:Y:S01]  /*2220*/  IMAD.MOV.U32 R8, RZ, RZ, R10 ;  /* 0x000000ffff087224 */ /* 0x000fe200078e000a */
[----:B------:R-:W-:-:S07]  /*2230*/  MOV R9, R11 ;  /* 0x0000000b00097202 */ /* 0x000fce0000000f00 */
.L_x_763:
[----:B------:R-:W-:Y:S05]  /*2240*/  BSYNC.RECONVERGENT B0 ;  /* 0x0000000000007941 */ /* 0x000fea0003800200 */
.L_x_761:
        /* <DEDUP_REMOVED lines=38> */
[-C--:B------:R-:W-:Y:S01]  /*24b0*/  @!P2 IADD3 R6, PT, PT, R6, -R3.reuse, RZ ;  /* 0x800000030606a210 */ /* 0x080fe20007ffe0ff */
[----:B------:R-:W-:Y:S01]  /*24c0*/  @!P2 VIADD R7, R7, 0x1 ;  /* 0x000000010707a836 */ /* 0x000fe20000000000 */
[----:B------:R-:W-:Y:S02]  /*24d0*/  ISETP.NE.AND P2, PT, R11, RZ, PT ;  /* 0x000000ff0b00720c */ /* 0x000fe40003f45270 */
[----:B------:R-:W-:Y:S02]  /*24e0*/  ISETP.GE.U32.AND P1, PT, R6, R3, PT ;  /* 0x000000030600720c */ /* 0x000fe40003f26070 */
[----:B------:R-:W3:Y:S01]  /*24f0*/  LDC R6, c[0x0][0x3c0] ;  /* 0x0000f000ff067b82 */ /* 0x000ee20000000800 */
[----:B0-----:R-:W-:-:S04]  /*2500*/  VIADD R12, R14, 0xffffffe ;  /* 0x0ffffffe0e0c7836 */ /* 0x001fc80000000000 */
[----:B------:R-:W0:Y:S06]  /*2510*/  F2I.FTZ.U32.TRUNC.NTZ R13, R12 ;  /* 0x0000000c000d7305 */ /* 0x000e2c000021f000 */
[----:B------:R-:W-:-:S04]  /*2520*/  @P1 VIADD R7, R7, 0x1 ;  /* 0x0000000107071836 */ /* 0x000fc80000000000 */
[----:B------:R-:W-:-:S05]  /*2530*/  @!P3 IMAD.MOV R7, RZ, RZ, -R7 ;  /* 0x000000ffff07b224 */ /* 0x000fca00078e0a07 */
[----:B------:R-:W-:Y:S01]  /*2540*/  SEL R11, R10, R7, !P2 ;  /* 0x000000070a0b7207 */ /* 0x000fe20005000000 */
[----:B0-----:R-:W-:Y:S01]  /*2550*/  IMAD.MOV R14, RZ, RZ, -R13 ;  /* 0x000000ffff0e7224 */ /* 0x001fe200078e0a0d */
[----:B---3--:R-:W-:-:S03]  /*2560*/  IABS R12, R6 ;  /* 0x00000006000c7213 */ /* 0x008fc60000000000 */
[----:B------:R-:W-:Y:S01]  /*2570*/  IMAD R7, R14, R9, RZ ;  /* 0x000000090e077224 */ /* 0x000fe200078e02ff */
[----:B------:R-:W-:Y:S01]  /*2580*/  IABS R16, R11 ;  /* 0x0000000b00107213 */ /* 0x000fe20000000000 */
        /* <DEDUP_REMOVED lines=22> */
[----:B------:R-:W-:-:S04]  /*26f0*/  @P1 VIADD R7, R7, 0x1 ;  /* 0x0000000107071836 */ /* 0x000fc80000000000 */
[----:B------:R-:W-:-:S05]  /*2700*/  @!P5 IMAD.MOV R7, RZ, RZ, -R7 ;  /* 0x000000ffff07d224 */ /* 0x000fca00078e0a07 */
[----:B------:R-:W-:Y:S01]  /*2710*/  SEL R19, R13, R7, !P4 ;  /* 0x000000070d137207 */ /* 0x000fe20006000000 */
[----:B------:R-:W-:Y:S01]  /*2720*/  IMAD R7, R15, R14, RZ ;  /* 0x0000000e0f077224 */ /* 0x000fe200078e02ff */
[----:B0-----:R-:W0:Y:S02]  /*2730*/  MUFU.RCP R21, R21 ;  /* 0x0000001500157308 */ /* 0x001e240000001000 */
[----:B------:R-:W-:Y:S01]  /*2740*/  IABS R15, R19 ;  /* 0x00000013000f7213 */ /* 0x000fe20000000000 */
[----:B------:R-:W-:Y:S01]  /*2750*/  IMAD.HI.U32 R22, R23, R7, R22 ;  /* 0x0000000717167227 */ /* 0x000fe200078e0016 */
[----:B------:R-:W-:Y:S02]  /*2760*/  LOP3.LUT R17, R19, R6, RZ, 0x3c, !PT ;  /* 0x0000000613117212 */ /* 0x000fe400078e3cff */
[----:B------:R-:W-:Y:S02]  /*2770*/  MOV R23, R15 ;  /* 0x0000000f00177202 */ /* 0x000fe40000000f00 */
[----:B------:R-:W-:-:S03]  /*2780*/  ISETP.GE.AND P5, PT, R17, RZ, PT ;  /* 0x000000ff1100720c */ /* 0x000fc60003fa6270 */
        /* <DEDUP_REMOVED lines=10> */
[----:B0-----:R-:W-:-:S05]  /*2830*/  IADD3 R17, PT, PT, RZ, -R7, RZ ;  /* 0x80000007ff117210 */ /* 0x001fca0007ffe0ff */
[----:B------:R-:W-:-:S06]  /*2840*/  IMAD R17, R17, R20, RZ ;  /* 0x0000001411117224 */ /* 0x000fcc00078e02ff */
[----:B------:R-:W-:Y:S01]  /*2850*/  @P1 VIADD R15, R15, 0x1 ;  /* 0x000000010f0f1836 */ /* 0x000fe20000000000 */
[----:B------:R-:W-:Y:S01]  /*2860*/  ISETP.NE.U32.AND P1, PT, RZ, UR6, PT ;  /* 0x00000006ff007c0c */ /* 0x000fe2000bf25070 */
[----:B------:R-:W0:Y:S02]  /*2870*/  LDCU UR6, c[0x0][0x3d0] ;  /* 0x00007a00ff0677ac */ /* 0x000e240008000800 */
[----:B------:R-:W-:Y:S01]  /*2880*/  IMAD.MOV.U32 R18, RZ, RZ, R15 ;  /* 0x000000ffff127224 */ /* 0x000fe200078e000f */
[----:B------:R-:W-:Y:S01]  /*2890*/  LOP3.LUT R15, RZ, R6, RZ, 0x33, !PT ;  /* 0x00000006ff0f7212 */ /* 0x000fe200078e33ff */
[----:B------:R-:W-:Y:S01]  /*28a0*/  IMAD.MOV.U32 R6, RZ, RZ, RZ ;  /* 0x000000ffff067224 */ /* 0x000fe200078e00ff */
[----:B------:R-:W-:Y:S01]  /*28b0*/  ISETP.NE.AND.EX P1, PT, RZ, UR7, PT, P1 ;  /* 0x00000007ff007c0c */ /* 0x000fe2000bf25310 */
[----:B------:R-:W-:Y:S01]  /*28c0*/  @!P5 IMAD.MOV R18, RZ, RZ, -R18 ;  /* 0x000000ffff12d224 */ /* 0x000fe200078e0a12 */
[----:B------:R-:W1:Y:S01]  /*28d0*/  LDCU UR7, c[0x0][0x3d4] ;  /* 0x00007a80ff0777ac */ /* 0x000e620008000800 */
[----:B------:R-:W-:-:S03]  /*28e0*/  IMAD.HI.U32 R6, R7, R17, R6 ;  /* 0x0000001107067227 */ /* 0x000fc600078e0006 */
[----:B------:R-:W-:-:S04]  /*28f0*/  SEL R21, R15, R18, !P3 ;  /* 0x000000120f157207 */ /* 0x000fc80005800000 */
[----:B------:R-:W-:-:S05]  /*2900*/  IABS R25, R21 ;  /* 0x0000001500197213 */ /* 0x000fca0000000000 */
        /* <DEDUP_REMOVED lines=15> */
[----:B------:R-:W3:Y:S01]  /*2a00*/  @P1 LDG.E.64 R6, desc[UR8][R6.64] ;  /* 0x0000000806061981 */ /* 0x000ee2000c1e1b00 */
[----:B------:R-:W-:Y:S01]  /*2a10*/  @!P5 IADD3 R22, PT, PT, R22, 0x1, RZ ;  /* 0x000000011616d810 */ /* 0x000fe20007ffe0ff */
[----:B0-----:R-:W-:Y:S01]  /*2a20*/  IMAD R17, R17, UR6, RZ ;  /* 0x0000000611117c24 */ /* 0x001fe2000f8e02ff */
        /* <DEDUP_REMOVED lines=14> */
[----:B------:R-:W-:Y:S02]  /*2b10*/  SEL R14, R15, R14, !P3 ;  /* 0x0000000e0f0e7207 */ /* 0x000fe40005800000 */
[----:B------:R-:W-:Y:S02]  /*2b20*/  SEL R16, R9, R16, !P5 ;  /* 0x0000001009107207 */ /* 0x000fe40006800000 */
[----:B------:R-:W-:-:S13]  /*2b30*/  ISETP.GE.AND P5, PT, R11, RZ, PT ;  /* 0x000000ff0b00720c */ /* 0x000fda0003fa6270 */
[----:B------:R-:W-:Y:S01]  /*2b40*/  @!P5 IMAD.MOV R16, RZ, RZ, -R16 ;  /* 0x000000ffff10d224 */ /* 0x000fe200078e0a10 */
[----:B------:R-:W-:-:S04]  /*2b50*/  ISETP.GT.U32.AND P5, PT, R3, R8, PT ;  /* 0x000000080300720c */ /* 0x000fc80003fa4070 */
[----:B------:R-:W-:-:S05]  /*2b60*/  SEL R13, R13, R16, !P4 ;  /* 0x000000100d0d7207 */ /* 0x000fca0006000000 */
[----:B--2---:R-:W-:-:S04]  /*2b70*/  IMAD R13, R13, UR10, RZ ;  /* 0x0000000a0d0d7c24 */ /* 0x004fc8000f8e02ff */
[----:B------:R-:W-:-:S04]  /*2b80*/  @!P5 IADD3 R8, PT, PT, R8, -R3, RZ ;  /* 0x800000030808d210 */ /* 0x000fc80007ffe0ff */
[----:B------:R-:W-:-:S13]  /*2b90*/  ISETP.GT.U32.AND P5, PT, R3, R8, PT ;  /* 0x000000080300720c */ /* 0x000fda0003fa4070 */
[----:B------:R-:W-:Y:S01]  /*2ba0*/  @!P5 IMAD.IADD R8, R8, 0x1, -R3 ;  /* 0x000000010808d824 */ /* 0x000fe200078e0a03 */
[----:B------:R-:W-:Y:S01]  /*2bb0*/  ISETP.GE.AND P5, PT, R0, RZ, PT ;  /* 0x000000ff0000720c */ /* 0x000fe20003fa6270 */
[----:B-1----:R-:W-:-:S12]  /*2bc0*/  IMAD R3, R14, UR7, RZ ;  /* 0x000000070e037c24 */ /* 0x002fd8000f8e02ff */
        /* <DEDUP_REMOVED lines=9> */
[----:B------:R-:W-:-:S02]  /*2c60*/  SHF.R.S32.HI R13, RZ, 0x1f, R13 ;  /* 0x0000001fff0d7819 */ /* 0x000fc4000001140d */
[----:B------:R-:W-:Y:S01]  /*2c70*/  SHF.R.S32.HI R3, RZ, 0x1f, R3 ;  /* 0x0000001fff037819 */ /* 0x000fe20000011403 */
[----:B-----5:R-:W-:-:S03]  /*2c80*/  IMAD R9, R18, UR4, RZ ;  /* 0x0000000412097c24 */ /* 0x020fc6000f8e02ff */
[----:B------:R-:W-:Y:S02]  /*2c90*/  IADD3.X R3, PT, PT, R3, R13, R0, P2, P3 ;  /* 0x0000000d03037210 */ /* 0x000fe400017e6400 */
[--C-:B------:R-:W-:Y:S02]  /*2ca0*/  IADD3 R0, P2, P3, R9, R8, R17.reuse ;  /* 0x0000000809007210 */ /* 0x100fe40007b5e011 */
[----:B------:R-:W-:Y:S02]  /*2cb0*/  SHF.R.S32.HI R17, RZ, 0x1f, R17 ;  /* 0x0000001fff117819 */ /* 0x000fe40000011411 */
[----:B------:R-:W-:Y:S02]  /*2cc0*/  SHF.R.S32.HI R10, RZ, 0x1f, R9 ;  /* 0x0000001fff0a7819 */ /* 0x000fe40000011409 */
[----:B------:R-:W-:Y:S02]  /*2cd0*/  CS2R R8, SRZ ;  /* 0x0000000000087805 */ /* 0x000fe4000001ff00 */
[----:B------:R-:W-:-:S02]  /*2ce0*/  IADD3.X R3, PT, PT, R10, R3, R17, P2, P3 ;  /* 0x000000030a037210 */ /* 0x000fc400017e6411 */
[----:B0-----:R-:W-:-:S04]  /*2cf0*/  LEA R10, P2, R0, UR10, 0x3 ;  /* 0x0000000a000a7c11 */ /* 0x001fc8000f8418ff */
[----:B------:R-:W-:Y:S01]  /*2d00*/  LEA.HI.X R11, R0, UR11, R3, 0x3, P2 ;  /* 0x0000000b000b7c11 */ /* 0x000fe200090f1c03 */
[----:B------:R-:W-:Y:S02]  /*2d10*/  IMAD.MOV.U32 R3, RZ, RZ, R4 ;  /* 0x000000ffff037224 */ /* 0x000fe400078e0004 */
[----:B------:R-:W-:Y:S01]  /*2d20*/  IMAD.MOV.U32 R0, RZ, RZ, R2 ;  /* 0x000000ffff007224 */ /* 0x000fe200078e0002 */
[----:B---3--:R-:W-:-:S07]  /*2d30*/  @P1 DADD R8, RZ, R6 ;  /* 0x00000000ff081229 */ /* 0x008fce0000000006 */
[----:B------:R0:W-:Y:S04]  /*2d40*/  STG.E.64 desc[UR8][R10.64], R8 ;  /* 0x000000080a007986 */ /* 0x0001e8000c101b08 */
.L_x_765:
[----:B------:R-:W-:Y:S05]  /*2d50*/  BSYNC.RECONVERGENT B0 ;  /* 0x0000000000007941 */ /* 0x000fea0003800200 */
.L_x_764:
        /* <DEDUP_REMOVED lines=18> */
[----:B------:R1:W5:Y:S02]  /*2e80*/  F2I.FTZ.U32.TRUNC.NTZ R21, R20 ;  /* 0x0000001400157305 */ /* 0x000364000021f000 */
[----:B-1----:R-:W-:Y:S01]  /*2e90*/  IMAD.MOV.U32 R20, RZ, RZ, RZ ;  /* 0x000000ffff147224 */ /* 0x002fe200078e00ff */
[----:B-----5:R-:W-:-:S05]  /*2ea0*/  IADD3 R7, PT, PT, RZ, -R21, RZ ;  /* 0x80000015ff077210 */ /* 0x020fca0007ffe0ff */
[----:B------:R-:W-:-:S04]  /*2eb0*/  IMAD R7, R7, R16, RZ ;  /* 0x0000001007077224 */ /* 0x000fc800078e02ff */
[----:B0-234-:R-:W-:-:S07]  /*2ec0*/  IMAD.HI.U32 R20, R21, R7, R20 ;  /* 0x0000000715147227 */ /* 0x01dfce00078e0014 */
.L_x_767:
        /* <DEDUP_REMOVED lines=10> */
[----:B------:R-:W-:-:S05]  /*2f70*/  LOP3.LUT R11, RZ, R21, RZ, 0x33, !PT ;  /* 0x00000015ff0b7212 */ /* 0x000fca00078e33ff */
[----:B------:R-:W-:Y:S01]  /*2f80*/  I2F.RP R28, R13 ;  /* 0x0000000d001c7306 */ /* 0x000fe20000209400 */
[----:B------:R-:W-:Y:S01]  /*2f90*/  IMAD R9, R13, R2, R9 ;  /* 0x000000020d097224 */ /* 0x000fe200078e0209 */
[----:B------:R-:W-:Y:S02]  /*2fa0*/  LOP3.LUT R2, R0, R21, RZ, 0x3c, !PT ;  /* 0x0000001500027212 */ /* 0x000fe400078e3cff */
[----:B--2---:R-:W-:Y:S02]  /*2fb0*/  IABS R15, R18 ;  /* 0x00000012000f7213 */ /* 0x004fe40000000000 */
[----:B------:R-:W-:Y:S02]  /*2fc0*/  ISETP.GT.U32.AND P2, PT, R16, R9, PT ;  /* 0x000000091000720c */ /* 0x000fe40003f44070 */
[----:B---3--:R-:W1:Y:S01]  /*2fd0*/  MUFU.RCP R4, R4 ;  /* 0x0000000400047308 */ /* 0x008e620000001000 */
[----:B------:R-:W-:-:S07]  /*2fe0*/  ISETP.GE.AND P3, PT, R2, RZ, PT ;  /* 0x000000ff0200720c */ /* 0x000fce0003f66270 */
[----:B------:R-:W2:Y:S03]  /*2ff0*/  I2F.RP R10, R15 ;  /* 0x0000000f000a7306 */ /* 0x000ea60000209400 */
[----:B------:R-:W-:Y:S02]  /*3000*/  @!P2 IMAD.IADD R9, R9, 0x1, -R13 ;  /* 0x000000010909a824 */ /* 0x000fe400078e0a0d */
[----:B------:R-:W-:Y:S01]  /*3010*/  @!P2 VIADD R20, R20, 0x1 ;  /* 0x000000011414a836 */ /* 0x000fe20000000000 */
[----:B------:R-:W-:Y:S02]  /*3020*/  ISETP.NE.AND P2, PT, R21, RZ, PT ;  /* 0x000000ff1500720c */ /* 0x000fe40003f45270 */
[----:B------:R-:W-:Y:S01]  /*3030*/  ISETP.GE.U32.AND P0, PT, R9, R16, PT ;  /* 0x000000100900720c */ /* 0x000fe20003f06070 */
[----:B-1----:R-:W-:Y:S01]  /*3040*/  VIADD R22, R4, 0xffffffe ;  /* 0x0ffffffe04167836 */ /* 0x002fe20000000000 */
[----:B------:R-:W-:Y:S08]  /*3050*/  MUFU.RCP R28, R28 ;  /* 0x0000001c001c7308 */ /* 0x000ff00000001000 */
[----:B------:R1:W3:Y:S03]  /*3060*/  F2I.FTZ.U32.TRUNC.NTZ R23, R22 ;  /* 0x0000001600177305 */ /* 0x0002e6000021f000 */
[----:B------:R-:W-:-:S04]  /*3070*/  @P0 VIADD R20, R20, 0x1 ;  /* 0x0000000114140836 */ /* 0x000fc80000000000 */
[----:B------:R-:W-:Y:S01]  /*3080*/  @!P3 IMAD.MOV R20, RZ, RZ, -R20 ;  /* 0x000000ffff14b224 */ /* 0x000fe200078e0a14 */
[----:B--2---:R-:W2:Y:S01]  /*3090*/  MUFU.RCP R10, R10 ;  /* 0x0000000a000a7308 */ /* 0x004ea20000001000 */
[----:B-1----:R-:W-:-:S03]  /*30a0*/  IMAD.MOV.U32 R22, RZ, RZ, RZ ;  /* 0x000000ffff167224 */ /* 0x002fc600078e00ff */
[----:B------:R-:W-:Y:S02]  /*30b0*/  SEL R8, R11, R20, !P2 ;  /* 0x000000140b087207 */ /* 0x000fe40005000000 */
[----:B---3--:R-:W-:Y:S02]  /*30c0*/  IADD3 R7, PT, PT, RZ, -R23, RZ ;  /* 0x80000017ff077210 */ /* 0x008fe40007ffe0ff */
[----:B------:R-:W-:-:S03]  /*30d0*/  IABS R17, R8 ;  /* 0x0000000800117213 */ /* 0x000fc60000000000 */
[----:B------:R-:W-:-:S04]  /*30e0*/  IMAD R7, R7, R14, RZ ;  /* 0x0000000e07077224 */ /* 0x000fc800078e02ff */
[----:B------:R-:W-:-:S04]  /*30f0*/  IMAD.HI.U32 R22, R23, R7, R22 ;  /* 0x0000000717167227 */ /* 0x000fc800078e0016 */
[----:B--2---:R-:W-:Y:S01]  /*3100*/  VIADD R6, R10, 0xffffffe ;  /* 0x0ffffffe0a067836 */ /* 0x004fe20000000000 */
[----:B------:R-:W-:Y:S01]  /*3110*/  LOP3.LUT R10, RZ, R19, RZ, 0x33, !PT ;  /* 0x00000013ff0a7212 */ /* 0x000fe200078e33ff */
[----:B------:R-:W-:Y:S02]  /*3120*/  IMAD.HI.U32 R2, R22, R17, RZ ;  /* 0x0000001116027227 */ /* 0x000fe400078e00ff */
[----:B------:R1:W2:Y:S02]  /*3130*/  F2I.FTZ.U32.TRUNC.NTZ R7, R6 ;  /* 0x0000000600077305 */ /* 0x0002a4000021f000 */
[----:B------:R-:W-:-:S04]  /*3140*/  IMAD.MOV R4, RZ, RZ, -R2 ;  /* 0x000000ffff047224 */ /* 0x000fc800078e0a02 */
[----:B------:R-:W-:Y:S01]  /*3150*/  IMAD R17, R14, R4, R17 ;  /* 0x000000040e117224 */ /* 0x000fe200078e0211 */
[----:B------:R-:W-:Y:S01]  /*3160*/  LOP3.LUT R4, R8, R19, RZ, 0x3c, !PT ;  /* 0x0000001308047212 */ /* 0x000fe200078e3cff */
[----:B-1----:R-:W-:-:S03]  /*3170*/  IMAD.MOV.U32 R6, RZ, RZ, RZ ;  /* 0x000000ffff067224 */ /* 0x002fc600078e00ff */
[----:B------:R-:W-:Y:S02]  /*3180*/  ISETP.GT.U32.AND P3, PT, R14, R17, PT ;  /* 0x000000110e00720c */ /* 0x000fe40003f64070 */
[----:B------:R-:W-:Y:S01]  /*3190*/  ISETP.GE.AND P4, PT, R4, RZ, PT ;  /* 0x000000ff0400720c */ /* 0x000fe20003f86270 */
[----:B--2---:R-:W-:-:S04]  /*31a0*/  IMAD.MOV R4, RZ, RZ, -R7 ;  /* 0x000000ffff047224 */ /* 0x004fc800078e0a07 */
[----:B------:R-:W-:-:S04]  /*31b0*/  IMAD R23, R4, R15, RZ ;  /* 0x0000000f04177224 */ /* 0x000fc800078e02ff */
[----:B------:R-:W-:-:S04]  /*31c0*/  IMAD.HI.U32 R23, R7, R23, R6 ;  /* 0x0000001707177227 */ /* 0x000fc800078e0006 */
[----:B------:R-:W-:Y:S02]  /*31d0*/  @!P3 IMAD.IADD R17, R17, 0x1, -R14 ;  /* 0x000000011111b824 */ /* 0x000fe400078e0a0e */
[----:B------:R-:W-:-:S03]  /*31e0*/  @!P3 VIADD R2, R2, 0x1 ;  /* 0x000000010202b836 */ /* 0x000fc60000000000 */
[----:B------:R-:W-:-:S13]  /*31f0*/  ISETP.GE.U32.AND P0, PT, R17, R14, PT ;  /* 0x0000000e1100720c */ /* 0x000fda0003f06070 */
[----:B------:R-:W-:Y:S02]  /*3200*/  @P0 IADD3 R2, PT, PT, R2, 0x1, RZ ;  /* 0x0000000102020810 */ /* 0x000fe40007ffe0ff */
[----:B------:R-:W-:-:S03]  /*3210*/  ISETP.NE.AND P0, PT, R19, RZ, PT ;  /* 0x000000ff1300720c */ /* 0x000fc60003f05270 */
[----:B------:R-:W-:-:S05]  /*3220*/  @!P4 IMAD.MOV R2, RZ, RZ, -R2 ;  /* 0x000000ffff02c224 */ /* 0x000fca00078e0a02 */
[----:B------:R-:W-:Y:S02]  /*3230*/  SEL R25, R10, R2, !P0 ;  /* 0x000000020a197207 */ /* 0x000fe40004000000 */
[----:B0-----:R-:W-:Y:S02]  /*3240*/  IABS R2, R12 ;  /* 0x0000000c00027213 */ /* 0x001fe40000000000 */
[----:B------:R-:W-:Y:S02]  /*3250*/  IABS R16, R25 ;  /* 0x0000001900107213 */ /* 0x000fe40000000000 */
[----:B------:R-:W0:Y:S03]  /*3260*/  I2F.RP R20, R2 ;  /* 0x0000000200147306 */ /* 0x000e260000209400 */
[----:B------:R-:W-:-:S04]  /*3270*/  IMAD.HI.U32 R4, R23, R16, RZ ;  /* 0x0000001017047227 */ /* 0x000fc800078e00ff */
[----:B------:R-:W-:-:S04]  /*3280*/  IMAD.MOV R6, RZ, RZ, -R4 ;  /* 0x000000ffff067224 */ /* 0x000fc800078e0a04 */
[----:B------:R-:W-:Y:S01]  /*3290*/  IMAD R16, R15, R6, R16 ;  /* 0x000000060f107224 */ /* 0x000fe200078e0210 */
[----:B------:R-:W-:Y:S01]  /*32a0*/  LOP3.LUT R6, R25, R18, RZ, 0x3c, !PT ;  /* 0x0000001219067212 */ /* 0x000fe200078e3cff */
[----:B0-----:R-:W0:Y:S03]  /*32b0*/  MUFU.RCP R20, R20 ;  /* 0x0000001400147308 */ /* 0x001e260000001000 */
[----:B------:R-:W-:Y:S02]  /*32c0*/  ISETP.GT.U32.AND P4, PT, R15, R16, PT ;  /* 0x000000100f00720c */ /* 0x000fe40003f84070 */
[----:B------:R-:W-:Y:S01]  /*32d0*/  ISETP.GE.AND P5, PT, R6, RZ, PT ;  /* 0x000000ff0600720c */ /* 0x000fe20003fa6270 */
[----:B------:R-:W-:-:S10]  /*32e0*/  IMAD.MOV.U32 R6, RZ, RZ, RZ ;  /* 0x000000ffff067224 */ /* 0x000fd400078e00ff */
[----:B------:R-:W-:Y:S01]  /*32f0*/  @!P4 IMAD.IADD R16, R16, 0x1, -R15 ;  /* 0x000000011010c824 */ /* 0x000fe200078e0a0f */
[----:B------:R-:W-:Y:S01]  /*3300*/  @!P4 IADD3 R4, PT, PT, R4, 0x1, RZ ;  /* 0x000000010404c810 */ /* 0x000fe20007ffe0ff */
[----:B0-----:R-:W-:Y:S01]  /*3310*/  VIADD R7, R20, 0xffffffe ;  /* 0x0ffffffe14077836 */ /* 0x001fe20000000000 */
[----:B------:R-:W-:Y:S02]  /*3320*/  ISETP.GE.AND P4, PT, R8, RZ, PT ;  /* 0x000000ff0800720c */ /* 0x000fe40003f86270 */
[----:B------:R-:W-:Y:S02]  /*3330*/  ISETP.GE.U32.AND P3, PT, R16, R15, PT ;  /* 0x0000000f1000720c */ /* 0x000fe40003f66070 */
[----:B------:R-:W-:Y:S01]  /*3340*/  ISETP.GT.U32.AND P6, PT, R15, R16, PT ;  /* 0x000000100f00720c */ /* 0x000fe20003fc4070 */
[----:B------:R-:W0:Y:S10]  /*3350*/  F2I.FTZ.U32.TRUNC.NTZ R7, R7 ;  /* 0x0000000700077305 */ /* 0x000e34000021f000 */
[----:B------:R-:W-:Y:S01]  /*3360*/  @P3 VIADD R4, R4, 0x1 ;  /* 0x0000000104043836 */ /* 0x000fe20000000000 */
[----:B------:R-:W-:-:S03]  /*3370*/  ISETP.NE.AND P3, PT, R18, RZ, PT ;  /* 0x000000ff1200720c */ /* 0x000fc60003f65270 */
[----:B------:R-:W-:Y:S01]  /*3380*/  IMAD.MOV.U32 R29, RZ, RZ, R4 ;  /* 0x000000ffff1d7224 */ /* 0x000fe200078e0004 */
[----:B------:R-:W-:Y:S01]  /*3390*/  LOP3.LUT R4, RZ, R18, RZ, 0x33, !PT ;  /* 0x00000012ff047212 */ /* 0x000fe200078e33ff */
[----:B0-----:R-:W-:Y:S02]  /*33a0*/  IMAD.MOV R27, RZ, RZ, -R7 ;  /* 0x000000ffff1b7224 */ /* 0x001fe400078e0a07 */
[----:B------:R-:W-:Y:S01]  /*33b0*/  @!P5 IMAD.MOV R29, RZ, RZ, -R29 ;  /* 0x000000ffff1dd224 */ /* 0x000fe200078e0a1d */
[----:B------:R-:W-:Y:S01]  /*33c0*/  ISETP.GT.U32.AND P5, PT, R14, R17, PT ;  /* 0x000000110e00720c */ /* 0x000fe20003fa4070 */
[----:B------:R-:W-:-:S03]  /*33d0*/  IMAD R27, R27, R2, RZ ;  /* 0x000000021b1b7224 */ /* 0x000fc600078e02ff */
[----:B------:R-:W-:Y:S01]  /*33e0*/  SEL R29, R4, R29, !P3 ;  /* 0x0000001d041d7207 */ /* 0x000fe20005800000 */
[----:B------:R-:W-:-:S03]  /*33f0*/  IMAD.HI.U32 R24, R7, R27, R6 ;  /* 0x0000001b07187227 */ /* 0x000fc600078e0006 */
[----:B------:R-:W-:Y:S01]  /*3400*/  IABS R31, R29 ;  /* 0x0000001d001f7213 */ /* 0x000fe20000000000 */
[----:B------:R-:W-:Y:S02]  /*3410*/  IMAD.IADD R6, R17, 0x1, -R14 ;  /* 0x0000000111067824 */ /* 0x000fe400078e0a0e */
[----:B------:R-:W-:Y:S02]  /*3420*/  IMAD.IADD R7, R16, 0x1, -R15 ;  /* 0x0000000110077824 */ /* 0x000fe400078e0a0f */
[----:B------:R-:W-:Y:S01]  /*3430*/  IMAD.HI.U32 R8, R24, R31, RZ ;  /* 0x0000001f18087227 */ /* 0x000fe200078e00ff */
[----:B------:R-:W-:Y:S02]  /*3440*/  SEL R27, R6, R17, !P5 ;  /* 0x00000011061b7207 */ /* 0x000fe40006800000 */
[----:B------:R-:W-:Y:S01]  /*3450*/  ISETP.GE.AND P5, PT, R25, RZ, PT ;  /* 0x000000ff1900720c */ /* 0x000fe20003fa6270 */
[----:B------:R-:W-:Y:S01]  /*3460*/  IMAD.IADD R6, R9, 0x1, -R13 ;  /* 0x0000000109067824 */ /* 0x000fe200078e0a0d */
[----:B------:R-:W-:Y:S01]  /*3470*/  IADD3 R20, PT, PT, -R8, RZ, RZ ;  /* 0x000000ff08147210 */ /* 0x000fe20007ffe1ff */
[----:B------:R-:W-:Y:S01]  /*3480*/  @!P4 IMAD.MOV R27, RZ, RZ, -R27 ;  /* 0x000000ffff1bc224 */ /* 0x000fe200078e0a1b */
[----:B------:R-:W-:-:S03]  /*3490*/  LOP3.LUT R17, RZ, R12, RZ, 0x33, !PT ;  /* 0x0000000cff117212 */ /* 0x000fc600078e33ff */
[----:B------:R-:W-:Y:S01]  /*34a0*/  IMAD R25, R2, R20, R31 ;  /* 0x0000001402197224 */ /* 0x000fe200078e021f */
[----:B------:R-:W-:Y:S01]  /*34b0*/  SEL R31, R7, R16, !P6 ;  /* 0x00000010071f7207 */ /* 0x000fe20007000000 */
[----:B------:R-:W-:Y:S01]  /*34c0*/  IMAD.MOV.U32 R16, RZ, RZ, R13 ;  /* 0x000000ffff107224 */ /* 0x000fe200078e000d */
[----:B------:R-:W-:Y:S02]  /*34d0*/  ISETP.GE.AND P6, PT, R0, RZ, PT ;  /* 0x000000ff0000720c */ /* 0x000fe40003fc6270 */
[----:B------:R-:W-:Y:S01]  /*34e0*/  ISETP.GT.U32.AND P4, PT, R2, R25, PT ;  /* 0x000000190200720c */ /* 0x000fe20003f84070 */
[----:B------:R-:W-:Y:S01]  /*34f0*/  @!P5 IMAD.MOV R31, RZ, RZ, -R31 ;  /* 0x000000ffff1fd224 */ /* 0x000fe200078e0a1f */
[----:B------:R-:W-:-:S04]  /*3500*/  ISETP.GT.U32.AND P5, PT, R16, R9, PT ;  /* 0x000000091000720c */ /* 0x000fc80003fa4070 */
[----:B------:R-:W-:Y:S01]  /*3510*/  SEL R26, R6, R9, !P5 ;  /* 0x00000009061a7207 */ /* 0x000fe20006800000 */
[----:B------:R-:W-:Y:S01]  /*3520*/  VIADD R9, R28, 0xffffffe ;  /* 0x0ffffffe1c097836 */ /* 0x000fe20000000000 */
[----:B------:R-:W0:Y:S01]  /*3530*/  @P1 LDC.64 R6, c[0x0][0x410] ;  /* 0x00010400ff061b82 */ /* 0x000e220000000a00 */
[----:B------:R-:W-:Y:S02]  /*3540*/  ISETP.GE.AND P5, PT, R29, RZ, PT ;  /* 0x000000ff1d00720c */ /* 0x000fe40003fa6270 */
[----:B------:R-:W-:Y:S02]  /*3550*/  @!P6 IADD3 R26, PT, PT, -R26, RZ, RZ ;  /* 0x000000ff1a1ae210 */ /* 0x000fe40007ffe1ff */
[--C-:B------:R-:W-:Y:S01]  /*3560*/  @!P4 IMAD.IADD R25, R25, 0x1, -R2.reuse ;  /* 0x000000011919c824 */ /* 0x100fe200078e0a02 */
[----:B------:R-:W-:Y:S01]  /*3570*/  LOP3.LUT R29, R29, R12, RZ, 0x3c, !PT ;  /* 0x0000000c1d1d7212 */ /* 0x000fe200078e3cff */
[----:B------:R-:W-:Y:S01]  /*3580*/  @!P4 VIADD R8, R8, 0x1 ;  /* 0x000000010808c836 */ /* 0x000fe20000000000 */
[----:B------:R-:W-:Y:S01]  /*3590*/  SEL R26, R11, R26, !P2 ;  /* 0x0000001a0b1a7207 */ /* 0x000fe20005000000 */
[----:B------:R-:W-:Y:S01]  /*35a0*/  IMAD.IADD R20, R25, 0x1, -R2 ;  /* 0x0000000119147824 */ /* 0x000fe200078e0a02 */
[----:B------:R-:W-:-:S02]  /*35b0*/  ISETP.GT.U32.AND P6, PT, R2, R25, PT ;  /* 0x000000190200720c */ /* 0x000fc40003fc4070 */
[----:B------:R-:W-:Y:S02]  /*35c0*/  ISETP.GE.AND P4, PT, R29, RZ, PT ;  /* 0x000000ff1d00720c */ /* 0x000fe40003f86270 */
[----:B------:R-:W-:Y:S02]  /*35d0*/  SEL R20, R20, R25, !P6 ;  /* 0x0000001914147207 */ /* 0x000fe40007000000 */
[----:B------:R-:W-:-:S03]  /*35e0*/  ISETP.NE.AND P6, PT, R12, RZ, PT ;  /* 0x000000ff0c00720c */ /* 0x000fc60003fc5270 */
[----:B------:R-:W-:Y:S01]  /*35f0*/  @!P5 IMAD.MOV R20, RZ, RZ, -R20 ;  /* 0x000000ffff14d224 */ /* 0x000fe200078e0a14 */
[----:B------:R-:W-:-:S04]  /*3600*/  ISETP.GE.U32.AND P5, PT, R25, R2, PT ;  /* 0x000000021900720c */ /* 0x000fc80003fa6070 */
[----:B------:R-:W-:-:S05]  /*3610*/  SEL R25, R17, R20, !P6 ;  /* 0x0000001411197207 */ /* 0x000fca0007000000 */
[----:B0-----:R-:W-:-:S06]  /*3620*/  @P1 IMAD.WIDE R6, R25, 0x8, R6 ;  /* 0x0000000819061825 */ /* 0x001fcc00078e0206 */
[----:B------:R-:W2:Y:S01]  /*3630*/  @P1 LDG.E.64 R6, desc[UR8][R6.64] ;  /* 0x0000000806061981 */ /* 0x000ea2000c1e1b00 */
[----:B------:R-:W-:Y:S01]  /*3640*/  @P5 VIADD R8, R8, 0x1 ;  /* 0x0000000108085836 */ /* 0x000fe20000000000 */
[----:B------:R-:W-:Y:S01]  /*3650*/  SEL R27, R10, R27, !P0 ;  /* 0x0000001b0a1b7207 */ /* 0x000fe20004000000 */
[----:B------:R-:W0:Y:S01]  /*3660*/  F2I.FTZ.U32.TRUNC.NTZ R9, R9 ;  /* 0x0000000900097305 */ /* 0x000e22000021f000 */
[----:B------:R-:W-:Y:S01]  /*3670*/  SEL R31, R4, R31, !P3 ;  /* 0x0000001f041f7207 */ /* 0x000fe20005800000 */
[----:B------:R-:W-:Y:S01]  /*3680*/  @!P4 IMAD.MOV R8, RZ, RZ, -R8 ;  /* 0x000000ffff08c224 */ /* 0x000fe200078e0a08 */
[----:B------:R-:W-:Y:S01]  /*3690*/  UISETP.NE.U32.AND UP0, UPT, UR6, URZ, UPT ;  /* 0x000000ff0600728c */ /* 0x000fe2000bf05070 */
[----:B------:R-:W-:Y:S02]  /*36a0*/  IMAD R26, R26, UR13, RZ ;  /* 0x0000000d1a1a7c24 */ /* 0x000fe4000f8e02ff */
[----:B------:R-:W-:Y:S01]  /*36b0*/  IMAD R27, R27, UR12, RZ ;  /* 0x0000000c1b1b7c24 */ /* 0x000fe2000f8e02ff */
[----:B------:R-:W-:Y:S01]  /*36c0*/  SEL R8, R17, R8, !P6 ;  /* 0x0000000811087207 */ /* 0x000fe20007000000 */
[----:B------:R-:W-:Y:S01]  /*36d0*/  IMAD R31, R31, UR11, RZ ;  /* 0x0000000b1f1f7c24 */ /* 0x000fe2000f8e02ff */
[----:B------:R-:W-:Y:S01]  /*36e0*/  SHF.R.S32.HI R20, RZ, 0x1f, R26 ;  /* 0x0000001fff147819 */ /* 0x000fe2000001141a */
[----:B------:R-:W-:-:S03]  /*36f0*/  UISETP.NE.AND.EX UP0, UPT, UR7, URZ, UPT, UP0 ;  /* 0x000000ff0700728c */ /* 0x000fc6000bf05300 */
[----:B------:R-:W-:Y:S01]  /*3700*/  IADD3 R28, P4, P5, R31, R27, R26 ;  /* 0x0000001b1f1c7210 */ /* 0x000fe20007d9e01a */
[----:B------:R-:W-:Y:S01]  /*3710*/  IMAD R26, R25, UR10, RZ ;  /* 0x0000000a191a7c24 */ /* 0x000fe2000f8e02ff */
[----:B------:R-:W-:Y:S01]  /*3720*/  SHF.R.S32.HI R27, RZ, 0x1f, R27 ;  /* 0x0000001fff1b7819 */ /* 0x000fe2000001141b */
[----:B------:R-:W-:Y:S01]  /*3730*/  IMAD R25, R8, UR4, RZ ;  /* 0x0000000408197c24 */ /* 0x000fe2000f8e02ff */
[----:B------:R-:W-:Y:S02]  /*3740*/  SHF.R.S32.HI R31, RZ, 0x1f, R31 ;  /* 0x0000001fff1f7819 */ /* 0x000fe4000001141f */
[----:B0-----:R-:W-:Y:S02]  /*3750*/  IADD3 R8, PT, PT, RZ, -R9, RZ ;  /* 0x80000009ff087210 */ /* 0x001fe40007ffe0ff */
[----:B------:R-:W-:Y:S02]  /*3760*/  IADD3.X R20, PT, PT, R31, R27, R20, P4, P5 ;  /* 0x0000001b1f147210 */ /* 0x000fe400027ea414 */
[----:B------:R-:W-:-:S02]  /*3770*/  IADD3 R28, P4, P5, R25, R28, R26 ;  /* 0x0000001c191c7210 */ /* 0x000fc40007d9e01a */
[----:B------:R-:W-:Y:S02]  /*3780*/  SHF.R.S32.HI R26, RZ, 0x1f, R26 ;  /* 0x0000001fff1a7819 */ /* 0x000fe4000001141a */
[----:B------:R-:W-:Y:S01]  /*3790*/  SHF.R.S32.HI R27, RZ, 0x1f, R25 ;  /* 0x0000001fff1b7819 */ /* 0x000fe20000011419 */
[----:B------:R-:W-:Y:S02]  /*37a0*/  IMAD R25, R8, R13, RZ ;  /* 0x0000000d08197224 */ /* 0x000fe400078e02ff */
[----:B------:R-:W-:Y:S01]  /*37b0*/  IMAD.MOV.U32 R8, RZ, RZ, RZ ;  /* 0x000000ffff087224 */ /* 0x000fe200078e00ff */
[----:B------:R-:W-:Y:S02]  /*37c0*/  IADD3.X R27, PT, PT, R27, R20, R26, P4, P5 ;  /* 0x000000141b1b7210 */ /* 0x000fe400027ea41a */
[----:B------:R-:W-:Y:S01]  /*37d0*/  IADD3 R0, P4, PT, R5, R0, RZ ;  /* 0x0000000005007210 */ /* 0x000fe20007f9e0ff */
[----:B------:R-:W-:-:S03]  /*37e0*/  IMAD.HI.U32 R20, R9, R25, R8 ;  /* 0x0000001909147227 */ /* 0x000fc600078e0008 */
[----:B------:R-:W-:Y:S02]  /*37f0*/  IABS R26, R0 ;  /* 0x00000000001a7213 */ /* 0x000fe40000000000 */
[----:B------:R-:W-:-:S03]  /*3800*/  LOP3.LUT R21, R0, R21, RZ, 0x3c, !PT ;  /* 0x0000001500157212 */ /* 0x000fc600078e3cff */
[----:B------:R-:W-:-:S04]  /*3810*/  IMAD.MOV.U32 R25, RZ, RZ, R26 ;  /* 0x000000ffff197224 */ /* 0x000fc800078e001a */
        /* <DEDUP_REMOVED lines=41> */
[----:B------:R-:W-:-:S04]  /*3ab0*/  CS2R R8, SRZ ;  /* 0x0000000000087805 */ /* 0x000fc8000001ff00 */
[----:B------:R-:W-:-:S13]  /*3ac0*/  ISETP.GT.U32.AND P5, PT, R2, R31, PT ;  /* 0x0000001f0200720c */ /* 0x000fda0003fa4070 */
[----:B------:R-:W-:-:S04]  /*3ad0*/  @!P5 IMAD.IADD R31, R31, 0x1, -R2 ;  /* 0x000000011f1fd824 */ /* 0x000fc800078e0a02 */
[----:B------:R-:W-:Y:S01]  /*3ae0*/  IMAD.IADD R18, R31, 0x1, -R2 ;  /* 0x000000011f127824 */ /* 0x000fe200078e0a02 */
[----:B--2---:R-:W-:Y:S01]  /*3af0*/  @P1 DADD R8, RZ, R6 ;  /* 0x00000000ff081229 */ /* 0x004fe20000000006 */
[----:B------:R-:W-:-:S04]  /*3b00*/  LEA R6, P1, R28, UR14, 0x3 ;  /* 0x0000000e1c067c11 */ /* 0x000fc8000f8218ff */
[----:B------:R-:W-:Y:S02]  /*3b10*/  LEA.HI.X R7, R28, UR15, R27, 0x3, P1 ;  /* 0x0000000f1c077c11 */ /* 0x000fe400088f1c1b */
[----:B------:R-:W-:-:S03]  /*3b20*/  ISETP.GT.U32.AND P1, PT, R2, R31, PT ;  /* 0x0000001f0200720c */ /* 0x000fc60003f24070 */
[----:B------:R0:W-:Y:S01]  /*3b30*/  STG.E.64 desc[UR8][R6.64], R8 ;  /* 0x0000000806007986 */ /* 0x0001e2000c101b08 */
[----:B------:R-:W-:Y:S02]  /*3b40*/  SEL R28, R18, R31, !P1 ;  /* 0x0000001f121c7207 */ /* 0x000fe40004800000 */
[----:B------:R-:W-:-:S13]  /*3b50*/  ISETP.GE.AND P1, PT, R23, RZ, PT ;  /* 0x000000ff1700720c */ /* 0x000fda0003f26270 */
[----:B------:R-:W-:Y:S02]  /*3b60*/  @!P1 IADD3 R28, PT, PT, -R28, RZ, RZ ;  /* 0x000000ff1c1c9210 */ /* 0x000fe40007ffe1ff */
[----:B------:R-:W-:Y:S02]  /*3b70*/  PLOP3.LUT P1, PT, PT, PT, UP0, 0x80, 0x8 ;  /* 0x000000000008781c */ /* 0x000fe40003f2f008 */
[----:B------:R-:W-:-:S11]  /*3b80*/  SEL R27, R17, R28, !P6 ;  /* 0x0000001c111b7207 */ /* 0x000fd60007000000 */
[----:B------:R-:W1:Y:S02]  /*3b90*/  @P1 LDC.64 R18, c[0x0][0x410] ;  /* 0x00010400ff121b82 */ /* 0x000e640000000a00 */
[----:B-1----:R-:W-:-:S06]  /*3ba0*/  @P1 IMAD.WIDE R18, R27, 0x8, R18 ;  /* 0x000000081b121825 */ /* 0x002fcc00078e0212 */
[----:B------:R-:W2:Y:S01]  /*3bb0*/  @P1 LDG.E.64 R18, desc[UR8][R18.64] ;  /* 0x0000000812121981 */ /* 0x000ea2000c1e1b00 */
[----:B------:R-:W-:Y:S01]  /*3bc0*/  @!P5 VIADD R24, R24, 0x1 ;  /* 0x000000011818d836 */ /* 0x000fe20000000000 */
[----:B------:R-:W-:Y:S01]  /*3bd0*/  ISETP.GE.U32.AND P5, PT, R31, R2, PT ;  /* 0x000000021f00720c */ /* 0x000fe20003fa6070 */
[----:B------:R-:W-:Y:S01]  /*3be0*/  IMAD.IADD R2, R25, 0x1, -R13 ;  /* 0x0000000119027824 */ /* 0x000fe200078e0a0d */
[----:B------:R-:W-:Y:S01]  /*3bf0*/  LOP3.LUT R12, R23, R12, RZ, 0x3c, !PT ;  /* 0x0000000c170c7212 */ /* 0x000fe200078e3cff */
[----:B------:R-:W-:Y:S02]  /*3c00*/  IMAD R27, R27, UR10, RZ ;  /* 0x0000000a1b1b7c24 */ /* 0x000fe4000f8e02ff */
[----:B------:R-:W-:-:S08]  /*3c10*/  IMAD.X R3, RZ, RZ, R3, P4 ;  /* 0x000000ffff037224 */ /* 0x000fd000020e0603 */
        /* <DEDUP_REMOVED lines=11> */
[----:B0-----:R-:W-:-:S12]  /*3cd0*/  IMAD R7, R4, UR11, RZ ;  /* 0x0000000b04077c24 */ /* 0x001fd8000f8e02ff */
[----:B------:R-:W-:Y:S02]  /*3ce0*/  @!P5 IADD3 R21, PT, PT, -R21, RZ, RZ ;  /* 0x000000ff1515d210 */ /* 0x000fe40007ffe1ff */
[----:B------:R-:W-:Y:S02]  /*3cf0*/  ISETP.GT.U32.AND P5, PT, R16, R25, PT ;  /* 0x000000191000720c */ /* 0x000fe40003fa4070 */
[----:B------:R-:W-:Y:S02]  /*3d00*/  SEL R10, R10, R21, !P0 ;  /* 0x000000150a0a7207 */ /* 0x000fe40004000000 */
[----:B------:R-:W-:Y:S02]  /*3d10*/  SEL R2, R2, R25, !P5 ;  /* 0x0000001902027207 */ /* 0x000fe40006800000 */
[----:B------:R-:W-:Y:S01]  /*3d20*/  ISETP.GE.AND P5, PT, R0, RZ, PT ;  /* 0x000000ff0000720c */ /* 0x000fe20003fa6270 */
[----:B------:R-:W-:-:S12]  /*3d30*/  IMAD R10, R10, UR12, RZ ;  /* 0x0000000c0a0a7c24 */ /* 0x000fd8000f8e02ff */
        /* <DEDUP_REMOVED lines=8> */
[----:B------:R-:W-:Y:S02]  /*3dc0*/  SHF.R.S32.HI R10, RZ, 0x1f, R10 ;  /* 0x0000001fff0a7819 */ /* 0x000fe4000001140a */
[----:B------:R-:W-:Y:S01]  /*3dd0*/  SHF.R.S32.HI R7, RZ, 0x1f, R7 ;  /* 0x0000001fff077819 */ /* 0x000fe20000011407 */
[----:B------:R-:W-:-:S03]  /*3de0*/  IMAD R17, R17, UR4, RZ ;  /* 0x0000000411117c24 */ /* 0x000fc6000f8e02ff */
[----:B------:R-:W-:Y:S02]  /*3df0*/  IADD3.X R4, PT, PT, R7, R10, R4, P0, P2 ;  /* 0x0000000a07047210 */ /* 0x000fe400007e4404 */
[----:B------:R-:W-:Y:S02]  /*3e00*/  CS2R R6, SRZ ;  /* 0x0000000000067805 */ /* 0x000fe4000001ff00 */
        /* <DEDUP_REMOVED lines=10> */
[----:B--2---:R-:W-:-:S07]  /*3eb0*/  @P1 DADD R6, RZ, R18 ;  /* 0x00000000ff061229 */ /* 0x004fce0000000012 */
[----:B------:R0:W-:Y:S05]  /*3ec0*/  STG.E.64 desc[UR8][R8.64], R6 ;  /* 0x0000000608007986 */ /* 0x0001ea000c101b08 */
[----:B------:R-:W-:Y:S05]  /*3ed0*/  @!P0 BRA `(.L_x_767) ;  /* 0xffffffec00fc8947 */ /* 0x000fea000383ffff */
[----:B------:R-:W-:Y:S05]  /*3ee0*/  BSYNC.RECONVERGENT B0 ;  /* 0x0000000000007941 */ /* 0x000fea0003800200 */
.L_x_766:
[----:B------:R-:W-:Y:S05]  /*3ef0*/  EXIT ;  /* 0x000000000000794d */ /* 0x000fea0003800000 */
.L_x_750:
        /* <DEDUP_REMOVED lines=8> */
[----:B------:R-:W-:Y:S01]  /*3f80*/  IADD3 R2, P0, PT, R5, R0, RZ ;  /* 0x0000000005027210 */ /* 0x000fe20007f1e0ff */
        /* <DEDUP_REMOVED lines=33> */
.L_x_770:
[----:B------:R-:W-:-:S07]  /*41a0*/  MOV R6, 0x41c0 ;  /* 0x000041c000067802 */ /* 0x000fce0000000f00 */
[----:B------:R-:W-:Y:S05]  /*41b0*/  CALL.REL.NOINC `($__internal_26_$__cuda_sm20_div_u64) ;  /* 0x0000003000687944 */ /* 0x000fea0003c00000 */
[----:B------:R-:W-:Y:S01]  /*41c0*/  MOV R8, R10 ;  /* 0x0000000a00087202 */ /* 0x000fe20000000f00 */
[----:B------:R-:W-:-:S07]  /*41d0*/  IMAD.MOV.U32 R9, RZ, RZ, R11 ;  /* 0x000000ffff097224 */ /* 0x000fce00078e000b */
.L_x_771:
[----:B------:R-:W-:Y:S05]  /*41e0*/  BSYNC.RECONVERGENT B0 ;  /* 0x0000000000007941 */ /* 0x000fea0003800200 */
.L_x_769:
        /* <DEDUP_REMOVED lines=43> */
[----:B------:R-:W-:Y:S02]  /*44a0*/  @P2 VIADD R9, R9, 0x1 ;  /* 0x0000000109092836 */ /* 0x000fe40000000000 */
[----:B-----5:R-:W-:-:S06]  /*44b0*/  IMAD.MOV R8, RZ, RZ, -R11 ;  /* 0x000000ffff087224 */ /* 0x020fcc00078e0a0b */
[----:B------:R-:W-:Y:S01]  /*44c0*/  @!P3 IADD3 R9, PT, PT, -R9, RZ, RZ ;  /* 0x000000ff0909b210 */ /* 0x000fe20007ffe1ff */
[----:B------:R-:W-:Y:S01]  /*44d0*/  IMAD R15, R8, R13, RZ ;  /* 0x0000000d080f7224 */ /* 0x000fe200078e02ff */
[----:B------:R-:W-:Y:S02]  /*44e0*/  @!P1 LOP3.LUT R9, RZ, R3, RZ, 0x33, !PT ;  /* 0x00000003ff099212 */ /* 0x000fe400078e33ff */
[----:B0-----:R-:W-:Y:S01]  /*44f0*/  IABS R17, R7 ;  /* 0x0000000700117213 */ /* 0x001fe20000000000 */
[----:B------:R-:W-:Y:S01]  /*4500*/  IMAD.HI.U32 R15, R11, R15, R10 ;  /* 0x0000000f0b0f7227 */ /* 0x000fe200078e000a */
        /* <DEDUP_REMOVED lines=51> */
[----:B------:R-:W-:-:S05]  /*4840*/  IMAD.HI.U32 R11, R11, R12, RZ ;  /* 0x0000000c0b0b7227 */ /* 0x000fca00078e00ff */
[----:B------:R-:W-:-:S05]  /*4850*/  IADD3 R13, PT, PT, -R11, RZ, RZ ;  /* 0x000000ff0b0d7210 */ /* 0x000fca0007ffe1ff */
        /* <DEDUP_REMOVED lines=13> */
[----:B------:R-:W-:Y:S02]  /*4930*/  IMAD R0, R7, R14, R10 ;  /* 0x0000000e07007224 */ /* 0x000fe400078e020a */
[----:B------:R-:W-:Y:S01]  /*4940*/  @!P3 IMAD.MOV R11, RZ, RZ, -R11 ;  /* 0x000000ffff0bb224 */ /* 0x000fe200078e0a0b */
[----:B------:R-:W-:Y:S01]  /*4950*/  @!P2 LOP3.LUT R11, RZ, R8, RZ, 0x33, !PT ;  /* 0x00000008ff0ba212 */ /* 0x000fe200078e33ff */
[----:B-1----:R-:W-:-:S02]  /*4960*/  IMAD R6, R12, UR15, RZ ;  /* 0x0000000f0c067c24 */ /* 0x002fc4000f8e02ff */
[----:B------:R-:W-:Y:S02]  /*4970*/  IMAD R3, R3, UR14, RZ ;  /* 0x0000000e03037c24 */ /* 0x000fe4000f8e02ff */
[----:B------:R-:W-:Y:S01]  /*4980*/  IMAD.MOV R15, RZ, RZ, -R11 ;  /* 0x000000ffff0f7224 */ /* 0x000fe200078e0a0b */
[--C-:B------:R-:W-:Y:S01]  /*4990*/  SHF.R.S32.HI R7, RZ, 0x1f, R6.reuse ;  /* 0x0000001fff077819 */ /* 0x100fe20000011406 */
[----:B------:R-:W-:Y:S02]  /*49a0*/  IMAD R0, R0, UR13, RZ ;  /* 0x0000000d00007c24 */ /* 0x000fe4000f8e02ff */
[----:B------:R-:W-:Y:S02]  /*49b0*/  IMAD R8, R8, R15, R17 ;  /* 0x0000000f08087224 */ /* 0x000fe400078e0211 */
[----:B--2---:R-:W-:Y:S01]  /*49c0*/  IMAD R11, R11, UR4, RZ ;  /* 0x000000040b0b7c24 */ /* 0x004fe2000f8e02ff */
[----:B------:R-:W-:Y:S01]  /*49d0*/  IADD3 R6, P1, P2, R0, R3, R6 ;  /* 0x0000000300067210 */ /* 0x000fe20007a3e006 */
[----:B------:R-:W-:Y:S01]  /*49e0*/  IMAD R8, R8, UR12, RZ ;  /* 0x0000000c08087c24 */ /* 0x000fe2000f8e02ff */
        /* <DEDUP_REMOVED lines=10> */
[----:B------:R-:W-:-:S04]  /*4a90*/  IMAD.MOV.U32 R0, RZ, RZ, R2 ;  /* 0x000000ffff007224 */ /* 0x000fc800078e0002 */
[----:B------:R0:W-:Y:S04]  /*4aa0*/  STG.E.64 desc[UR8][R6.64], RZ ;  /* 0x000000ff06007986 */ /* 0x0001e8000c101b08 */
.L_x_773:
[----:B------:R-:W-:Y:S05]  /*4ab0*/  BSYNC.RECONVERGENT B0 ;  /* 0x0000000000007941 */ /* 0x000fea0003800200 */
.L_x_772:
        /* <DEDUP_REMOVED lines=14> */
.L_x_774:
        /* <DEDUP_REMOVED lines=13> */
[----:B------:R-:W-:-:S02]  /*4c70*/  @!P5 IMAD.IADD R15, R15, 0x1, -R16 ;  /* 0x000000010f0fd824 */ /* 0x000fc400078e0a10 */
[----:B------:R-:W-:-:S03]  /*4c80*/  @!P5 VIADD R12, R12, 0x1 ;  /* 0x000000010c0cd836 */ /* 0x000fc60000000000 */
[----:B------:R-:W-:Y:S01]  /*4c90*/  ISETP.GE.U32.AND P3, PT, R15, R2, PT ;  /* 0x000000020f00720c */ /* 0x000fe20003f66070 */
[----:B------:R-:W-:Y:S01]  /*4ca0*/  IMAD.MOV.U32 R2, RZ, RZ, R16 ;  /* 0x000000ffff027224 */ /* 0x000fe200078e0010 */
[----:B------:R-:W-:-:S04]  /*4cb0*/  LOP3.LUT R15, R4, R9, RZ, 0x3c, !PT ;  /* 0x00000009040f7212 */ /* 0x000fc800078e3cff */
[----:B------:R-:W-:Y:S02]  /*4cc0*/  ISETP.GE.AND P1, PT, R15, RZ, PT ;  /* 0x000000ff0f00720c */ /* 0x000fe40003f26270 */
[----:B0-----:R-:W-:Y:S02]  /*4cd0*/  IADD3 R10, PT, PT, R8, 0xffffffe, RZ ;  /* 0x0ffffffe080a7810 */ /* 0x001fe40007ffe0ff */
[----:B-1----:R-:W-:Y:S02]  /*4ce0*/  IABS R8, R7 ;  /* 0x0000000700087213 */ /* 0x002fe40000000000 */
[----:B------:R0:W1:Y:S01]  /*4cf0*/  F2I.FTZ.U32.TRUNC.NTZ R11, R10 ;  /* 0x0000000a000b7305 */ /* 0x000062000021f000 */
[----:B------:R-:W-:Y:S01]  /*4d00*/  @P3 VIADD R12, R12, 0x1 ;  /* 0x000000010c0c3836 */ /* 0x000fe20000000000 */
[----:B------:R-:W-:Y:S02]  /*4d10*/  ISETP.NE.AND P3, PT, R9, RZ, PT ;  /* 0x000000ff0900720c */ /* 0x000fe40003f65270 */
[----:B------:R-:W-:Y:S01]  /*4d20*/  LOP3.LUT R15, RZ, R9, RZ, 0x33, !PT ;  /* 0x00000009ff0f7212 */ /* 0x000fe200078e33ff */
[----:B0-----:R-:W-:-:S02]  /*4d30*/  IMAD.MOV.U32 R10, RZ, RZ, RZ ;  /* 0x000000ffff0a7224 */ /* 0x001fc400078e00ff */
[----:B-1----:R-:W-:-:S04]  /*4d40*/  IMAD.MOV R13, RZ, RZ, -R11 ;  /* 0x000000ffff0d7224 */ /* 0x002fc800078e0a0b */
[----:B------:R-:W-:-:S04]  /*4d50*/  IMAD R13, R13, R16, RZ ;  /* 0x000000100d0d7224 */ /* 0x000fc800078e02ff */
[----:B------:R-:W-:Y:S01]  /*4d60*/  IMAD.HI.U32 R6, R11, R13, R10 ;  /* 0x0000000d0b067227 */ /* 0x000fe200078e000a */
[----:B------:R-:W-:-:S03]  /*4d70*/  LOP3.LUT R10, R0, R9, RZ, 0x3c, !PT ;  /* 0x00000009000a7212 */ /* 0x000fc600078e3cff */
[----:B------:R-:W-:Y:S01]  /*4d80*/  IMAD.MOV.U32 R11, RZ, RZ, R14 ;  /* 0x000000ffff0b7224 */ /* 0x000fe200078e000e */
[----:B------:R-:W-:Y:S01]  /*4d90*/  ISETP.GE.AND P2, PT, R10, RZ, PT ;  /* 0x000000ff0a00720c */ /* 0x000fe20003f46270 */
[----:B------:R-:W-:Y:S02]  /*4da0*/  IMAD.MOV.U32 R13, RZ, RZ, R8 ;  /* 0x000000ffff0d7224 */ /* 0x000fe400078e0008 */
[----:B------:R-:W-:Y:S02]  /*4db0*/  IMAD.HI.U32 R14, R6, R11, RZ ;  /* 0x0000000b060e7227 */ /* 0x000fe400078e00ff */
[----:B------:R-:W0:Y:S03]  /*4dc0*/  I2F.RP R17, R13 ;  /* 0x0000000d00117306 */ /* 0x000e260000209400 */
[----:B------:R-:W-:-:S05]  /*4dd0*/  IADD3 R8, PT, PT, -R14, RZ, RZ ;  /* 0x000000ff0e087210 */ /* 0x000fca0007ffe1ff */
[----:B------:R-:W-:Y:S02]  /*4de0*/  IMAD R11, R16, R8, R11 ;  /* 0x00000008100b7224 */ /* 0x000fe400078e020b */
[----:B------:R-:W1:Y:S01]  /*4df0*/  LDC R8, c[0x0][0x3c0] ;  /* 0x0000f000ff087b82 */ /* 0x000e620000000800 */
[----:B------:R-:W-:Y:S02]  /*4e00*/  @!P2 IMAD.MOV R12, RZ, RZ, -R12 ;  /* 0x000000ffff0ca224 */ /* 0x000fe400078e0a0c */
[----:B------:R-:W-:Y:S01]  /*4e10*/  ISETP.GT.U32.AND P6, PT, R2, R11, PT ;  /* 0x0000000b0200720c */ /* 0x000fe20003fc4070 */
[----:B0-----:R-:W0:Y:S02]  /*4e20*/  MUFU.RCP R17, R17 ;  /* 0x0000001100117308 */ /* 0x001e240000001000 */
[----:B------:R-:W-:-:S04]  /*4e30*/  SEL R12, R15, R12, !P3 ;  /* 0x0000000c0f0c7207 */ /* 0x000fc80005800000 */
[----:B------:R-:W-:-:S06]  /*4e40*/  IABS R18, R12 ;  /* 0x0000000c00127213 */ /* 0x000fcc0000000000 */
[----:B------:R-:W-:Y:S02]  /*4e50*/  @!P6 IMAD.IADD R11, R11, 0x1, -R16 ;  /* 0x000000010b0be824 */ /* 0x000fe400078e0a10 */
[----:B------:R-:W-:-:S03]  /*4e60*/  @!P6 VIADD R14, R14, 0x1 ;  /* 0x000000010e0ee836 */ /* 0x000fc60000000000 */
[----:B------:R-:W-:Y:S01]  /*4e70*/  ISETP.GE.U32.AND P4, PT, R11, R2, PT ;  /* 0x000000020b00720c */ /* 0x000fe20003f86070 */
[----:B0-----:R-:W-:-:S04]  /*4e80*/  VIADD R16, R17, 0xffffffe ;  /* 0x0ffffffe11107836 */ /* 0x001fc80000000000 */
[----:B------:R1:W0:Y:S08]  /*4e90*/  F2I.FTZ.U32.TRUNC.NTZ R11, R16 ;  /* 0x00000010000b7305 */ /* 0x000230000021f000 */
[----:B------:R-:W-:Y:S02]  /*4ea0*/  @P4 IADD3 R14, PT, PT, R14, 0x1, RZ ;  /* 0x000000010e0e4810 */ /* 0x000fe40007ffe0ff */
[----:B-1----:R-:W-:-:S03]  /*4eb0*/  IABS R16, R8 ;  /* 0x0000000800107213 */ /* 0x002fc60000000000 */
[----:B------:R-:W-:Y:S01]  /*4ec0*/  @!P1 IMAD.MOV R14, RZ, RZ, -R14 ;  /* 0x000000ffff0e9224 */ /* 0x000fe200078e0a0e */
[----:B------:R-:W1:Y:S01]  /*4ed0*/  I2F.RP R19, R16 ;  /* 0x0000001000137306 */ /* 0x000e620000209400 */
[----:B0-----:R-:W-:-:S03]  /*4ee0*/  IMAD.MOV R10, RZ, RZ, -R11 ;  /* 0x000000ffff0a7224 */ /* 0x001fc600078e0a0b */
[----:B------:R-:W-:Y:S01]  /*4ef0*/  SEL R14, R15, R14, !P3 ;  /* 0x0000000e0f0e7207 */ /* 0x000fe20005800000 */
[----:B------:R-:W-:Y:S02]  /*4f00*/  IMAD R15, R10, R13, RZ ;  /* 0x0000000d0a0f7224 */ /* 0x000fe400078e02ff */
[----:B------:R-:W-:Y:S01]  /*4f10*/  IMAD.MOV.U32 R10, RZ, RZ, RZ ;  /* 0x000000ffff0a7224 */ /* 0x000fe200078e00ff */
[----:B------:R-:W-:-:S03]  /*4f20*/  IABS R20, R14 ;  /* 0x0000000e00147213 */ /* 0x000fc60000000000 */
[----:B------:R-:W-:Y:S01]  /*4f30*/  IMAD.HI.U32 R15, R11, R15, R10 ;  /* 0x0000000f0b0f7227 */ /* 0x000fe200078e000a */
[----:B-1----:R-:W0:Y:S05]  /*4f40*/  MUFU.RCP R19, R19 ;  /* 0x0000001300137308 */ /* 0x002e2a0000001000 */
[----:B------:R-:W-:-:S04]  /*4f50*/  IMAD.HI.U32 R10, R15, R18, RZ ;  /* 0x000000120f0a7227 */ /* 0x000fc800078e00ff */
[----:B------:R-:W-:-:S04]  /*4f60*/  IMAD.HI.U32 R17, R15, R20, RZ ;  /* 0x000000140f117227 */ /* 0x000fc800078e00ff */
[----:B------:R-:W-:Y:S02]  /*4f70*/  IMAD.MOV R11, RZ, RZ, -R10 ;  /* 0x000000ffff0b7224 */ /* 0x000fe400078e0a0a */
[----:B------:R-:W-:Y:S02]  /*4f80*/  IMAD.MOV R15, RZ, RZ, -R17 ;  /* 0x000000ffff0f7224 */ /* 0x000fe400078e0a11 */
[C---:B------:R-:W-:Y:S02]  /*4f90*/  IMAD R18, R13.reuse, R11, R18 ;  /* 0x0000000b0d127224 */ /* 0x040fe400078e0212 */
[----:B------:R-:W-:Y:S01]  /*4fa0*/  IMAD R20, R13, R15, R20 ;  /* 0x0000000f0d147224 */ /* 0x000fe200078e0214 */
[----:B------:R-:W-:Y:S01]  /*4fb0*/  LOP3.LUT R15, R12, R7, RZ, 0x3c, !PT ;  /* 0x000000070c0f7212 */ /* 0x000fe200078e3cff */
[----:B0-----:R-:W-:Y:S01]  /*4fc0*/  VIADD R11, R19, 0xffffffe ;  /* 0x0ffffffe130b7836 */ /* 0x001fe20000000000 */
[C---:B------:R-:W-:Y:S02]  /*4fd0*/  ISETP.GT.U32.AND P5, PT, R13.reuse, R18, PT ;  /* 0x000000120d00720c */ /* 0x040fe40003fa4070 */
[----:B------:R-:W-:-:S02]  /*4fe0*/  ISETP.GT.U32.AND P6, PT, R13, R20, PT ;  /* 0x000000140d00720c */ /* 0x000fc40003fc4070 */
[----:B------:R-:W-:Y:S01]  /*4ff0*/  ISETP.GE.AND P2, PT, R15, RZ, PT ;  /* 0x000000ff0f00720c */ /* 0x000fe20003f46270 */
[----:B------:R-:W0:Y:S08]  /*5000*/  F2I.FTZ.U32.TRUNC.NTZ R11, R11 ;  /* 0x0000000b000b7305 */ /* 0x000e30000021f000 */
[----:B------:R-:W-:Y:S01]  /*5010*/  @!P5 IADD3 R18, PT, PT, R18, -R13, RZ ;  /* 0x8000000d1212d210 */ /* 0x000fe20007ffe0ff */
[----:B------:R-:W-:-:S02]  /*5020*/  @!P5 VIADD R10, R10, 0x1 ;  /* 0x000000010a0ad836 */ /* 0x000fc40000000000 */
[----:B------:R-:W-:Y:S01]  /*5030*/  @!P6 IMAD.IADD R20, R20, 0x1, -R13 ;  /* 0x000000011414e824 */ /* 0x000fe200078e0a0d */
[----:B------:R-:W-:Y:S01]  /*5040*/  ISETP.GE.U32.AND P3, PT, R18, R13, PT ;  /* 0x0000000d1200720c */ /* 0x000fe20003f66070 */
[----:B------:R-:W-:Y:S01]  /*5050*/  @!P6 VIADD R17, R17, 0x1 ;  /* 0x000000011111e836 */ /* 0x000fe20000000000 */
[----:B------:R-:W-:Y:S02]  /*5060*/  LOP3.LUT R18, R14, R7, RZ, 0x3c, !PT ;  /* 0x000000070e127212 */ /* 0x000fe400078e3cff */
[----:B------:R-:W-:Y:S02]  /*5070*/  ISETP.GE.U32.AND P4, PT, R20, R13, PT ;  /* 0x0000000d1400720c */ /* 0x000fe40003f86070 */
[----:B------:R-:W1:Y:S01]  /*5080*/  LDC R13, c[0x0][0x3bc] ;  /* 0x0000ef00ff0d7b82 */ /* 0x000e620000000800 */
[----:B------:R-:W-:Y:S02]  /*5090*/  ISETP.GE.AND P1, PT, R18, RZ, PT ;  /* 0x000000ff1200720c */ /* 0x000fe40003f26270 */
[----:B------:R-:W-:-:S02]  /*50a0*/  LOP3.LUT R18, RZ, R7, RZ, 0x33, !PT ;  /* 0x00000007ff127212 */ /* 0x000fc400078e33ff */
[----:B0-----:R-:W-:Y:S02]  /*50b0*/  IADD3 R19, PT, PT, RZ, -R11, RZ ;  /* 0x8000000bff137210 */ /* 0x001fe40007ffe0ff */
[----:B------:R-:W-:Y:S01]  /*50c0*/  @P3 VIADD R10, R10, 0x1 ;  /* 0x000000010a0a3836 */ /* 0x000fe20000000000 */
[----:B------:R-:W-:Y:S02]  /*50d0*/  ISETP.NE.AND P3, PT, R7, RZ, PT ;  /* 0x000000ff0700720c */ /* 0x000fe40003f65270 */
[----:B------:R-:W-:Y:S02]  /*50e0*/  IMAD R19, R19, R16, RZ ;  /* 0x0000001013137224 */ /* 0x000fe400078e02ff */
[----:B------:R-:W-:Y:S02]  /*50f0*/  @P4 VIADD R17, R17, 0x1 ;  /* 0x0000000111114836 */ /* 0x000fe40000000000 */
[----:B------:R-:W-:Y:S02]  /*5100*/  @!P2 IMAD.MOV R10, RZ, RZ, -R10 ;  /* 0x000000ffff0aa224 */ /* 0x000fe400078e0a0a */
[----:B------:R-:W-:-:S03]  /*5110*/  @!P1 IMAD.MOV R17, RZ, RZ, -R17 ;  /* 0x000000ffff119224 */ /* 0x000fc600078e0a11 */
[C---:B------:R-:W-:Y:S01]  /*5120*/  SEL R15, R18.reuse, R10, !P3 ;  /* 0x0000000a120f7207 */ /* 0x040fe20005800000 */
[----:B------:R-:W-:Y:S01]  /*5130*/  IMAD.MOV.U32 R10, RZ, RZ, RZ ;  /* 0x000000ffff0a7224 */ /* 0x000fe200078e00ff */
[----:B------:R-:W-:Y:S02]  /*5140*/  SEL R17, R18, R17, !P3 ;  /* 0x0000001112117207 */ /* 0x000fe40005800000 */
[----:B------:R-:W-:Y:S01]  /*5150*/  IABS R20, R15 ;  /* 0x0000000f00147213 */ /* 0x000fe20000000000 */
[----:B------:R-:W-:Y:S01]  /*5160*/  IMAD.HI.U32 R18, R11, R19, R10 ;  /* 0x000000130b127227 */ /* 0x000fe200078e000a */
[----:B-1----:R-:W-:Y:S02]  /*5170*/  IABS R21, R13 ;  /* 0x0000000d00157213 */ /* 0x002fe40000000000 */
[----:B------:R-:W-:Y:S01]  /*5180*/  IABS R22, R17 ;  /* 0x0000001100167213 */ /* 0x000fe20000000000 */
[----:B------:R-:W-:Y:S02]  /*5190*/  IMAD.MOV.U32 R11, RZ, RZ, R20 ;  /* 0x000000ffff0b7224 */ /* 0x000fe400078e0014 */
[----:B------:R-:W-:-:S02]  /*51a0*/  IMAD.MOV.U32 R19, RZ, RZ, R21 ;  /* 0x000000ffff137224 */ /* 0x000fc400078e0015 */
[----:B------:R-:W-:Y:S02]  /*51b0*/  IMAD.MOV.U32 R21, RZ, RZ, R22 ;  /* 0x000000ffff157224 */ /* 0x000fe400078e0016 */
[C---:B------:R-:W-:Y:S01]  /*51c0*/  IMAD.HI.U32 R10, R18.reuse, R11, RZ ;  /* 0x0000000b120a7227 */ /* 0x040fe200078e00ff */
[----:B------:R-:W0:Y:S03]  /*51d0*/  I2F.RP R23, R19 ;  /* 0x0000001300177306 */ /* 0x000e260000209400 */
[----:B------:R-:W-:Y:S01]  /*51e0*/  IMAD.HI.U32 R18, R18, R21, RZ ;  /* 0x0000001512127227 */ /* 0x000fe200078e00ff */
[----:B------:R-:W-:-:S03]  /*51f0*/  IADD3 R20, PT, PT, -R10, RZ, RZ ;  /* 0x000000ff0a147210 */ /* 0x000fc60007ffe1ff */
[----:B------:R-:W-:Y:S02]  /*5200*/  IMAD.MOV R22, RZ, RZ, -R18 ;  /* 0x000000ffff167224 */ /* 0x000fe400078e0a12 */
[C---:B------:R-:W-:Y:S01]  /*5210*/  IMAD R11, R16.reuse, R20, R11 ;  /* 0x00000014100b7224 */ /* 0x040fe200078e020b */
[----:B------:R-:W-:Y:S01]  /*5220*/  LOP3.LUT R20, R17, R8, RZ, 0x3c, !PT ;  /* 0x0000000811147212 */ /* 0x000fe200078e3cff */
[----:B------:R-:W-:-:S03]  /*5230*/  IMAD R21, R16, R22, R21 ;  /* 0x0000001610157224 */ /* 0x000fc600078e0215 */
[C---:B------:R-:W-:Y:S01]  /*5240*/  ISETP.GT.U32.AND P5, PT, R16.reuse, R11, PT ;  /* 0x0000000b1000720c */ /* 0x040fe20003fa4070 */
[----:B0-----:R-:W0:Y:S01]  /*5250*/  MUFU.RCP R23, R23 ;  /* 0x0000001700177308 */ /* 0x001e220000001000 */
[----:B------:R-:W-:Y:S02]  /*5260*/  ISETP.GT.U32.AND P6, PT, R16, R21, PT ;  /* 0x000000151000720c */ /* 0x000fe40003fc4070 */
[----:B------:R-:W-:-:S09]  /*5270*/  ISETP.GE.AND P1, PT, R20, RZ, PT ;  /* 0x000000ff1400720c */ /* 0x000fd20003f26270 */
[--C-:B------:R-:W-:Y:S02]  /*5280*/  @!P5 IMAD.IADD R11, R11, 0x1, -R16.reuse ;  /* 0x000000010b0bd824 */ /* 0x100fe400078e0a10 */
[----:B------:R-:W-:Y:S02]  /*5290*/  @!P6 IMAD.IADD R21, R21, 0x1, -R16 ;  /* 0x000000011515e824 */ /* 0x000fe400078e0a10 */
[----:B------:R-:W-:Y:S01]  /*52a0*/  @!P6 VIADD R18, R18, 0x1 ;  /* 0x000000011212e836 */ /* 0x000fe20000000000 */
[-C--:B------:R-:W-:Y:S01]  /*52b0*/  ISETP.GE.U32.AND P3, PT, R11, R16.reuse, PT ;  /* 0x000000100b00720c */ /* 0x080fe20003f66070 */
[----:B0-----:R-:W-:Y:S01]  /*52c0*/  VIADD R22, R23, 0xffffffe ;  /* 0x0ffffffe17167836 */ /* 0x001fe20000000000 */
[----:B------:R-:W-:Y:S01]  /*52d0*/  ISETP.GE.U32.AND P4, PT, R21, R16, PT ;  /* 0x000000101500720c */ /* 0x000fe20003f86070 */
[----:B------:R-:W-:Y:S01]  /*52e0*/  @!P5 VIADD R10, R10, 0x1 ;  /* 0x000000010a0ad836 */ /* 0x000fe20000000000 */
[-C--:B------:R-:W-:Y:S01]  /*52f0*/  LOP3.LUT R16, R15, R8.reuse, RZ, 0x3c, !PT ;  /* 0x000000080f107212 */ /* 0x080fe200078e3cff */
[----:B------:R-:W0:Y:S01]  /*5300*/  F2I.FTZ.U32.TRUNC.NTZ R11, R22 ;  /* 0x00000016000b7305 */ /* 0x000e22000021f000 */
[----:B------:R-:W-:-:S02]  /*5310*/  LOP3.LUT R21, RZ, R8, RZ, 0x33, !PT ;  /* 0x00000008ff157212 */ /* 0x000fc400078e33ff */
[----:B------:R-:W-:-:S05]  /*5320*/  ISETP.GE.AND P2, PT, R16, RZ, PT ;  /* 0x000000ff1000720c */ /* 0x000fca0003f46270 */
[----:B------:R-:W-:Y:S02]  /*5330*/  @P3 IADD3 R10, PT, PT, R10, 0x1, RZ ;  /* 0x000000010a0a3810 */ /* 0x000fe40007ffe0ff */
[----:B------:R-:W-:Y:S01]  /*5340*/  @P4 VIADD R18, R18, 0x1 ;  /* 0x0000000112124836 */ /* 0x000fe20000000000 */
[----:B------:R-:W-:-:S03]  /*5350*/  ISETP.NE.AND P3, PT, R8, RZ, PT ;  /* 0x000000ff0800720c */ /* 0x000fc60003f65270 */
[----:B------:R-:W-:Y:S02]  /*5360*/  IMAD.MOV.U32 R16, RZ, RZ, R18 ;  /* 0x000000ffff107224 */ /* 0x000fe400078e0012 */
[----:B------:R-:W-:Y:S02]  /*5370*/  @!P2 IMAD.MOV R10, RZ, RZ, -R10 ;  /* 0x000000ffff0aa224 */ /* 0x000fe400078e0a0a */
[----:B------:R-:W-:Y:S02]  /*5380*/  @!P1 IMAD.MOV R16, RZ, RZ, -R16 ;  /* 0x000000ffff109224 */ /* 0x000fe400078e0a10 */
[----:B0-----:R-:W-:Y:S01]  /*5390*/  IMAD.MOV R20, RZ, RZ, -R11 ;  /* 0x000000ffff147224 */ /* 0x001fe200078e0a0b */
[C---:B------:R-:W-:Y:S01]  /*53a0*/  SEL R18, R21.reuse, R10, !P3 ;  /* 0x0000000a15127207 */ /* 0x040fe20005800000 */
[----:B------:R-:W-:Y:S01]  /*53b0*/  IMAD.MOV.U32 R10, RZ, RZ, RZ ;  /* 0x000000ffff0a7224 */ /* 0x000fe200078e00ff */
[----:B------:R-:W-:Y:S01]  /*53c0*/  SEL R16, R21, R16, !P3 ;  /* 0x0000001015107207 */ /* 0x000fe20005800000 */
[----:B------:R-:W-:Y:S01]  /*53d0*/  IMAD R21, R20, R19, RZ ;  /* 0x0000001314157224 */ /* 0x000fe200078e02ff */
[----:B------:R-:W-:-:S02]  /*53e0*/  IABS R20, R18 ;  /* 0x0000001200147213 */ /* 0x000fc40000000000 */
[----:B------:R-:W-:Y:S01]  /*53f0*/  IABS R22, R16 ;  /* 0x0000001000167213 */ /* 0x000fe20000000000 */
[----:B------:R-:W-:-:S06]  /*5400*/  IMAD.HI.U32 R11, R11, R21, R10 ;  /* 0x000000150b0b7227 */ /* 0x000fcc00078e000a */
        /* <DEDUP_REMOVED lines=13> */
[----:B------:R-:W-:Y:S02]  /*54e0*/  ISETP.GE.U32.AND P4, PT, R22, R19, PT ;  /* 0x000000131600720c */ /* 0x000fe40003f86070 */
[-C--:B------:R-:W-:Y:S02]  /*54f0*/  LOP3.LUT R19, R18, R13.reuse, RZ, 0x3c, !PT ;  /* 0x0000000d12137212 */ /* 0x080fe400078e3cff */
[----:B------:R-:W-:-:S02]  /*5500*/  LOP3.LUT R20, R16, R13, RZ, 0x3c, !PT ;  /* 0x0000000d10147212 */ /* 0x000fc400078e3cff */
[----:B------:R-:W-:Y:S01]  /*5510*/  ISETP.GE.AND P2, PT, R19, RZ, PT ;  /* 0x000000ff1300720c */ /* 0x000fe20003f46270 */
[----:B------:R-:W-:Y:S01]  /*5520*/  IMAD.MOV R19, RZ, RZ, -R12 ;  /* 0x000000ffff137224 */ /* 0x000fe200078e0a0c */
[----:B------:R-:W-:Y:S02]  /*5530*/  ISETP.GE.AND P1, PT, R20, RZ, PT ;  /* 0x000000ff1400720c */ /* 0x000fe40003f26270 */
[----:B------:R-:W-:Y:S01]  /*5540*/  LOP3.LUT R20, RZ, R13, RZ, 0x33, !PT ;  /* 0x0000000dff147212 */ /* 0x000fe200078e33ff */
[----:B------:R-:W-:Y:S01]  /*5550*/  IMAD R21, R9, R19, R0 ;  /* 0x0000001309157224 */ /* 0x000fe200078e0200 */
[----:B------:R-:W-:Y:S01]  /*5560*/  @P3 IADD3 R10, PT, PT, R10, 0x1, RZ ;  /* 0x000000010a0a3810 */ /* 0x000fe20007ffe0ff */
[----:B------:R-:W-:Y:S01]  /*5570*/  @P4 VIADD R11, R11, 0x1 ;  /* 0x000000010b0b4836 */ /* 0x000fe20000000000 */
[----:B------:R-:W-:Y:S01]  /*5580*/  ISETP.NE.AND P3, PT, R13, RZ, PT ;  /* 0x000000ff0d00720c */ /* 0x000fe20003f65270 */
[----:B------:R-:W-:Y:S02]  /*5590*/  IMAD.MOV R0, RZ, RZ, -R15 ;  /* 0x000000ffff007224 */ /* 0x000fe400078e0a0f */
[----:B------:R-:W-:-:S02]  /*55a0*/  IMAD.MOV R19, RZ, RZ, -R14 ;  /* 0x000000ffff137224 */ /* 0x000fc400078e0a0e */
[----:B------:R-:W-:Y:S02]  /*55b0*/  @!P2 IMAD.MOV R10, RZ, RZ, -R10 ;  /* 0x000000ffff0aa224 */ /* 0x000fe400078e0a0a */
[----:B------:R-:W-:Y:S02]  /*55c0*/  @!P1 IMAD.MOV R11, RZ, RZ, -R11 ;  /* 0x000000ffff0b9224 */ /* 0x000fe400078e0a0b */
[----:B------:R-:W-:Y:S01]  /*55d0*/  IMAD R22, R7, R0, R12 ;  /* 0x0000000007167224 */ /* 0x000fe200078e020c */
[----:B------:R-:W-:Y:S01]  /*55e0*/  IADD3 R0, PT, PT, -R18, RZ, RZ ;  /* 0x000000ff12007210 */ /* 0x000fe20007ffe1ff */
[----:B------:R-:W-:Y:S01]  /*55f0*/  IMAD R23, R9, R19, R4 ;  /* 0x0000001309177224 */ /* 0x000fe200078e0204 */
[C---:B------:R-:W-:Y:S01]  /*5600*/  SEL R10, R20.reuse, R10, !P3 ;  /* 0x0000000a140a7207 */ /* 0x040fe20005800000 */
[----:B------:R-:W-:Y:S01]  /*5610*/  IMAD.MOV R19, RZ, RZ, -R16 ;  /* 0x000000ffff137224 */ /* 0x000fe200078e0a10 */
[----:B------:R-:W-:Y:S01]  /*5620*/  SEL R11, R20, R11, !P3 ;  /* 0x0000000b140b7207 */ /* 0x000fe20005800000 */
[----:B------:R-:W-:-:S02]  /*5630*/  IMAD.MOV R12, RZ, RZ, -R17 ;  /* 0x000000ffff0c7224 */ /* 0x000fc400078e0a11 */
[C---:B------:R-:W-:Y:S02]  /*5640*/  IMAD R0, R8.reuse, R0, R15 ;  /* 0x0000000008007224 */ /* 0x040fe400078e020f */
[----:B------:R-:W-:Y:S02]  /*5650*/  IMAD.MOV R9, RZ, RZ, -R10 ;  /* 0x000000ffff097224 */ /* 0x000fe400078e0a0a */
[----:B------:R-:W-:Y:S02]  /*5660*/  IMAD R19, R8, R19, R17 ;  /* 0x0000001308137224 */ /* 0x000fe400078e0211 */
[----:B------:R-:W-:Y:S02]  /*5670*/  IMAD.MOV R20, RZ, RZ, -R11 ;  /* 0x000000ffff147224 */ /* 0x000fe400078e0a0b */
[----:B------:R-:W-:Y:S02]  /*5680*/  IMAD R12, R7, R12, R14 ;  /* 0x0000000c070c7224 */ /* 0x000fe400078e020e */
[----:B------:R-:W-:-:S02]  /*5690*/  IMAD R8, R21, UR15, RZ ;  /* 0x0000000f15087c24 */ /* 0x000fc4000f8e02ff */
[----:B------:R-:W-:Y:S02]  /*56a0*/  IMAD R7, R22, UR14, RZ ;  /* 0x0000000e16077c24 */ /* 0x000fe4000f8e02ff */
[----:B------:R-:W-:Y:S02]  /*56b0*/  IMAD R0, R0, UR13, RZ ;  /* 0x0000000d00007c24 */ /* 0x000fe4000f8e02ff */
[C---:B------:R-:W-:Y:S01]  /*56c0*/  IMAD R18, R13.reuse, R9, R18 ;  /* 0x000000090d127224 */ /* 0x040fe200078e0212 */
[----:B------:R-:W-:Y:S01]  /*56d0*/  SHF.R.S32.HI R15, RZ, 0x1f, R7 ;  /* 0x0000001fff0f7819 */ /* 0x000fe20000011407 */
[----:B------:R-:W-:Y:S01]  /*56e0*/  IMAD R13, R13, R20, R16 ;  /* 0x000000140d0d7224 */ /* 0x000fe200078e0210 */
[--C-:B------:R-:W-:Y:S01]  /*56f0*/  SHF.R.S32.HI R16, RZ, 0x1f, R8.reuse ;  /* 0x0000001fff107819 */ /* 0x100fe20000011408 */
[----:B------:R-:W-:Y:S01]  /*5700*/  IMAD R14, R23, UR15, RZ ;  /* 0x0000000f170e7c24 */ /* 0x000fe2000f8e02ff */
[----:B------:R-:W-:Y:S01]  /*5710*/  IADD3 R8, P1, P2, R0, R7, R8 ;  /* 0x0000000700087210 */ /* 0x000fe20007a3e008 */
[----:B------:R-:W-:Y:S01]  /*5720*/  IMAD R12, R12, UR14, RZ ;  /* 0x0000000e0c0c7c24 */ /* 0x000fe2000f8e02ff */
[----:B------:R-:W-:Y:S01]  /*5730*/  SHF.R.S32.HI R0, RZ, 0x1f, R0 ;  /* 0x0000001fff007819 */ /* 0x000fe20000011400 */
[----:B------:R-:W-:Y:S01]  /*5740*/  IMAD R9, R19, UR13, RZ ;  /* 0x0000000d13097c24 */ /* 0x000fe2000f8e02ff */
[----:B------:R-:W-:Y:S01]  /*5750*/  SHF.R.S32.HI R17, RZ, 0x1f, R14 ;  /* 0x0000001fff117819 */ /* 0x000fe2000001140e */
[----:B------:R-:W-:Y:S01]  /*5760*/  IMAD R10, R10, UR4, RZ ;  /* 0x000000040a0a7c24 */ /* 0x000fe2000f8e02ff */
[----:B------:R-:W-:Y:S01]  /*5770*/  IADD3.X R15, PT, PT, R0, R15, R16, P1, P2 ;  /* 0x0000000f000f7210 */ /* 0x000fe20000fe4410 */
[----:B------:R-:W-:Y:S01]  /*5780*/  IMAD R7, R18, UR12, RZ ;  /* 0x0000000c12077c24 */ /* 0x000fe2000f8e02ff */
[----:B------:R-:W-:Y:S01]  /*5790*/  IADD3 R14, P3, P4, R9, R12, R14 ;  /* 0x0000000c090e7210 */ /* 0x000fe20007c7e00e */
        /* <DEDUP_REMOVED lines=18> */
[----:B------:R0:W-:Y:S04]  /*58c0*/  STG.E.64 desc[UR8][R8.64], RZ ;  /* 0x000000ff08007986 */ /* 0x0001e8000c101b08 */
[----:B------:R0:W-:Y:S01]  /*58d0*/  STG.E.64 desc[UR8][R10.64], RZ ;  /* 0x000000ff0a007986 */ /* 0x0001e2000c101b08 */
[----:B------:R-:W-:Y:S01]  /*58e0*/  IMAD.X R3, RZ, RZ, R3, P0 ;  /* 0x000000ffff037224 */ /* 0x000fe200000e0603 */
[----:B------:R-:W-:-:S04]  /*58f0*/  ISETP.GE.U32.AND P0, PT, R0, UR5, PT ;  /* 0x0000000500007c0c */ /* 0x000fc8000bf06070 */
[----:B------:R-:W-:-:S13]  /*5900*/  ISETP.GE.AND.EX P0, PT, R3, UR10, PT, P0 ;  /* 0x0000000a03007c0c */ /* 0x000fda000bf06300 */
[----:B0-----:R-:W-:Y:S05]  /*5910*/  @!P0 BRA `(.L_x_774) ;  /* 0xfffffff000a08947 */ /* 0x001fea000383ffff */
[----:B------:R-:W-:Y:S05]  /*5920*/  EXIT ;  /* 0x000000000000794d */ /* 0x000fea0003800000 */
.L_x_768:
        /* <DEDUP_REMOVED lines=19> */
[----:B0-----:R-:W-:-:S06]  /*5a60*/  IADD3 R9, PT, PT, R11, 0xffffffe, RZ ;  /* 0x0ffffffe0b097810 */ /* 0x001fcc0007ffe0ff */
[----:B------:R-:W0:Y:S02]  /*5a70*/  F2I.FTZ.U32.TRUNC.NTZ R9, R9 ;  /* 0x0000000900097305 */ /* 0x000e24000021f000 */
[----:B0-----:R-:W-:-:S04]  /*5a80*/  IMAD R13, R13, R9, RZ ;  /* 0x000000090d0d7224 */ /* 0x001fc800078e02ff */
[----:B------:R-:W-:-:S04]  /*5a90*/  IMAD.HI.U32 R13, R9, R13, R8 ;  /* 0x0000000d090d7227 */ /* 0x000fc800078e0008 */
[----:B------:R-:W-:Y:S02]  /*5aa0*/  HFMA2 R9, -RZ, RZ, 0, 0 ;  /* 0x00000000ff097431 */ /* 0x000fe400000001ff */
        /* <DEDUP_REMOVED lines=10> */
.L_x_776:
[----:B------:R-:W-:-:S07]  /*5b50*/  MOV R6, 0x5b70 ;  /* 0x00005b7000067802 */ /* 0x000fce0000000f00 */
[----:B------:R-:W-:Y:S05]  /*5b60*/  CALL.REL.NOINC `($__internal_26_$__cuda_sm20_div_u64) ;  /* 0x0000001400fc7944 */ /* 0x000fea0003c00000 */
[----:B------:R-:W-:Y:S02]  /*5b70*/  IMAD.MOV.U32 R8, RZ, RZ, R10 ;  /* 0x000000ffff087224 */ /* 0x000fe400078e000a */
[----:B------:R-:W-:-:S07]  /*5b80*/  IMAD.MOV.U32 R9, RZ, RZ, R11 ;  /* 0x000000ffff097224 */ /* 0x000fce00078e000b */
.L_x_777:
[----:B------:R-:W-:Y:S05]  /*5b90*/  BSYNC.RECONVERGENT B0 ;  /* 0x0000000000007941 */ /* 0x000fea0003800200 */
.L_x_775:
        /* <DEDUP_REMOVED lines=30> */
[----:B------:R-:W-:Y:S01]  /*5d80*/  VIADD R11, R14, 0xffffffe ;  /* 0x0ffffffe0e0b7836 */ /* 0x000fe20000000000 */
[----:B------:R-:W-:-:S05]  /*5d90*/  IADD3 R7, PT, PT, -R10, RZ, RZ ;  /* 0x000000ff0a077210 */ /* 0x000fca0007ffe1ff */
[----:B------:R-:W-:-:S05]  /*5da0*/  IMAD R7, R8, R7, R12 ;  /* 0x0000000708077224 */ /* 0x000fca00078e020c */
[----:B------:R-:W-:-:S13]  /*5db0*/  ISETP.GT.U32.AND P1, PT, R8, R7, PT ;  /* 0x000000070800720c */ /* 0x000fda0003f24070 */
[----:B------:R-:W-:Y:S02]  /*5dc0*/  @!P1 IMAD.IADD R7, R7, 0x1, -R8 ;  /* 0x0000000107079824 */ /* 0x000fe400078e0a08 */
[----:B------:R-:W-:Y:S01]  /*5dd0*/  @!P1 VIADD R10, R10, 0x1 ;  /* 0x000000010a0a9836 */ /* 0x000fe20000000000 */
[----:B------:R-:W-:Y:S02]  /*5de0*/  ISETP.NE.AND P1, PT, R9, RZ, PT ;  /* 0x000000ff0900720c */ /* 0x000fe40003f25270 */
[----:B------:R-:W-:Y:S02]  /*5df0*/  ISETP.GE.U32.AND P2, PT, R7, R8, PT ;  /* 0x000000080700720c */ /* 0x000fe40003f46070 */
        /* <DEDUP_REMOVED lines=8> */
[----:B------:R-:W-:Y:S02]  /*5e80*/  MOV R6, RZ ;  /* 0x000000ff00067202 */ /* 0x000fe40000000f00 */
[----:B0-----:R-:W-:-:S03]  /*5e90*/  IABS R15, R8 ;  /* 0x00000008000f7213 */ /* 0x001fc60000000000 */
[----:B------:R-:W-:Y:S01]  /*5ea0*/  IMAD.HI.U32 R11, R7, R11, R6 ;  /* 0x0000000b070b7227 */ /* 0x000fe200078e0006 */
[----:B------:R-:W0:Y:S03]  /*5eb0*/  I2F.RP R14, R15 ;  /* 0x0000000f000e7306 */ /* 0x000e260000209400 */
        /* <DEDUP_REMOVED lines=63> */
[----:B------:R-:W-:-:S05]  /*62b0*/  @!P2 LOP3.LUT R14, RZ, R6, RZ, 0x33, !PT ;  /* 0x00000006ff0ea212 */ /* 0x000fca00078e33ff */
[----:B------:R-:W-:-:S04]  /*62c0*/  IMAD.MOV R15, RZ, RZ, -R14 ;  /* 0x000000ffff0f7224 */ /* 0x000fc800078e0a0e */
[----:B------:R-:W-:-:S04]  /*62d0*/  IMAD R15, R6, R15, R17 ;  /* 0x0000000f060f7224 */ /* 0x000fc800078e0211 */
[----:B0-----:R-:W-:-:S06]  /*62e0*/  IMAD.WIDE R6, R15, 0x8, R12 ;  /* 0x000000080f067825 */ /* 0x001fcc00078e020c */
[----:B------:R-:W3:Y:S01]  /*62f0*/  LDG.E.64 R6, desc[UR8][R6.64] ;  /* 0x0000000806067981 */ /* 0x000ee2000c1e1b00 */
        /* <DEDUP_REMOVED lines=12> */
[----:B------:R-:W-:Y:S02]  /*63c0*/  IADD3 R8, P1, P2, R0, R3, R8 ;  /* 0x0000000300087210 */ /* 0x000fe40007a3e008 */
        /* <DEDUP_REMOVED lines=10> */
[----:B------:R-:W-:Y:S01]  /*6470*/  IMAD.MOV.U32 R0, RZ, RZ, R2 ;  /* 0x000000ffff007224 */ /* 0x000fe200078e0002 */
[----:B---3--:R-:W-:-:S07]  /*6480*/  DADD R6, RZ, R6 ;  /* 0x00000000ff067229 */ /* 0x008fce0000000006 */
[----:B------:R0:W-:Y:S04]  /*6490*/  STG.E.64 desc[UR8][R8.64], R6 ;  /* 0x0000000608007986 */ /* 0x0001e8000c101b08 */
.L_x_779:
[----:B------:R-:W-:Y:S05]  /*64a0*/  BSYNC.RECONVERGENT B0 ;  /* 0x0000000000007941 */ /* 0x000fea0003800200 */
.L_x_778:
        /* <DEDUP_REMOVED lines=10> */
[----:B0-----:R-:W-:Y:S01]  /*6550*/  MOV R6, RZ ;  /* 0x000000ff00067202 */ /* 0x001fe20000000f00 */
[----:B-1----:R-:W-:-:S04]  /*6560*/  IMAD.MOV R4, RZ, RZ, -R7 ;  /* 0x000000ffff047224 */ /* 0x002fc800078e0a07 */
[----:B------:R-:W-:-:S04]  /*6570*/  IMAD R9, R4, R11, RZ ;  /* 0x0000000b04097224 */ /* 0x000fc800078e02ff */
[----:B--234-:R-:W-:-:S07]  /*6580*/  IMAD.HI.U32 R10, R7, R9, R6 ;  /* 0x00000009070a7227 */ /* 0x01cfce00078e0006 */
.L_x_780:
[----:B0-----:R-:W0:Y:S01]  /*6590*/  LDC R4, c[0x0][0x3c4] ;  /* 0x0000f100ff047b82 */ /* 0x001e220000000800 */
[----:B------:R-:W-:-:S05]  /*65a0*/  IABS R2, R0 ;  /* 0x0000000000027213 */ /* 0x000fca0000000000 */
[----:B------:R-:W-:Y:S02]  /*65b0*/  IMAD.HI.U32 R10, R10, R2, RZ ;  /* 0x000000020a0a7227 */ /* 0x000fe400078e00ff */
[----:B------:R-:W1:Y:S02]  /*65c0*/  LDC R13, c[0x0][0x3c8] ;  /* 0x0000f200ff0d7b82 */ /* 0x000e640000000800 */
[----:B------:R-:W-:-:S06]  /*65d0*/  IMAD.MOV R6, RZ, RZ, -R10 ;  /* 0x000000ffff067224 */ /* 0x000fcc00078e0a0a */
[----:B------:R-:W2:Y:S01]  /*65e0*/  LDC R16, c[0x0][0x3bc] ;  /* 0x0000ef00ff107b82 */ /* 0x000ea20000000800 */
[-C--:B0-----:R-:W-:Y:S02]  /*65f0*/  IABS R14, R4.reuse ;  /* 0x00000004000e7213 */ /* 0x081fe40000000000 */
[----:B------:R-:W-:Y:S02]  /*6600*/  LOP3.LUT R23, RZ, R4, RZ, 0x33, !PT ;  /* 0x00000004ff177212 */ /* 0x000fe400078e33ff */
[----:B------:R-:W0:Y:S01]  /*6610*/  I2F.RP R7, R14 ;  /* 0x0000000e00077306 */ /* 0x000e220000209400 */
[-C--:B-1----:R-:W-:Y:S02]  /*6620*/  IABS R15, R13.reuse ;  /* 0x0000000d000f7213 */ /* 0x082fe40000000000 */
[----:B------:R-:W-:-:S03]  /*6630*/  LOP3.LUT R19, RZ, R13, RZ, 0x33, !PT ;  /* 0x0000000dff137212 */ /* 0x000fc600078e33ff */
[----:B------:R-:W-:Y:S01]  /*6640*/  IMAD R2, R15, R6, R2 ;  /* 0x000000060f027224 */ /* 0x000fe200078e0202 */
[----:B------:R-:W-:Y:S02]  /*6650*/  LOP3.LUT R6, R0, R13, RZ, 0x3c, !PT ;  /* 0x0000000d00067212 */ /* 0x000fe400078e3cff */
[----:B--2---:R-:W-:Y:S02]  /*6660*/  IABS R22, R16 ;  /* 0x0000001000167213 */ /* 0x004fe40000000000 */
[----:B------:R-:W-:Y:S01]  /*6670*/  ISETP.GT.U32.AND P1, PT, R11, R2, PT ;  /* 0x000000020b00720c */ /* 0x000fe20003f24070 */
[----:B0-----:R-:W0:Y:S01]  /*6680*/  MUFU.RCP R7, R7 ;  /* 0x0000000700077308 */ /* 0x001e220000001000 */
[----:B------:R-:W-:Y:S02]  /*6690*/  ISETP.GE.AND P2, PT, R6, RZ, PT ;  /* 0x000000ff0600720c */ /* 0x000fe40003f46270 */
[----:B------:R-:W-:-:S09]  /*66a0*/  LOP3.LUT R26, RZ, R16, RZ, 0x33, !PT ;  /* 0x00000010ff1a7212 */ /* 0x000fd200078e33ff */
[----:B------:R-:W-:Y:S02]  /*66b0*/  @!P1 IMAD.IADD R2, R2, 0x1, -R15 ;  /* 0x0000000102029824 */ /* 0x000fe400078e0a0f */
[----:B------:R-:W-:-:S03]  /*66c0*/  @!P1 VIADD R10, R10, 0x1 ;  /* 0x000000010a0a9836 */ /* 0x000fc60000000000 */
[----:B------:R-:W-:Y:S01]  /*66d0*/  ISETP.GE.U32.AND P0, PT, R2, R11, PT ;  /* 0x0000000b0200720c */ /* 0x000fe20003f06070 */
[----:B0-----:R-:W-:Y:S01]  /*66e0*/  VIADD R20, R7, 0xffffffe ;  /* 0x0ffffffe07147836 */ /* 0x001fe20000000000 */
[----:B------:R-:W0:Y:S03]  /*66f0*/  LDC R2, c[0x0][0x3c0] ;  /* 0x0000f000ff027b82 */ /* 0x000e260000000800 */
[----:B------:R1:W2:Y:S08]  /*6700*/  F2I.FTZ.U32.TRUNC.NTZ R21, R20 ;  /* 0x0000001400157305 */ /* 0x0002b0000021f000 */
[----:B------:R-:W-:Y:S01]  /*6710*/  @P0 VIADD R10, R10, 0x1 ;  /* 0x000000010a0a0836 */ /* 0x000fe20000000000 */
[----:B------:R-:W-:Y:S01]  /*6720*/  ISETP.NE.AND P0, PT, R13, RZ, PT ;  /* 0x000000ff0d00720c */ /* 0x000fe20003f05270 */
[----:B-1----:R-:W-:-:S03]  /*6730*/  IMAD.MOV.U32 R20, RZ, RZ, RZ ;  /* 0x000000ffff147224 */ /* 0x002fc600078e00ff */
[----:B------:R-:W-:Y:S01]  /*6740*/  @!P2 IADD3 R10, PT, PT, -R10, RZ, RZ ;  /* 0x000000ff0a0aa210 */ /* 0x000fe20007ffe1ff */
[----:B--2---:R-:W-:-:S03]  /*6750*/  IMAD.MOV R7, RZ, RZ, -R21 ;  /* 0x000000ffff077224 */ /* 0x004fc600078e0a15 */
[----:B------:R-:W-:Y:S01]  /*6760*/  SEL R17, R19, R10, !P0 ;  /* 0x0000000a13117207 */ /* 0x000fe20004000000 */
[----:B------:R-:W-:-:S03]  /*6770*/  IMAD R7, R7, R14, RZ ;  /* 0x0000000e07077224 */ /* 0x000fc600078e02ff */
[----:B------:R-:W-:Y:S01]  /*6780*/  IABS R6, R17 ;  /* 0x0000001100067213 */ /* 0x000fe20000000000 */
[----:B------:R-:W-:Y:S01]  /*6790*/  IMAD.HI.U32 R20, R21, R7, R20 ;  /* 0x0000000715147227 */ /* 0x000fe200078e0014 */
[-C--:B0-----:R-:W-:Y:S02]  /*67a0*/  IABS R18, R2.reuse ;  /* 0x0000000200127213 */ /* 0x081fe40000000000 */
[----:B------:R-:W-:Y:S01]  /*67b0*/  LOP3.LUT R27, RZ, R2, RZ, 0x33, !PT ;  /* 0x00000002ff1b7212 */ /* 0x000fe200078e33ff */
[----:B------:R-:W-:Y:S01]  /*67c0*/  IMAD.MOV.U32 R7, RZ, RZ, R6 ;  /* 0x000000ffff077224 */ /* 0x000fe200078e0006 */
[----:B------:R-:W0:Y:S03]  /*67d0*/  I2F.RP R9, R18 ;  /* 0x0000001200097306 */ /* 0x000e260000209400 */
[----:B------:R-:W-:-:S04]  /*67e0*/  IMAD.HI.U32 R6, R20, R7, RZ ;  /* 0x0000000714067227 */ /* 0x000fc800078e00ff */
[----:B------:R-:W-:-:S04]  /*67f0*/  IMAD.MOV R8, RZ, RZ, -R6 ;  /* 0x000000ffff087224 */ /* 0x000fc800078e0a06 */
[C---:B------:R-:W-:Y:S01]  /*6800*/  IMAD R7, R14.reuse, R8, R7 ;  /* 0x000000080e077224 */ /* 0x040fe200078e0207 */
[----:B0-----:R-:W0:Y:S04]  /*6810*/  MUFU.RCP R9, R9 ;  /* 0x0000000900097308 */ /* 0x001e280000001000 */
[----:B------:R-:W-:-:S13]  /*6820*/  ISETP.GT.U32.AND P2, PT, R14, R7, PT ;  /* 0x000000070e00720c */ /* 0x000fda0003f44070 */
[----:B------:R-:W-:Y:S02]  /*6830*/  @!P2 IMAD.IADD R7, R7, 0x1, -R14 ;  /* 0x000000010707a824 */ /* 0x000fe400078e0a0e */
[----:B------:R-:W-:Y:S02]  /*6840*/  @!P2 VIADD R6, R6, 0x1 ;  /* 0x000000010606a836 */ /* 0x000fe40000000000 */
[----:B0-----:R-:W-:Y:S01]  /*6850*/  VIADD R24, R9, 0xffffffe ;  /* 0x0ffffffe09187836 */ /* 0x001fe20000000000 */
[----:B------:R-:W-:Y:S01]  /*6860*/  ISETP.GE.U32.AND P1, PT, R7, R14, PT ;  /* 0x0000000e0700720c */ /* 0x000fe20003f26070 */
[----:B------:R-:W0:Y:S01]  /*6870*/  I2F.RP R9, R22 ;  /* 0x0000001600097306 */ /* 0x000e220000209400 */
[----:B------:R-:W-:-:S04]  /*6880*/  LOP3.LUT R7, R17, R4, RZ, 0x3c, !PT ;  /* 0x0000000411077212 */ /* 0x000fc800078e3cff */
[----:B------:R-:W-:-:S03]  /*6890*/  ISETP.GE.AND P3, PT, R7, RZ, PT ;  /* 0x000000ff0700720c */ /* 0x000fc60003f66270 */
[----:B------:R1:W2:Y:S04]  /*68a0*/  F2I.FTZ.U32.TRUNC.NTZ R25, R24 ;  /* 0x0000001800197305 */ /* 0x0002a8000021f000 */
[----:B------:R-:W-:Y:S02]  /*68b0*/  @P1 IADD3 R6, PT, PT, R6, 0x1, RZ ;  /* 0x0000000106061810 */ /* 0x000fe40007ffe0ff */
[----:B------:R-:W-:Y:S02]  /*68c0*/  ISETP.NE.AND P1, PT, R4, RZ, PT ;  /* 0x000000ff0400720c */ /* 0x000fe40003f25270 */
[----:B0-----:R-:W0:Y:S01]  /*68d0*/  MUFU.RCP R9, R9 ;  /* 0x0000000900097308 */ /* 0x001e220000001000 */
[----:B-1----:R-:W-:Y:S02]  /*68e0*/  IMAD.MOV.U32 R24, RZ, RZ, RZ ;  /* 0x000000ffff187224 */ /* 0x002fe400078e00ff */
[----:B------:R-:W-:-:S02]  /*68f0*/  @!P3 IMAD.MOV R6, RZ, RZ, -R6 ;  /* 0x000000ffff06b224 */ /* 0x000fc400078e0a06 */
[----:B--2---:R-:W-:-:S03]  /*6900*/  IMAD.MOV R7, RZ, RZ, -R25 ;  /* 0x000000ffff077224 */ /* 0x004fc600078e0a19 */
[----:B------:R-:W-:Y:S01]  /*6910*/  SEL R21, R23, R6, !P1 ;  /* 0x0000000617157207 */ /* 0x000fe20004800000 */
[----:B------:R-:W-:-:S03]  /*6920*/  IMAD R7, R7, R18, RZ ;  /* 0x0000001207077224 */ /* 0x000fc600078e02ff */
[----:B------:R-:W-:Y:S01]  /*6930*/  IABS R6, R21 ;  /* 0x0000001500067213 */ /* 0x000fe20000000000 */
[----:B------:R-:W-:Y:S01]  /*6940*/  IMAD.HI.U32 R24, R25, R7, R24 ;  /* 0x0000000719187227 */ /* 0x000fe200078e0018 */
[----:B0-----:R-:W-:-:S03]  /*6950*/  IADD3 R10, PT, PT, R9, 0xffffffe, RZ ;  /* 0x0ffffffe090a7810 */ /* 0x001fc60007ffe0ff */
        /* <DEDUP_REMOVED lines=8> */
[----:B------:R-:W-:-:S03]  /*69e0*/  @!P3 VIADD R6, R6, 0x1 ;  /* 0x000000010606b836 */ /* 0x000fc60000000000 */
[----:B------:R-:W-:Y:S02]  /*69f0*/  ISETP.GE.U32.AND P2, PT, R7, R18, PT ;  /* 0x000000120700720c */ /* 0x000fe40003f46070 */
[----:B------:R-:W0:Y:S11]  /*6a00*/  F2I.FTZ.U32.TRUNC.NTZ R7, R10 ;  /* 0x0000000a00077305 */ /* 0x000e36000021f000 */
[----:B------:R-:W-:Y:S01]  /*6a10*/  @P2 VIADD R6, R6, 0x1 ;  /* 0x0000000106062836 */ /* 0x000fe20000000000 */
[----:B------:R-:W-:-:S03]  /*6a20*/  ISETP.NE.AND P2, PT, R2, RZ, PT ;  /* 0x000000ff0200720c */ /* 0x000fc60003f45270 */
[----:B------:R-:W-:Y:S02]  /*6a30*/  @!P4 IMAD.MOV R6, RZ, RZ, -R6 ;  /* 0x000000ffff06c224 */ /* 0x000fe400078e0a06 */
[----:B0-----:R-:W-:-:S03]  /*6a40*/  IMAD.MOV R9, RZ, RZ, -R7 ;  /* 0x000000ffff097224 */ /* 0x001fc600078e0a07 */
[----:B------:R-:W-:Y:S01]  /*6a50*/  SEL R25, R27, R6, !P2 ;  /* 0x000000061b197207 */ /* 0x000fe20005000000 */
[----:B------:R-:W-:Y:S02]  /*6a60*/  IMAD R9, R9, R22, RZ ;  /* 0x0000001609097224 */ /* 0x000fe400078e02ff */
[----:B------:R-:W-:Y:S01]  /*6a70*/  IMAD.MOV.U32 R6, RZ, RZ, RZ ;  /* 0x000000ffff067224 */ /* 0x000fe200078e00ff */
[----:B------:R-:W-:-:S03]  /*6a80*/  IABS R8, R25 ;  /* 0x0000001900087213 */ /* 0x000fc60000000000 */
[----:B------:R-:W-:Y:S02]  /*6a90*/  IMAD.HI.U32 R28, R7, R9, R6 ;  /* 0x00000009071c7227 */ /* 0x000fe400078e0006 */
[----:B------:R-:W0:Y:S02]  /*6aa0*/  I2F.RP R9, R15 ;  /* 0x0000000f00097306 */ /* 0x000e240000209400 */
        /* <DEDUP_REMOVED lines=9> */
[----:B------:R-:W-:Y:S02]  /*6b40*/  @!P4 IMAD.IADD R7, R7, 0x1, -R22 ;  /* 0x000000010707c824 */ /* 0x000fe400078e0a16 */
[----:B------:R-:W-:Y:S01]  /*6b50*/  @!P4 VIADD R8, R8, 0x1 ;  /* 0x000000010808c836 */ /* 0x000fe20000000000 */
[----:B------:R-:W-:Y:S01]  /*6b60*/  ISETP.NE.AND P4, PT, R16, RZ, PT ;  /* 0x000000ff1000720c */ /* 0x000fe20003f85270 */
[----:B------:R-:W0:Y:S01]  /*6b70*/  F2I.FTZ.U32.TRUNC.NTZ R11, R10 ;  /* 0x0000000a000b7305 */ /* 0x000e22000021f000 */
[----:B------:R-:W-:Y:S02]  /*6b80*/  ISETP.GE.U32.AND P3, PT, R7, R22, PT ;  /* 0x000000160700720c */ /* 0x000fe40003f66070 */
[----:B------:R-:W1:Y:S11]  /*6b90*/  LDC.64 R6, c[0x0][0x410] ;  /* 0x00010400ff067b82 */ /* 0x000e760000000a00 */
[----:B------:R-:W-:-:S04]  /*6ba0*/  @P3 VIADD R8, R8, 0x1 ;  /* 0x0000000108083836 */ /* 0x000fc80000000000 */
[----:B------:R-:W-:-:S05]  /*6bb0*/  @!P5 IMAD.MOV R8, RZ, RZ, -R8 ;  /* 0x000000ffff08d224 */ /* 0x000fca00078e0a08 */
[----:B------:R-:W-:-:S05]  /*6bc0*/  SEL R30, R26, R8, !P4 ;  /* 0x000000081a1e7207 */ /* 0x000fca0006000000 */
[----:B------:R-:W-:-:S04]  /*6bd0*/  IMAD.MOV R29, RZ, RZ, -R30 ;  /* 0x000000ffff1d7224 */ /* 0x000fc800078e0a1e */
[----:B------:R-:W-:-:S04]  /*6be0*/  IMAD R29, R16, R29, R25 ;  /* 0x0000001d101d7224 */ /* 0x000fc800078e0219 */
[----:B-1----:R-:W-:-:S06]  /*6bf0*/  IMAD.WIDE R8, R29, 0x8, R6 ;  /* 0x000000081d087825 */ /* 0x002fcc00078e0206 */
[----:B------:R-:W2:Y:S01]  /*6c00*/  LDG.E.64 R8, desc[UR8][R8.64] ;  /* 0x0000000808087981 */ /* 0x000ea2000c1e1b00 */
[----:B0-----:R-:W-:Y:S01]  /*6c10*/  IADD3 R32, PT, PT, RZ, -R11, RZ ;  /* 0x8000000bff207210 */ /* 0x001fe20007ffe0ff */
[----:B------:R-:W-:Y:S01]  /*6c20*/  IMAD.MOV.U32 R10, RZ, RZ, RZ ;  /* 0x000000ffff0a7224 */ /* 0x000fe200078e00ff */
[----:B------:R-:W-:Y:S01]  /*6c30*/  IADD3 R12, P3, PT, R5, R0, RZ ;  /* 0x00000000050c7210 */ /* 0x000fe20007f7e0ff */
[----:B------:R-:W-:Y:S02]  /*6c40*/  IMAD.MOV R25, RZ, RZ, -R25 ;  /* 0x000000ffff197224 */ /* 0x000fe400078e0a19 */
[----:B------:R-:W-:Y:S01]  /*6c50*/  IMAD R31, R32, R15, RZ ;  /* 0x0000000f201f7224 */ /* 0x000fe200078e02ff */
[----:B------:R-:W-:Y:S01]  /*6c60*/  IABS R32, R12 ;  /* 0x0000000c00207213 */ /* 0x000fe20000000000 */
[----:B------:R-:W-:Y:S02]  /*6c70*/  IMAD R30, R30, UR4, RZ ;  /* 0x000000041e1e7c24 */ /* 0x000fe4000f8e02ff */
[----:B------:R-:W-:-:S04]  /*6c80*/  IMAD.HI.U32 R10, R11, R31, R10 ;  /* 0x0000001f0b0a7227 */ /* 0x000fc800078e000a */
[----:B------:R-:W-:Y:S02]  /*6c90*/  IMAD R29, R29, UR12, RZ ;  /* 0x0000000c1d1d7c24 */ /* 0x000fe4000f8e02ff */
[----:B------:R-:W-:-:S04]  /*6ca0*/  IMAD.HI.U32 R31, R10, R32, RZ ;  /* 0x000000200a1f7227 */ /* 0x000fc800078e00ff */
[----:B------:R-:W-:-:S04]  /*6cb0*/  IMAD.MOV R11, RZ, RZ, -R31 ;  /* 0x000000ffff0b7224 */ /* 0x000fc800078e0a1f */
[----:B------:R-:W-:Y:S02]  /*6cc0*/  IMAD R32, R15, R11, R32 ;  /* 0x0000000b0f207224 */ /* 0x000fe400078e0220 */
[----:B------:R-:W-:-:S05]  /*6cd0*/  IMAD.MOV.U32 R11, RZ, RZ, R15 ;  /* 0x000000ffff0b7224 */ /* 0x000fca00078e000f */
[----:B------:R-:W-:-:S13]  /*6ce0*/  ISETP.GT.U32.AND P6, PT, R11, R32, PT ;  /* 0x000000200b00720c */ /* 0x000fda0003fc4070 */
[----:B------:R-:W-:Y:S01]  /*6cf0*/  @!P6 IMAD.IADD R32, R32, 0x1, -R15 ;  /* 0x000000012020e824 */ /* 0x000fe200078e0a0f */
[----:B------:R-:W-:Y:S01]  /*6d00*/  LOP3.LUT R15, R12, R13, RZ, 0x3c, !PT ;  /* 0x0000000d0c0f7212 */ /* 0x000fe200078e3cff */
[----:B------:R-:W-:-:S03]  /*6d10*/  @!P6 VIADD R31, R31, 0x1 ;  /* 0x000000011f1fe836 */ /* 0x000fc60000000000 */
[----:B------:R-:W-:Y:S02]  /*6d20*/  ISETP.GE.U32.AND P5, PT, R32, R11, PT ;  /* 0x0000000b2000720c */ /* 0x000fe40003fa6070 */
[----:B------:R-:W-:-:S11]  /*6d30*/  ISETP.GE.AND P6, PT, R15, RZ, PT ;  /* 0x000000ff0f00720c */ /* 0x000fd60003fc6270 */
[----:B------:R-:W-:-:S05]  /*6d40*/  @P5 VIADD R31, R31, 0x1 ;  /* 0x000000011f1f5836 */ /* 0x000fca0000000000 */
        /* <DEDUP_REMOVED lines=18> */
[----:B------:R-:W-:Y:S01]  /*6e70*/  IMAD R15, R18, R14, R15 ;  /* 0x0000000e120f7224 */ /* 0x000fe200078e020f */
[----:B------:R-:W-:-:S04]  /*6e80*/  LOP3.LUT R14, R23, R2, RZ, 0x3c, !PT ;  /* 0x00000002170e7212 */ /* 0x000fc800078e3cff */
[----:B------:R-:W-:Y:S02]  /*6e90*/  ISETP.GT.U32.AND P1, PT, R18, R15, PT ;  /* 0x0000000f1200720c */ /* 0x000fe40003f24070 */
[----:B------:R-:W-:-:S11]  /*6ea0*/  ISETP.GE.AND P5, PT, R14, RZ, PT ;  /* 0x000000ff0e00720c */ /* 0x000fd60003fa6270 */
[----:B------:R-:W-:Y:S01]  /*6eb0*/  @!P1 IADD3 R15, PT, PT, R15, -R18, RZ ;  /* 0x800000120f0f9210 */ /* 0x000fe20007ffe0ff */
[----:B------:R-:W-:-:S03]  /*6ec0*/  @!P1 VIADD R24, R24, 0x1 ;  /* 0x0000000118189836 */ /* 0x000fc60000000000 */
[----:B------:R-:W-:-:S13]  /*6ed0*/  ISETP.GE.U32.AND P0, PT, R15, R18, PT ;  /* 0x000000120f00720c */ /* 0x000fda0003f06070 */
[----:B------:R-:W-:-:S04]  /*6ee0*/  @P0 VIADD R24, R24, 0x1 ;  /* 0x0000000118180836 */ /* 0x000fc80000000000 */
[----:B------:R-:W-:-:S05]  /*6ef0*/  @!P5 IMAD.MOV R24, RZ, RZ, -R24 ;  /* 0x000000ffff18d224 */ /* 0x000fca00078e0a18 */
[----:B------:R-:W-:-:S04]  /*6f00*/  SEL R27, R27, R24, !P2 ;  /* 0x000000181b1b7207 */ /* 0x000fc80005000000 */
[----:B------:R-:W-:Y:S02]  /*6f10*/  IABS R15, R27 ;  /* 0x0000001b000f7213 */ /* 0x000fe40000000000 */
[----:B------:R-:W-:-:S03]  /*6f20*/  LOP3.LUT R18, R27, R16, RZ, 0x3c, !PT ;  /* 0x000000101b127212 */ /* 0x000fc600078e3cff */
[----:B------:R-:W-:Y:S01]  /*6f30*/  IMAD.HI.U32 R28, R28, R15, RZ ;  /* 0x0000000f1c1c7227 */ /* 0x000fe200078e00ff */
[----:B------:R-:W-:-:S03]  /*6f40*/  ISETP.GE.AND P2, PT, R18, RZ, PT ;  /* 0x000000ff1200720c */ /* 0x000fc60003f46270 */
[----:B------:R-:W-:-:S04]  /*6f50*/  IMAD.MOV R14, RZ, RZ, -R28 ;  /* 0x000000ffff0e7224 */ /* 0x000fc800078e0a1c */
        /* <DEDUP_REMOVED lines=9> */
[----:B------:R-:W-:Y:S02]  /*6ff0*/  ISETP.GE.U32.AND P0, PT, R15, R22, PT ;  /* 0x000000160f00720c */ /* 0x000fe40003f06070 */
[----:B------:R-:W-:-:S05]  /*7000*/  IADD3 R15, PT, PT, -R21, RZ, RZ ;  /* 0x000000ff150f7210 */ /* 0x000fca0007ffe1ff */
[----:B------:R-:W-:Y:S01]  /*7010*/  IMAD R15, R4, R15, R17 ;  /* 0x0000000f040f7224 */ /* 0x000fe200078e0211 */
[----:B------:R-:W-:-:S03]  /*7020*/  SHF.R.S32.HI R17, RZ, 0x1f, R14 ;  /* 0x0000001fff117819 */ /* 0x000fc6000001140e */
[----:B------:R-:W-:Y:S02]  /*7030*/  IMAD R15, R15, UR14, RZ ;  /* 0x0000000e0f0f7c24 */ /* 0x000fe4000f8e02ff */
        /* <DEDUP_REMOVED lines=16> */
[----:B--2---:R-:W-:-:S07]  /*7140*/  DADD R8, RZ, R8 ;  /* 0x00000000ff087229 */ /* 0x004fce0000000008 */
[----:B------:R0:W-:Y:S04]  /*7150*/  STG.E.64 desc[UR8][R14.64], R8 ;  /* 0x000000080e007986 */ /* 0x0001e8000c101b08 */
[----:B------:R-:W2:Y:S01]  /*7160*/  LDG.E.64 R6, desc[UR8][R6.64] ;  /* 0x0000000806067981 */ /* 0x000ea2000c1e1b00 */
[----:B------:R-:W-:Y:S01]  /*7170*/  IMAD.MOV R0, RZ, RZ, -R19 ;  /* 0x000000ffff007224 */ /* 0x000fe200078e0a13 */
        /* <DEDUP_REMOVED lines=11> */
[----:B------:R-:W-:Y:S01]  /*7230*/  IADD3 R2, P0, P1, R0, R13, R2 ;  /* 0x0000000d00027210 */ /* 0x000fe2000791e002 */
[----:B------:R-:W-:Y:S01]  /*7240*/  IMAD.X R3, RZ, RZ, R3, P3 ;  /* 0x000000ffff037224 */ /* 0x000fe200018e0603 */
[----:B------:R-:W-:-:S02]  /*7250*/  SHF.R.S32.HI R13, RZ, 0x1f, R13 ;  /* 0x0000001fff0d7819 */ /* 0x000fc4000001140d */
[----:B------:R-:W-:-:S04]  /*7260*/  SHF.R.S32.HI R0, RZ, 0x1f, R0 ;  /* 0x0000001fff007819 */ /* 0x000fc80000011400 */
[----:B------:R-:W-:Y:S02]  /*7270*/  IADD3.X R4, PT, PT, R0, R13, R4, P0, P1 ;  /* 0x0000000d00047210 */ /* 0x000fe400007e2404 */
[--C-:B------:R-:W-:Y:S02]  /*7280*/  IADD3 R0, P0, P1, R26, R2, R17.reuse ;  /* 0x000000021a007210 */ /* 0x100fe4000791e011 */
[----:B------:R-:W-:Y:S02]  /*7290*/  SHF.R.S32.HI R26, RZ, 0x1f, R26 ;  /* 0x0000001fff1a7819 */ /* 0x000fe4000001141a */
[----:B------:R-:W-:-:S04]  /*72a0*/  SHF.R.S32.HI R17, RZ, 0x1f, R17 ;  /* 0x0000001fff117819 */ /* 0x000fc80000011411 */
[----:B------:R-:W-:Y:S02]  /*72b0*/  IADD3.X R17, PT, PT, R26, R4, R17, P0, P1 ;  /* 0x000000041a117210 */ /* 0x000fe400007e2411 */
[----:B0-----:R-:W-:-:S04]  /*72c0*/  LEA R8, P0, R0, UR6, 0x3 ;  /* 0x0000000600087c11 */ /* 0x001fc8000f8018ff */
[----:B------:R-:W-:Y:S02]  /*72d0*/  LEA.HI.X R9, R0, UR7, R17, 0x3, P0 ;  /* 0x0000000700097c11 */ /* 0x000fe400080f1c11 */
[----:B------:R-:W-:-:S05]  /*72e0*/  IADD3 R0, P0, PT, R5, R12, RZ ;  /* 0x0000000c05007210 */ /* 0x000fca0007f1e0ff */
[----:B------:R-:W-:Y:S01]  /*72f0*/  IMAD.X R3, RZ, RZ, R3, P0 ;  /* 0x000000ffff037224 */ /* 0x000fe200000e0603 */
[----:B------:R-:W-:-:S04]  /*7300*/  ISETP.GE.U32.AND P0, PT, R0, UR5, PT ;  /* 0x0000000500007c0c */ /* 0x000fc8000bf06070 */
[----:B------:R-:W-:Y:S01]  /*7310*/  ISETP.GE.AND.EX P0, PT, R3, UR10, PT, P0 ;  /* 0x0000000a03007c0c */ /* 0x000fe2000bf06300 */
[----:B--2---:R-:W-:-:S07]  /*7320*/  DADD R6, RZ, R6 ;  /* 0x00000000ff067229 */ /* 0x004fce0000000006 */
[----:B------:R0:W-:Y:S05]  /*7330*/  STG.E.64 desc[UR8][R8.64], R6 ;  /* 0x0000000608007986 */ /* 0x0001ea000c101b08 */
[----:B------:R-:W-:Y:S05]  /*7340*/  @!P0 BRA `(.L_x_780) ;  /* 0xfffffff000908947 */ /* 0x000fea000383ffff */
[----:B------:R-:W-:Y:S05]  /*7350*/  EXIT ;  /* 0x000000000000794d */ /* 0x000fea0003800000 */
        .weak           $__internal_26_$__cuda_sm20_div_u64
        .type           $__internal_26_$__cuda_sm20_div_u64,@function
        .size           $__internal_26_$__cuda_sm20_div_u64,(.L_x_887 - $__internal_26_$__cuda_sm20_div_u64)
$__internal_26_$__cuda_sm20_div_u64:
        /* <DEDUP_REMOVED lines=10> */
[----:B------:R-:W-:-:S03]  /*7400*/  IMAD.HI.U32 R12, R8, R17, RZ ;  /* 0x00000011080c7227 */ /* 0x000fc600078e00ff */
[----:B------:R-:W-:Y:S01]  /*7410*/  IADD3.X R19, PT, PT, RZ, ~R13, RZ, P0, !PT ;  /* 0x8000000dff137210 */ /* 0x000fe200007fe4ff */
[----:B------:R-:W-:-:S04]  /*7420*/  IMAD.MOV.U32 R13, RZ, RZ, R8 ;  /* 0x000000ffff0d7224 */ /* 0x000fc800078e0008 */
        /* <DEDUP_REMOVED lines=31> */
[----:B------:R-:W-:-:S03]  /*7620*/  IADD3 R14, P1, PT, -R8, R10, RZ ;  /* 0x0000000a080e7210 */ /* 0x000fc60007f3e1ff */
[-C--:B------:R-:W-:Y:S01]  /*7630*/  IMAD R8, R12, R5.reuse, R9 ;  /* 0x000000050c087224 */ /* 0x080fe200078e0209 */
[----:B------:R-:W-:-:S03]  /*7640*/  ISETP.GE.U32.AND P0, PT, R14, R5, PT ;  /* 0x000000050e00720c */ /* 0x000fc60003f06070 */
[----:B------:R-:W-:Y:S01]  /*7650*/  IMAD.X R16, R11, 0x1, ~R8, P1 ;  /* 0x000000010b107824 */ /* 0x000fe200008e0e08 */
[----:B------:R-:W-:Y:S02]  /*7660*/  IADD3 R8, P2, PT, R13, 0x1, RZ ;  /* 0x000000010d087810 */ /* 0x000fe40007f5e0ff */
[-C--:B------:R-:W-:Y:S02]  /*7670*/  IADD3 R10, P1, PT, -R5, R14.reuse, RZ ;  /* 0x0000000e050a7210 */ /* 0x080fe40007f3e1ff */
[C---:B------:R-:W-:Y:S01]  /*7680*/  ISETP.GE.U32.AND.EX P0, PT, R16.reuse, UR4, PT, P0 ;  /* 0x0000000410007c0c */ /* 0x040fe2000bf06100 */
[----:B------:R-:W-:Y:S01]  /*7690*/  IMAD.X R9, RZ, RZ, R12, P2 ;  /* 0x000000ffff097224 */ /* 0x000fe200010e060c */
[----:B------:R-:W-:Y:S02]  /*76a0*/  IADD3.X R11, PT, PT, R16, ~UR4, RZ, P1, !PT ;  /* 0x80000004100b7c10 */ /* 0x000fe40008ffe4ff */
[----:B------:R-:W-:Y:S02]  /*76b0*/  SEL R10, R10, R14, P0 ;  /* 0x0000000e0a0a7207 */ /* 0x000fe40000000000 */
[----:B------:R-:W-:-:S02]  /*76c0*/  SEL R13, R8, R13, P0 ;  /* 0x0000000d080d7207 */ /* 0x000fc40000000000 */
[----:B------:R-:W-:Y:S02]  /*76d0*/  SEL R8, R11, R16, P0 ;  /* 0x000000100b087207 */ /* 0x000fe40000000000 */
[----:B------:R-:W-:Y:S01]  /*76e0*/  SEL R12, R9, R12, P0 ;  /* 0x0000000c090c7207 */ /* 0x000fe20000000000 */
[----:B------:R-:W-:Y:S01]  /*76f0*/  IMAD.MOV.U32 R9, RZ, RZ, 0x0 ;  /* 0x00000000ff097424 */ /* 0x000fe200078e00ff */
[----:B------:R-:W-:Y:S02]  /*7700*/  ISETP.GE.U32.AND P0, PT, R10, R5, PT ;  /* 0x000000050a00720c */ /* 0x000fe40003f06070 */
[----:B------:R-:W-:Y:S02]  /*7710*/  IADD3 R10, P2, PT, R13, 0x1, RZ ;  /* 0x000000010d0a7810 */ /* 0x000fe40007f5e0ff */
[----:B------:R-:W-:Y:S02]  /*7720*/  ISETP.NE.U32.AND P1, PT, R5, RZ, PT ;  /* 0x000000ff0500720c */ /* 0x000fe40003f25070 */
[----:B------:R-:W-:Y:S01]  /*7730*/  ISETP.GE.U32.AND.EX P0, PT, R8, UR4, PT, P0 ;  /* 0x0000000408007c0c */ /* 0x000fe2000bf06100 */
[----:B------:R-:W-:Y:S01]  /*7740*/  IMAD.X R11, RZ, RZ, R12, P2 ;  /* 0x000000ffff0b7224 */ /* 0x000fe200010e060c */
[----:B------:R-:W-:Y:S01]  /*7750*/  ISETP.NE.AND.EX P1, PT, RZ, UR4, PT, P1 ;  /* 0x00000004ff007c0c */ /* 0x000fe2000bf25310 */
[----:B------:R-:W-:Y:S01]  /*7760*/  IMAD.MOV.U32 R8, RZ, RZ, R6 ;  /* 0x000000ffff087224 */ /* 0x000fe200078e0006 */
[----:B------:R-:W-:-:S02]  /*7770*/  SEL R10, R10, R13, P0 ;  /* 0x0000000d0a0a7207 */ /* 0x000fc40000000000 */
[----:B------:R-:W-:Y:S02]  /*7780*/  SEL R11, R11, R12, P0 ;  /* 0x0000000c0b0b7207 */ /* 0x000fe40000000000 */
[----:B------:R-:W-:Y:S02]  /*7790*/  SEL R10, R10, 0xffffffff, P1 ;  /* 0xffffffff0a0a7807 */ /* 0x000fe40000800000 */
[----:B------:R-:W-:Y:S01]  /*77a0*/  SEL R11, R11, 0xffffffff, P1 ;  /* 0xffffffff0b0b7807 */ /* 0x000fe20000800000 */
[----:B------:R-:W-:Y:S06]  /*77b0*/  RET.REL.NODEC R8 `(_ZN2at6native51_GLOBAL__N__11011a27_18_DepthwiseConv3d_cu_35e0c7b528conv_depthwise3d_cuda_kernelIddLin1ELin1ELin1ELin1ELin1ELin1EEEvNS_27GenericPackedTensorAccessorIKT_Lm5ENS_16DefaultPtrTraitsEiEENS3_IS4_Lm5ES6_iEES7_PS5_iiiiiiiii) ;  /* 0xffffff8808107950 */ /* 0x000fec0003c3ffff */
.L_x_781:
        /* <DEDUP_REMOVED lines=12> */
.L_x_887:


//--------------------- .text._ZN2at6native51_GLOBAL__N__11011a27_18_DepthwiseConv3d_cu_35e0c7b528conv_depthwise3d_cuda_kernelIddLin1ELin1ELin1ELi1ELi1ELi1EEEvNS_27GenericPackedTensorAccessorIKT_Lm5ENS_16DefaultPtrTraitsEiEENS3_IS4_Lm5ES6_iEES7_PS5_iiiiiiiii --------------------------
	.section	.text._ZN2at6native51_GLOBAL__N__11011a27_18_DepthwiseConv3d_cu_35e0c7b528conv_depthwise3d_cuda_kernelIddLin1ELin1ELin1ELi1ELi1ELi1EEEvNS_27GenericPackedTensorAccessorIKT_Lm5ENS_16DefaultPtrTraitsEiEENS3_IS4_Lm5ES6_iEES7_PS5_iiiiiiiii,"ax",@progbits
	.align	128
.text._ZN2at6native51_GLOBAL__N__11011a27_18_DepthwiseConv3d_cu_35e0c7b528conv_depthwise3d_cuda_kernelIddLin1ELin1ELin1ELi1ELi1ELi1EEEvNS_27GenericPackedTensorAccessorIKT_Lm5ENS_16DefaultPtrTraitsEiEENS3_IS4_Lm5ES6_iEES7_PS5_iiiiiiiii:
        .type           _ZN2at6native51_GLOBAL__N__11011a27_18_DepthwiseConv3d_cu_35e0c7b528conv_depthwise3d_cuda_kernelIddLin1ELin1ELin1ELi1ELi1ELi1EEEvNS_27GenericPackedTensorAccessorIKT_Lm5ENS_16DefaultPtrTraitsEiEENS3_IS4_Lm5ES6_iEES7_PS5_iiiiiiiii,@function
        .size           _ZN2at6native51_GLOBAL__N__11011a27_18_DepthwiseConv3d_cu_35e0c7b528conv_depthwise3d_cuda_kernelIddLin1ELin1ELin1ELi1ELi1ELi1EEEvNS_27GenericPackedTensorAccessorIKT_Lm5ENS_16DefaultPtrTraitsEiEENS3_IS4_Lm5ES6_iEES7_PS5_iiiiiiiii,(.L_x_889 - _ZN2at6native51_GLOBAL__N__11011a27_18_DepthwiseConv3d_cu_35e0c7b528conv_depthwise3d_cuda_kernelIddLin1ELin1ELin1ELi1ELi1ELi1EEEvNS_27GenericPackedTensorAccessorIKT_Lm5ENS_16DefaultPtrTraitsEiEENS3_IS4_Lm5ES6_iEES7_PS5_iiiiiiiii)
        .other          _ZN2at6native51_GLOBAL__N__11011a27_18_DepthwiseConv3d_cu_35e0c7b528conv_depthwise3d_cuda_kernelIddLin1ELin1ELin1ELi1ELi1ELi1EEEvNS_27GenericPackedTensorAccessorIKT_Lm5ENS_16DefaultPtrTraitsEiEENS3_IS4_Lm5ES6_iEES7_PS5_iiiiiiiii,@"STO_CUDA_ENTRY STV_DEFAULT"
_ZN2at6native51_GLOBAL__N__11011a27_18_DepthwiseConv3d_cu_35e0c7b528conv_depthwise3d_cuda_kernelIddLin1ELin1ELin1ELi1ELi1ELi1EEEvNS_27GenericPackedTensorAccessorIKT_Lm5ENS_16DefaultPtrTraitsEiEENS3_IS4_Lm5ES6_iEES7_PS5_iiiiiiiii:
        /* <DEDUP_REMOVED lines=27> */
[----:B-1----:R-:W-:Y:S02]  /*01b0*/  ULOP3.LUT UR4, UR5, 0x7, URZ, 0xc0, !UPT ;  /* 0x0000000705047892 */ /* 0x002fe4000f8ec0ff */
[----:B------:R-:W-:-:S02]  /*01c0*/  ULOP3.LUT UR6, UR5, 0x7ffffff8, URZ, 0xc0, !UPT ;  /* 0x7ffffff805067892 */ /* 0x000fc4000f8ec0ff */
[----:B------:R-:W-:Y:S01]  /*01d0*/  UIADD3 UR4, UPT, UPT, UR4, -0x1, URZ ;  /* 0xffffffff04047890 */ /* 0x000fe2000fffe0ff */
[----:B0-----:R-:W-:Y:S01]  /*01e0*/  IABS R5, R6 ;  /* 0x0000000600057213 */ /* 0x001fe20000000000 */
[----:B------:R-:W-:Y:S02]  /*01f0*/  ULOP3.LUT UR7, UR5, 0x3, URZ, 0xc0, !UPT ;  /* 0x0000000305077892 */ /* 0x000fe4000f8ec0ff */
[----:B------:R-:W-:Y:S01]  /*0200*/  ULOP3.LUT UP1, URZ, UR5, 0x7, URZ, 0xc0, !UPT ;  /* 0x0000000705ff7892 */ /* 0x000fe2000f82c0ff */
        /* <DEDUP_REMOVED lines=8> */
[----:B--2---:R-:W-:-:S03]  /*0290*/  IABS R2, R13 ;  /* 0x0000000d00027213 */ /* 0x004fc60000000000 */
        /* <DEDUP_REMOVED lines=14> */
.L_x_792:
[----:B------:R-:W0:Y:S01]  /*0380*/  LDC R5, c[0x0][0x3c8] ;  /* 0x0000f200ff057b82 */ /* 0x000e220000000800 */
[----:B------:R-:W-:Y:S01]  /*0390*/  IABS R12, R4 ;  /* 0x00000004000c7213 */ /* 0x000fe20000000000 */
[----:B------:R-:W1:Y:S01]  /*03a0*/  LDCU UR10, c[0x0][0x3f8] ;  /* 0x00007f00ff0a77ac */ /* 0x000e620008000800 */
[----:B------:R-:W2:Y:S05]  /*03b0*/  LDCU.64 UR4, c[0x0][0x418] ;  /* 0x00008300ff0477ac */ /* 0x000eaa0008000a00 */
[----:B------:R-:W3:Y:S08]  /*03c0*/  LDC R6, c[0x0][0x3c4] ;  /* 0x0000f100ff067b82 */ /* 0x000ef00000000800 */
[----:B------:R-:W2:Y:S01]  /*03d0*/  LDC.64 R22, c[0x0][0x420] ;  /* 0x00010800ff167b82 */ /* 0x000ea20000000a00 */
[----:B-1----:R-:W-:Y:S01]  /*03e0*/  UISETP.GE.AND UP2, UPT, UR10, 0x1, UPT ;  /* 0x000000010a00788c */ /* 0x002fe2000bf46270 */
[----:B0-----:R-:W-:-:S04]  /*03f0*/  IABS R13, R5 ;  /* 0x00000005000d7213 */ /* 0x001fc80000000000 */
[----:B------:R-:W0:Y:S08]  /*0400*/  I2F.RP R2, R13 ;  /* 0x0000000d00027306 */ /* 0x000e300000209400 */
[----:B0-----:R-:W0:Y:S02]  /*0410*/  MUFU.RCP R2, R2 ;  /* 0x0000000200027308 */ /* 0x001e240000001000 */
[----:B0-----:R-:W-:-:S06]  /*0420*/  VIADD R8, R2, 0xffffffe ;  /* 0x0ffffffe02087836 */ /* 0x001fcc0000000000 */
[----:B------:R0:W1:Y:S02]  /*0430*/  F2I.FTZ.U32.TRUNC.NTZ R9, R8 ;  /* 0x0000000800097305 */ /* 0x000064000021f000 */
[----:B0-----:R-:W-:Y:S01]  /*0440*/  IMAD.MOV.U32 R8, RZ, RZ, RZ ;  /* 0x000000ffff087224 */ /* 0x001fe200078e00ff */
[----:B-1----:R-:W-:-:S05]  /*0450*/  IADD3 R10, PT, PT, RZ, -R9, RZ ;  /* 0x80000009ff0a7210 */ /* 0x002fca0007ffe0ff */
[----:B------:R-:W-:Y:S01]  /*0460*/  IMAD R11, R10, R13, RZ ;  /* 0x0000000d0a0b7224 */ /* 0x000fe200078e02ff */
[----:B---3--:R-:W-:-:S03]  /*0470*/  IABS R10, R6 ;  /* 0x00000006000a7213 */ /* 0x008fc60000000000 */
[----:B------:R-:W-:Y:S02]  /*0480*/  IMAD.HI.U32 R9, R9, R11, R8 ;  /* 0x0000000b09097227 */ /* 0x000fe400078e0008 */
[----:B------:R-:W0:Y:S01]  /*0490*/  I2F.RP R11, R10 ;  /* 0x0000000a000b7306 */ /* 0x000e220000209400 */
[----:B------:R-:W1:Y:S03]  /*04a0*/  LDC R8, c[0x0][0x3c0] ;  /* 0x0000f000ff087b82 */ /* 0x000e660000000800 */
        /* <DEDUP_REMOVED lines=10> */
[----:B------:R0:W3:Y:S01]  /*0550*/  F2I.FTZ.U32.TRUNC.NTZ R13, R12 ;  /* 0x0000000c000d7305 */ /* 0x0000e2000021f000 */
[----:B------:R-:W-:Y:S02]  /*0560*/  ISETP.NE.AND P1, PT, R5, RZ, PT ;  /* 0x000000ff0500720c */ /* 0x000fe40003f25270 */
[----:B------:R-:W-:-:S02]  /*0570*/  ISETP.GE.AND P2, PT, R2, RZ, PT ;  /* 0x000000ff0200720c */ /* 0x000fc40003f46270 */
[----:B-1----:R-:W-:Y:S01]  /*0580*/  IABS R2, R8 ;  /* 0x0000000800027213 */ /* 0x002fe20000000000 */
[----:B0-----:R-:W-:-:S04]  /*0590*/  IMAD.MOV.U32 R12, RZ, RZ, RZ ;  /* 0x000000ffff0c7224 */ /* 0x001fc800078e00ff */
[----:B------:R-:W-:Y:S02]  /*05a0*/  @P0 VIADD R9, R9, 0x1 ;  /* 0x0000000109090836 */ /* 0x000fe40000000000 */
[----:B---3--:R-:W-:-:S04]  /*05b0*/  IMAD.MOV R11, RZ, RZ, -R13 ;  /* 0x000000ffff0b7224 */ /* 0x008fc800078e0a0d */
        /* <DEDUP_REMOVED lines=9> */
[C---:B------:R-:W-:Y:S02]  /*0650*/  IMAD R11, R10.reuse, R12, R11 ;  /* 0x0000000c0a0b7224 */ /* 0x040fe400078e020b */
[----:B------:R-:W1:Y:S01]  /*0660*/  LDC R12, c[0x0][0x3bc] ;  /* 0x0000ef00ff0c7b82 */ /* 0x000e620000000800 */
[----:B0-----:R-:W0:Y:S02]  /*0670*/  MUFU.RCP R14, R14 ;  /* 0x0000000e000e7308 */ /* 0x001e240000001000 */
[----:B------:R-:W-:-:S13]  /*0680*/  ISETP.GT.U32.AND P1, PT, R10, R11, PT ;  /* 0x0000000b0a00720c */ /* 0x000fda0003f24070 */
[-C--:B------:R-:W-:Y:S01]  /*0690*/  @!P1 IADD3 R11, PT, PT, R11, -R10.reuse, RZ ;  /* 0x8000000a0b0b9210 */ /* 0x080fe20007ffe0ff */
[----:B------:R-:W-:Y:S01]  /*06a0*/  @!P1 VIADD R13, R13, 0x1 ;  /* 0x000000010d0d9836 */ /* 0x000fe20000000000 */
[----:B------:R-:W-:Y:S01]  /*06b0*/  ISETP.NE.AND P1, PT, R6, RZ, PT ;  /* 0x000000ff0600720c */ /* 0x000fe20003f25270 */
[----:B0-----:R-:W-:Y:S01]  /*06c0*/  VIADD R15, R14, 0xffffffe ;  /* 0x0ffffffe0e0f7836 */ /* 0x001fe20000000000 */
[----:B------:R-:W-:Y:S02]  /*06d0*/  ISETP.GE.U32.AND P0, PT, R11, R10, PT ;  /* 0x0000000a0b00720c */ /* 0x000fe40003f06070 */
[----:B------:R-:W-:Y:S01]  /*06e0*/  LOP3.LUT R10, R9, R6, RZ, 0x3c, !PT ;  /* 0x00000006090a7212 */ /* 0x000fe200078e3cff */
[----:B------:R-:W0:Y:S01]  /*06f0*/  F2I.FTZ.U32.TRUNC.NTZ R11, R15 ;  /* 0x0000000f000b7305 */ /* 0x000e22000021f000 */
[----:B-1----:R-:W-:Y:S02]  /*0700*/  IABS R14, R12 ;  /* 0x0000000c000e7213 */ /* 0x002fe40000000000 */
        /* <DEDUP_REMOVED lines=22> */
[----:B------:R-:W-:Y:S01]  /*0870*/  LOP3.LUT R2, R13, R8, RZ, 0x3c, !PT ;  /* 0x000000080d027212 */ /* 0x000fe200078e3cff */
[----:B------:R0:W1:Y:S02]  /*0880*/  F2I.FTZ.U32.TRUNC.NTZ R11, R10 ;  /* 0x0000000a000b7305 */ /* 0x000064000021f000 */
[----:B------:R-:W-:Y:S01]  /*0890*/  IMAD R6, R6, R16, R9 ;  /* 0x0000001006067224 */ /* 0x000fe200078e0209 */
[----:B------:R-:W-:Y:S01]  /*08a0*/  ISETP.GE.AND P2, PT, R2, RZ, PT ;  /* 0x000000ff0200720c */ /* 0x000fe20003f46270 */
[----:B0-----:R-:W-:-:S06]  /*08b0*/  IMAD.MOV.U32 R10, RZ, RZ, RZ ;  /* 0x000000ffff0a7224 */ /* 0x001fcc00078e00ff */
[----:B------:R-:W-:Y:S01]  /*08c0*/  @P0 IADD3 R15, PT, PT, R15, 0x1, RZ ;  /* 0x000000010f0f0810 */ /* 0x000fe20007ffe0ff */
[----:B-1----:R-:W-:-:S05]  /*08d0*/  IMAD.MOV R17, RZ, RZ, -R11 ;  /* 0x000000ffff117224 */ /* 0x002fca00078e0a0b */
[----:B------:R-:W-:Y:S01]  /*08e0*/  @!P2 IMAD.MOV R15, RZ, RZ, -R15 ;  /* 0x000000ffff0fa224 */ /* 0x000fe200078e0a0f */
[----:B------:R-:W-:Y:S01]  /*08f0*/  @!P1 LOP3.LUT R15, RZ, R8, RZ, 0x33, !PT ;  /* 0x00000008ff0f9212 */ /* 0x000fe200078e33ff */
[----:B------:R-:W-:-:S03]  /*0900*/  IMAD R17, R17, R14, RZ ;  /* 0x0000000e11117224 */ /* 0x000fc600078e02ff */
[----:B------:R-:W-:Y:S01]  /*0910*/  IABS R2, R15 ;  /* 0x0000000f00027213 */ /* 0x000fe20000000000 */
[----:B------:R-:W-:Y:S01]  /*0920*/  IMAD.HI.U32 R10, R11, R17, R10 ;  /* 0x000000110b0a7227 */ /* 0x000fe200078e000a */
[----:B------:R-:W-:-:S03]  /*0930*/  IADD3 R17, PT, PT, -R15, RZ, RZ ;  /* 0x000000ff0f117210 */ /* 0x000fc60007ffe1ff */
[----:B------:R-:W-:Y:S02]  /*0940*/  IMAD.MOV.U32 R11, RZ, RZ, R2 ;  /* 0x000000ffff0b7224 */ /* 0x000fe400078e0002 */
[----:B------:R-:W-:Y:S02]  /*0950*/  IMAD R8, R8, R17, R13 ;  /* 0x0000001108087224 */ /* 0x000fe400078e020d */
[----:B------:R-:W-:-:S04]  /*0960*/  IMAD.HI.U32 R2, R10, R11, RZ ;  /* 0x0000000b0a027227 */ /* 0x000fc800078e00ff */
[----:B------:R-:W-:Y:S02]  /*0970*/  IMAD.MOV R10, RZ, RZ, -R2 ;  /* 0x000000ffff0a7224 */ /* 0x000fe400078e0a02 */
[----:B--2---:R-:W-:Y:S02]  /*0980*/  IMAD R23, R8, UR4, -R23 ;  /* 0x0000000408177c24 */ /* 0x004fe4000f8e0a17 */
[----:B------:R-:W-:Y:S01]  /*0990*/  IMAD R11, R14, R10, R11 ;  /* 0x0000000a0e0b7224 */ /* 0x000fe200078e020b */
[----:B------:R-:W-:-:S04]  /*09a0*/  LOP3.LUT R10, R15, R12, RZ, 0x3c, !PT ;  /* 0x0000000c0f0a7212 */ /* 0x000fc800078e3cff */
[----:B------:R-:W-:Y:S02]  /*09b0*/  ISETP.GT.U32.AND P1, PT, R14, R11, PT ;  /* 0x0000000b0e00720c */ /* 0x000fe40003f24070 */
[----:B------:R-:W-:-:S11]  /*09c0*/  ISETP.GE.AND P2, PT, R10, RZ, PT ;  /* 0x000000ff0a00720c */ /* 0x000fd60003f46270 */
[----:B------:R-:W-:Y:S02]  /*09d0*/  @!P1 IMAD.IADD R11, R11, 0x1, -R14 ;  /* 0x000000010b0b9824 */ /* 0x000fe400078e0a0e */
[----:B------:R-:W-:Y:S01]  /*09e0*/  @!P1 VIADD R2, R2, 0x1 ;  /* 0x0000000102029836 */ /* 0x000fe20000000000 */
[----:B------:R-:W-:Y:S02]  /*09f0*/  ISETP.NE.AND P1, PT, R12, RZ, PT ;  /* 0x000000ff0c00720c */ /* 0x000fe40003f25270 */
[----:B------:R-:W-:Y:S01]  /*0a00*/  ISETP.GE.U32.AND P0, PT, R11, R14, PT ;  /* 0x0000000e0b00720c */ /* 0x000fe20003f06070 */
[----:B------:R-:W-:Y:S01]  /*0a10*/  IMAD.MOV R14, RZ, RZ, -R9 ;  /* 0x000000ffff0e7224 */ /* 0x000fe200078e0a09 */
[----:B------:R-:W0:Y:S03]  /*0a20*/  LDC.64 R10, c[0x0][0x428] ;  /* 0x00010a00ff0a7b82 */ /* 0x000e260000000a00 */
[----:B------:R-:W-:-:S08]  /*0a30*/  IMAD R5, R5, R14, R4 ;  /* 0x0000000e05057224 */ /* 0x000fd000078e0204 */
[----:B------:R-:W-:-:S04]  /*0a40*/  @P0 VIADD R2, R2, 0x1 ;  /* 0x0000000102020836 */ /* 0x000fc80000000000 */
[----:B------:R-:W-:Y:S01]  /*0a50*/  @!P2 IMAD.MOV R2, RZ, RZ, -R2 ;  /* 0x000000ffff02a224 */ /* 0x000fe200078e0a02 */
[----:B------:R-:W-:-:S05]  /*0a60*/  @!P1 LOP3.LUT R2, RZ, R12, RZ, 0x33, !PT ;  /* 0x0000000cff029212 */ /* 0x000fca00078e33ff */
[----:B------:R-:W-:Y:S02]  /*0a70*/  IMAD.MOV R18, RZ, RZ, -R2 ;  /* 0x000000ffff127224 */ /* 0x000fe400078e0a02 */
[----:B0-----:R-:W-:Y:S02]  /*0a80*/  IMAD R22, R5, R22, -R11 ;  /* 0x0000001605167224 */ /* 0x001fe400078e0a0b */
[----:B------:R-:W-:Y:S02]  /*0a90*/  IMAD R9, R12, R18, R15 ;  /* 0x000000120c097224 */ /* 0x000fe400078e020f */
[----:B------:R-:W-:Y:S01]  /*0aa0*/  IMAD R12, R6, UR5, -R10 ;  /* 0x00000005060c7c24 */ /* 0x000fe2000f8e0a0a */
[----:B------:R-:W-:Y:S01]  /*0ab0*/  CS2R R10, SRZ ;  /* 0x00000000000a7805 */ /* 0x000fe2000001ff00 */
        /* <DEDUP_REMOVED lines=15> */
[----:B-1----:R-:W-:Y:S02]  /*0bb0*/  IMAD.MOV.U32 R10, RZ, RZ, RZ ;  /* 0x000000ffff0a7224 */ /* 0x002fe400078e00ff */
[----:B--2---:R-:W-:-:S04]  /*0bc0*/  IMAD.MOV R15, RZ, RZ, -R11 ;  /* 0x000000ffff0f7224 */ /* 0x004fc800078e0a0b */
[----:B------:R-:W-:-:S04]  /*0bd0*/  IMAD R15, R15, R14, RZ ;  /* 0x0000000e0f0f7224 */ /* 0x000fc800078e02ff */
[----:B------:R-:W-:-:S06]  /*0be0*/  IMAD.HI.U32 R11, R11, R15, R10 ;  /* 0x0000000f0b0b7227 */ /* 0x000fcc00078e000a */
[----:B------:R-:W-:-:S04]  /*0bf0*/  IMAD.HI.U32 R10, R11, R16, RZ ;  /* 0x000000100b0a7227 */ /* 0x000fc800078e00ff */
[----:B------:R-:W-:Y:S02]  /*0c00*/  IMAD R11, R10, R13, R16 ;  /* 0x0000000d0a0b7224 */ /* 0x000fe400078e0210 */
[----:B---3--:R-:W-:-:S03]  /*0c10*/  IMAD R16, R2, UR11, RZ ;  /* 0x0000000b02107c24 */ /* 0x008fc6000f8e02ff */
[----:B------:R-:W-:-:S13]  /*0c20*/  ISETP.GT.U32.AND P1, PT, R14, R11, PT ;  /* 0x0000000b0e00720c */ /* 0x000fda0003f24070 */
[----:B------:R-:W-:Y:S02]  /*0c30*/  @!P1 IMAD.IADD R11, R11, 0x1, -R14 ;  /* 0x000000010b0b9824 */ /* 0x000fe400078e0a0e */
[----:B------:R-:W-:Y:S01]  /*0c40*/  @!P1 VIADD R10, R10, 0x1 ;  /* 0x000000010a0a9836 */ /* 0x000fe20000000000 */
[----:B------:R-:W-:Y:S02]  /*0c50*/  ISETP.NE.AND P1, PT, R0, RZ, PT ;  /* 0x000000ff0000720c */ /* 0x000fe40003f25270 */
[----:B------:R-:W-:Y:S02]  /*0c60*/  ISETP.GE.U32.AND P0, PT, R11, R14, PT ;  /* 0x0000000e0b00720c */ /* 0x000fe40003f06070 */
[----:B------:R-:W-:Y:S01]  /*0c70*/  LOP3.LUT R11, R9, R0, RZ, 0x3c, !PT ;  /* 0x00000000090b7212 */ /* 0x000fe200078e3cff */
[----:B------:R-:W1:Y:S03]  /*0c80*/  LDC.64 R14, c[0x0][0x3e0] ;  /* 0x0000f800ff0e7b82 */ /* 0x000e660000000a00 */
        /* <DEDUP_REMOVED lines=8> */
[--C-:B------:R-:W-:Y:S02]  /*0d10*/  SHF.R.S32.HI R13, RZ, 0x1f, R10.reuse ;  /* 0x0000001fff0d7819 */ /* 0x100fe4000001140a */
[----:B------:R-:W-:Y:S01]  /*0d20*/  IADD3 R17, P0, P1, R23, R11, R10 ;  /* 0x0000000b17117210 */ /* 0x000fe2000791e00a */
[----:B----4-:R-:W-:Y:S01]  /*0d30*/  IMAD R12, R12, UR12, RZ ;  /* 0x0000000c0c0c7c24 */ /* 0x010fe2000f8e02ff */
[----:B------:R-:W-:Y:S01]  /*0d40*/  SHF.R.S32.HI R10, RZ, 0x1f, R11 ;  /* 0x0000001fff0a7819 */ /* 0x000fe2000001140b */
[----:B-----5:R-:W-:Y:S01]  /*0d50*/  IMAD R11, R9, UR13, RZ ;  /* 0x0000000d090b7c24 */ /* 0x020fe2000f8e02ff */
[----:B------:R-:W-:-:S03]  /*0d60*/  SHF.R.S32.HI R23, RZ, 0x1f, R23 ;  /* 0x0000001fff177819 */ /* 0x000fc60000011417 */
[----:B-1----:R-:W-:Y:S01]  /*0d70*/  IMAD.WIDE R14, R11, 0x8, R14 ;  /* 0x000000080b0e7825 */ /* 0x002fe200078e020e */
[----:B------:R-:W-:Y:S02]  /*0d80*/  IADD3.X R23, PT, PT, R23, R10, R13, P0, P1 ;  /* 0x0000000a17177210 */ /* 0x000fe400007e240d */
[--C-:B------:R-:W-:Y:S02]  /*0d90*/  IADD3 R13, P0, P1, R12, R17, R16.reuse ;  /* 0x000000110c0d7210 */ /* 0x100fe4000791e010 */
[----:B------:R-:W-:Y:S02]  /*0da0*/  SHF.R.S32.HI R16, RZ, 0x1f, R16 ;  /* 0x0000001fff107819 */ /* 0x000fe40000011410 */
[----:B------:R-:W-:Y:S02]  /*0db0*/  SHF.R.S32.HI R10, RZ, 0x1f, R12 ;  /* 0x0000001fff0a7819 */ /* 0x000fe4000001140c */
[----:B0-----:R-:W-:Y:S02]  /*0dc0*/  LEA R12, P2, R13, UR4, 0x3 ;  /* 0x000000040d0c7c11 */ /* 0x001fe4000f8418ff */
[----:B------:R-:W-:Y:S01]  /*0dd0*/  IADD3.X R10, PT, PT, R10, R23, R16, P0, P1 ;  /* 0x000000170a0a7210 */ /* 0x000fe200007e2410 */
[----:B------:R-:W-:-:S03]  /*0de0*/  IMAD.MOV.U32 R23, RZ, RZ, RZ ;  /* 0x000000ffff177224 */ /* 0x000fc600078e00ff */
[----:B------:R-:W-:Y:S02]  /*0df0*/  LEA.HI.X R13, R13, UR5, R10, 0x3, P2 ;  /* 0x000000050d0d7c11 */ /* 0x000fe400090f1c0a */
[----:B------:R-:W-:-:S07]  /*0e00*/  CS2R R10, SRZ ;  /* 0x00000000000a7805 */ /* 0x000fce000001ff00 */
.L_x_791:
[----:B------:R-:W0:Y:S01]  /*0e10*/  LDC.64 R16, c[0x0][0x418] ;  /* 0x00010600ff107b82 */ /* 0x000e220000000a00 */
[----:B------:R-:W0:Y:S01]  /*0e20*/  LDCU UR5, c[0x0][0x424] ;  /* 0x00008480ff0577ac */ /* 0x000e220008000800 */
[----:B------:R-:W-:Y:S01]  /*0e30*/  IMAD.MOV.U32 R26, RZ, RZ, RZ ;  /* 0x000000ffff1a7224 */ /* 0x000fe200078e00ff */
[----:B------:R-:W1:Y:S05]  /*0e40*/  LDCU UR4, c[0x0][0x3f0] ;  /* 0x00007e00ff0477ac */ /* 0x000e6a0008000800 */
[----:B------:R-:W2:Y:S01]  /*0e50*/  LDC R24, c[0x0][0x428] ;  /* 0x00010a00ff187b82 */ /* 0x000ea20000000800 */
[----:B0-----:R-:W-:-:S05]  /*0e60*/  IMAD R16, R8, R16, -UR5 ;  /* 0x8000000508107e24 */ /* 0x001fca000f8e0210 */
[----:B------:R-:W-:Y:S01]  /*0e70*/  IADD3 R16, PT, PT, R16, R23, RZ ;  /* 0x0000001710107210 */ /* 0x000fe20007ffe0ff */
[----:B------:R-:W-:-:S05]  /*0e80*/  VIADD R23, R23, 0x1 ;  /* 0x0000000117177836 */ /* 0x000fca0000000000 */
[----:B-12---:R-:W-:-:S13]  /*0e90*/  ISETP.NE.AND P2, PT, R23, UR4, PT ;  /* 0x0000000417007c0c */ /* 0x006fda000bf45270 */
.L_x_790:
[----:B------:R-:W0:Y:S01]  /*0ea0*/  LDCU UR4, c[0x0][0x3f8] ;  /* 0x00007f00ff0477ac */ /* 0x000e220008000800 */
[----:B------:R-:W-:Y:S02]  /*0eb0*/  IMAD R27, R6, R17, -R24 ;  /* 0x00000011061b7224 */ /* 0x000fe400078e0a18 */
[----:B------:R-:W-:Y:S01]  /*0ec0*/  IMAD.MOV.U32 R25, RZ, RZ, RZ ;  /* 0x000000ffff197224 */ /* 0x000fe200078e00ff */
[----:B------:R-:W1:Y:S01]  /*0ed0*/  LDCU UR5, c[0x0][0x3f4] ;  /* 0x00007e80ff0577ac */ /* 0x000e620008000800 */
[----:B------:R-:W-:Y:S02]  /*0ee0*/  IMAD.IADD R27, R27, 0x1, R26 ;  /* 0x000000011b1b7824 */ /* 0x000fe400078e021a */
[----:B------:R-:W-:-:S03]  /*0ef0*/  VIADD R26, R26, 0x1 ;  /* 0x000000011a1a7836 */ /* 0x000fc60000000000 */
[----:B------:R-:W-:-:S04]  /*0f00*/  LOP3.LUT R18, R16, R27, RZ, 0xfc, !PT ;  /* 0x0000001b10127212 */ /* 0x000fc800078efcff */
[----:B------:R-:W-:Y:S01]  /*0f10*/  ISETP.GT.AND P0, PT, R18, -0x1, PT ;  /* 0xffffffff1200780c */ /* 0x000fe20003f04270 */
[----:B0-----:R-:W-:Y:S01]  /*0f20*/  UISETP.GE.U32.AND UP2, UPT, UR4, 0x8, UPT ;  /* 0x000000080400788c */ /* 0x001fe2000bf46070 */
[----:B-1----:R-:W-:-:S08]  /*0f30*/  ISETP.NE.AND P3, PT, R26, UR5, PT ;  /* 0x000000051a007c0c */ /* 0x002fd0000bf65270 */
[----:B------:R-:W-:Y:S05]  /*0f40*/  BRA.U !UP2, `(.L_x_785) ;  /* 0x000000050a2c7547 */ /* 0x000fea000b800000 */
[----:B------:R-:W-:-:S07]  /*0f50*/  IMAD.MOV.U32 R25, RZ, RZ, RZ ;  /* 0x000000ffff197224 */ /* 0x000fce00078e00ff */
.L_x_786:
[----:B------:R-:W0:Y:S01]  /*0f60*/  LDCU.64 UR4, c[0x0][0x390] ;  /* 0x00007200ff0477ac */ /* 0x000e220008000a00 */
[----:B------:R-:W-:Y:S01]  /*0f70*/  IMAD.IADD R28, R22, 0x1, R25 ;  /* 0x00000001161c7824 */ /* 0x000fe200078e0219 */
[----:B------:R-:W1:Y:S04]  /*0f80*/  LDCU UR10, c[0x0][0x398] ;  /* 0x00007300ff0a77ac */ /* 0x000e680008000800 */
[----:B------:R-:W-:-:S04]  /*0f90*/  ISETP.LT.OR P1, PT, R28, RZ, !P0 ;  /* 0x000000ff1c00720c */ /* 0x000fc80004721670 */
[----:B0-----:R-:W-:-:S04]  /*0fa0*/  ISETP.GE.OR P1, PT, R16, UR4, P1 ;  /* 0x0000000410007c0c */ /* 0x001fc80008f26670 */
[----:B------:R-:W-:-:S04]  /*0fb0*/  ISETP.GE.OR P1, PT, R27, UR5, P1 ;  /* 0x000000051b007c0c */ /* 0x000fc80008f26670 */
[----:B-1----:R-:W-:-:S13]  /*0fc0*/  ISETP.GE.OR P1, PT, R28, UR10, P1 ;  /* 0x0000000a1c007c0c */ /* 0x002fda0008f26670 */
[----:B------:R-:W2:Y:S04]  /*0fd0*/  @!P1 LDG.E.64 R20, desc[UR8][R14.64] ;  /* 0x000000080e149981 */ /* 0x000ea8000c1e1b00 */
[----:B------:R-:W2:Y:S02]  /*0fe0*/  @!P1 LDG.E.64 R18, desc[UR8][R12.64] ;  /* 0x000000080c129981 */ /* 0x000ea4000c1e1b00 */
[----:B--2---:R-:W-:Y:S01]  /*0ff0*/  @!P1 DFMA R10, R20, R18, R10 ;  /* 0x00000012140a922b */ /* 0x004fe2000000000a */
[----:B------:R-:W-:-:S05]  /*1000*/  VIADD R18, R28, 0x1 ;  /* 0x000000011c127836 */ /* 0x000fca0000000000 */
[----:B------:R-:W-:-:S04]  /*1010*/  ISETP.LT.OR P1, PT, R18, RZ, !P0 ;  /* 0x000000ff1200720c */ /* 0x000fc80004721670 */
[----:B------:R-:W-:-:S04]  /*1020*/  ISETP.GE.OR P1, PT, R16, UR4, P1 ;  /* 0x0000000410007c0c */ /* 0x000fc80008f26670 */
[----:B------:R-:W-:-:S04]  /*1030*/  ISETP.GE.OR P1, PT, R27, UR5, P1 ;  /* 0x000000051b007c0c */ /* 0x000fc80008f26670 */
[----:B------:R-:W-:-:S13]  /*1040*/  ISETP.GE.OR P1, PT, R18, UR10, P1 ;  /* 0x0000000a12007c0c */ /* 0x000fda0008f26670 */
        /* <DEDUP_REMOVED lines=27> */
[----:B------:R-:W-:-:S04]  /*1200*/  IADD3 R18, PT, PT, R28, 0x5, RZ ;  /* 0x000000051c127810 */ /* 0x000fc80007ffe0ff */
        /* <DEDUP_REMOVED lines=13> */
[----:B------:R-:W2:Y:S01]  /*12e0*/  @!P1 LDG.E.64 R18, desc[UR8][R12.64+0x30] ;  /* 0x000030080c129981 */ /* 0x000ea2000c1e1b00 */
[----:B------:R-:W-:Y:S01]  /*12f0*/  VIADD R28, R28, 0x7 ;  /* 0x000000071c1c7836 */ /* 0x000fe20000000000 */
[----:B--2---:R-:W-:-:S04]  /*1300*/  @!P1 DFMA R10, R20, R18, R10 ;  /* 0x00000012140a922b */ /* 0x004fc8000000000a */
[----:B------:R-:W-:-:S04]  /*1310*/  ISETP.LT.OR P1, PT, R28, RZ, !P0 ;  /* 0x000000ff1c00720c */ /* 0x000fc80004721670 */
[----:B------:R-:W-:-:S04]  /*1320*/  ISETP.GE.OR P1, PT, R16, UR4, P1 ;  /* 0x0000000410007c0c */ /* 0x000fc80008f26670 */
[----:B------:R-:W-:-:S04]  /*1330*/  ISETP.GE.OR P1, PT, R27, UR5, P1 ;  /* 0x000000051b007c0c */ /* 0x000fc80008f26670 */
[----:B------:R-:W-:-:S13]  /*1340*/  ISETP.GE.OR P1, PT, R28, UR10, P1 ;  /* 0x0000000a1c007c0c */ /* 0x000fda0008f26670 */
[----:B------:R-:W2:Y:S04]  /*1350*/  @!P1 LDG.E.64 R20, desc[UR8][R14.64+0x38] ;  /* 0x000038080e149981 */ /* 0x000ea8000c1e1b00 */
[----:B------:R0:W2:Y:S01]  /*1360*/  @!P1 LDG.E.64 R18, desc[UR8][R12.64+0x38] ;  /* 0x000038080c129981 */ /* 0x0000a2000c1e1b00 */
[----:B------:R-:W-:-:S05]  /*1370*/  VIADD R25, R25, 0x8 ;  /* 0x0000000819197836 */ /* 0x000fca0000000000 */
[----:B------:R-:W-:Y:S02]  /*1380*/  ISETP.NE.AND P5, PT, R25, UR6, PT ;  /* 0x0000000619007c0c */ /* 0x000fe4000bfa5270 */
[----:B0-----:R-:W-:-:S05]  /*1390*/  IADD3 R12, P4, PT, R12, 0x40, RZ ;  /* 0x000000400c0c7810 */ /* 0x001fca0007f9e0ff */
[----:B------:R-:W-:Y:S01]  /*13a0*/  IMAD.X R13, RZ, RZ, R13, P4 ;  /* 0x000000ffff0d7224 */ /* 0x000fe200020e060d */
[----:B--2---:R-:W-:Y:S01]  /*13b0*/  @!P1 DFMA R10, R20, R18, R10 ;  /* 0x00000012140a922b */ /* 0x004fe2000000000a */
[----:B------:R-:W-:-:S05]  /*13c0*/  IADD3 R14, P1, PT, R14, 0x40, RZ ;  /* 0x000000400e0e7810 */ /* 0x000fca0007f3e0ff */
[----:B------:R-:W-:Y:S01]  /*13d0*/  IMAD.X R15, RZ, RZ, R15, P1 ;  /* 0x000000ffff0f7224 */ /* 0x000fe200008e060f */
[----:B------:R-:W-:Y:S07]  /*13e0*/  @P5 BRA `(.L_x_786) ;  /* 0xfffffff800dc5947 */ /* 0x000fee000383ffff */
[----:B------:R-:W-:-:S07]  /*13f0*/  IMAD.U32 R25, RZ, RZ, UR6 ;  /* 0x00000006ff197e24 */ /* 0x000fce000f8e00ff */
.L_x_785:
[----:B------:R-:W-:Y:S05]  /*1400*/  BRA.U !UP1, `(.L_x_787) ;  /* 0x0000000509607547 */ /* 0x000fea000b800000 */
[----:B------:R-:W-:Y:S01]  /*1410*/  UISETP.NE.AND UP2, UPT, UR7, URZ, UPT ;  /* 0x000000ff0700728c */ /* 0x000fe2000bf45270 */
[----:B------:R-:W-:Y:S10]  /*1420*/  BRA.U !UP0, `(.L_x_788) ;  /* 0x0000000108a47547 */ /* 0x000ff4000b800000 */
        /* <DEDUP_REMOVED lines=32> */
[----:B------:R-:W2:Y:S01]  /*1630*/  @!P1 LDG.E.64 R18, desc[UR8][R12.64+0x18] ;  /* 0x000018080c129981 */ /* 0x000ea2000c1e1b00 */
[----:B------:R-:W-:Y:S01]  /*1640*/  VIADD R25, R25, 0x4 ;  /* 0x0000000419197836 */ /* 0x000fe20000000000 */
[----:B--2---:R-:W-:Y:S01]  /*1650*/  @!P1 DFMA R10, R20, R18, R10 ;  /* 0x00000012140a922b */ /* 0x004fe2000000000a */
[----:B------:R-:W-:Y:S02]  /*1660*/  IADD3 R14, P1, PT, R14, 0x20, RZ ;  /* 0x000000200e0e7810 */ /* 0x000fe40007f3e0ff */
[----:B------:R-:W-:Y:S02]  /*1670*/  IADD3 R18, P4, PT, R12, 0x20, RZ ;  /* 0x000000200c127810 */ /* 0x000fe40007f9e0ff */
[----:B------:R-:W-:-:S03]  /*1680*/  IADD3.X R15, PT, PT, RZ, R15, RZ, P1, !PT ;  /* 0x0000000fff0f7210 */ /* 0x000fc60000ffe4ff */
[----:B------:R-:W-:Y:S02]  /*1690*/  IMAD.X R19, RZ, RZ, R13, P4 ;  /* 0x000000ffff137224 */ /* 0x000fe400020e060d */
[----:B------:R-:W-:Y:S02]  /*16a0*/  IMAD.MOV.U32 R12, RZ, RZ, R18 ;  /* 0x000000ffff0c7224 */ /* 0x000fe400078e0012 */
[----:B------:R-:W-:-:S07]  /*16b0*/  IMAD.MOV.U32 R13, RZ, RZ, R19 ;  /* 0x000000ffff0d7224 */ /* 0x000fce00078e0013 */
.L_x_788:
[----:B------:R-:W-:Y:S05]  /*16c0*/  BRA.U !UP2, `(.L_x_787) ;  /* 0x000000010ab07547 */ /* 0x000fea000b800000 */
[----:B------:R-:W0:Y:S01]  /*16d0*/  LDCU UR4, c[0x0][0x3f8] ;  /* 0x00007f00ff0477ac */ /* 0x000e220008000800 */
[----:B------:R-:W-:Y:S02]  /*16e0*/  UISETP.NE.AND UP2, UPT, UR7, 0x1, UPT ;  /* 0x000000010700788c */ /* 0x000fe4000bf45270 */
[----:B0-----:R-:W-:-:S07]  /*16f0*/  ULOP3.LUT UP3, URZ, UR4, 0x1, URZ, 0xc0, !UPT ;  /* 0x0000000104ff7892 */ /* 0x001fce000f86c0ff */
        /* <DEDUP_REMOVED lines=21> */
[----:B------:R-:W-:-:S03]  /*1850*/  IADD3 R18, P4, PT, R12, 0x10, RZ ;  /* 0x000000100c127810 */ /* 0x000fc60007f9e0ff */
[----:B------:R-:W-:Y:S02]  /*1860*/  IMAD.X R15, RZ, RZ, R15, P1 ;  /* 0x000000ffff0f7224 */ /* 0x000fe400008e060f */
[----:B------:R-:W-:Y:S02]  /*1870*/  IMAD.X R19, RZ, RZ, R13, P4 ;  /* 0x000000ffff137224 */ /* 0x000fe400020e060d */
[----:B------:R-:W-:Y:S02]  /*1880*/  IMAD.MOV.U32 R12, RZ, RZ, R18 ;  /* 0x000000ffff0c7224 */ /* 0x000fe400078e0012 */
[----:B------:R-:W-:-:S07]  /*1890*/  IMAD.MOV.U32 R13, RZ, RZ, R19 ;  /* 0x000000ffff0d7224 */ /* 0x000fce00078e0013 */
.L_x_789:
        /* <DEDUP_REMOVED lines=8> */
[----:B------:R0:W2:Y:S04]  /*1920*/  @!P0 LDG.E.64 R20, desc[UR8][R14.64] ;  /* 0x000000080e148981 */ /* 0x0000a8000c1e1b00 */
[----:B------:R-:W2:Y:S01]  /*1930*/  @!P0 LDG.E.64 R18, desc[UR8][R12.64] ;  /* 0x000000080c128981 */ /* 0x000ea2000c1e1b00 */
[----:B0-----:R-:W-:-:S05]  /*1940*/  IADD3 R14, P1, PT, R14, 0x8, RZ ;  /* 0x000000080e0e7810 */ /* 0x001fca0007f3e0ff */
[----:B------:R-:W-:Y:S01]  /*1950*/  IMAD.X R15, RZ, RZ, R15, P1 ;  /* 0x000000ffff0f7224 */ /* 0x000fe200008e060f */
[----:B--2---:R-:W-:Y:S01]  /*1960*/  @!P0 DFMA R10, R20, R18, R10 ;  /* 0x00000012140a822b */ /* 0x004fe2000000000a */
[----:B------:R-:W-:-:S04]  /*1970*/  IADD3 R12, P0, PT, R12, 0x8, RZ ;  /* 0x000000080c0c7810 */ /* 0x000fc80007f1e0ff */
[----:B------:R-:W-:-:S09]  /*1980*/  IADD3.X R13, PT, PT, RZ, R13, RZ, P0, !PT ;  /* 0x0000000dff0d7210 */ /* 0x000fd200007fe4ff */
.L_x_787:
[----:B------:R-:W0:Y:S01]  /*1990*/  LDC R18, c[0x0][0x3f8] ;  /* 0x0000fe00ff127b82 */ /* 0x000e220000000800 */
[----:B------:R-:W0:Y:S02]  /*19a0*/  LDCU UR4, c[0x0][0x398] ;  /* 0x00007300ff0477ac */ /* 0x000e240008000800 */
[----:B0-----:R-:W-:-:S05]  /*19b0*/  IADD3 R19, PT, PT, -R18, UR4, RZ ;  /* 0x0000000412137c10 */ /* 0x001fca000fffe1ff */
        /* <DEDUP_REMOVED lines=9> */
.L_x_784:
        /* <DEDUP_REMOVED lines=9> */
[----:B------:R-:W4:Y:S01]  /*1ae0*/  @P0 LDG.E.64 R12, desc[UR8][R12.64] ;  /* 0x000000080c0c0981 */ /* 0x000f22000c1e1b00 */
        /* <DEDUP_REMOVED lines=19> */
[----:B----4-:R-:W-:Y:S01]  /*1c20*/  @P0 DADD R10, R12, R10 ;  /* 0x000000000c0a0229 */ /* 0x010fe2000000000a */
[----:B------:R-:W-:-:S05]  /*1c30*/  IADD3 R4, P0, PT, R3, R4, RZ ;  /* 0x0000000403047210 */ /* 0x000fca0007f1e0ff */
[----:B------:R-:W-:Y:S01]  /*1c40*/  IMAD.X R7, RZ, RZ, R7, P0 ;  /* 0x000000ffff077224 */ /* 0x000fe200000e0607 */
[----:B------:R0:W-:Y:S01]  /*1c50*/  STG.E.64 desc[UR8][R8.64], R10 ;  /* 0x0000000a08007986 */ /* 0x0001e2000c101b08 */
[----:B------:R-:W-:-:S04]  /*1c60*/  ISETP.GE.U32.AND P0, PT, R4, UR4, PT ;  /* 0x0000000404007c0c */ /* 0x000fc8000bf06070 */
[----:B------:R-:W-:-:S13]  /*1c70*/  ISETP.GE.AND.EX P0, PT, R7, UR5, PT, P0 ;  /* 0x0000000507007c0c */ /* 0x000fda000bf06300 */
[----:B0-----:R-:W-:Y:S05]  /*1c80*/  @!P0 BRA `(.L_x_792) ;  /* 0xffffffe400bc8947 */ /* 0x001fea000383ffff */
[----:B------:R-:W-:Y:S05]  /*1c90*/  EXIT ;  /* 0x000000000000794d */ /* 0x000fea0003800000 */
.L_x_783:
        /* <DEDUP_REMOVED lines=38> */
.L_x_794:
[----:B------:R-:W-:Y:S02]  /*1f00*/  MOV R2, R12 ;  /* 0x0000000c00027202 */ /* 0x000fe40000000f00 */
[----:B------:R-:W-:-:S07]  /*1f10*/  MOV R0, 0x1f30 ;  /* 0x00001f3000007802 */ /* 0x000fce0000000f00 */
[----:B------:R-:W-:Y:S05]  /*1f20*/  CALL.REL.NOINC `($__internal_27_$__cuda_sm20_div_u64) ;  /* 0x0000005000847944 */ /* 0x000fea0003c00000 */
[----:B------:R-:W-:Y:S02]  /*1f30*/  IMAD.MOV.U32 R10, RZ, RZ, R2 ;  /* 0x000000ffff0a7224 */ /* 0x000fe400078e0002 */
[----:B------:R-:W-:-:S07]  /*1f40*/  IMAD.MOV.U32 R11, RZ, RZ, R5 ;  /* 0x000000ffff0b7224 */ /* 0x000fce00078e0005 */
.L_x_795:
[----:B------:R-:W-:Y:S05]  /*1f50*/  BSYNC.RECONVERGENT B0 ;  /* 0x0000000000007941 */ /* 0x000fea0003800200 */
.L_x_793:
        /* <DEDUP_REMOVED lines=17> */
[----:B0-----:R-:W-:-:S04]  /*2070*/  IABS R5, R7 ;  /* 0x0000000700057213 */ /* 0x001fc80000000000 */
[----:B------:R-:W0:Y:S01]  /*2080*/  I2F.RP R0, R5 ;  /* 0x0000000500007306 */ /* 0x000e220000209400 */
[----:B---3--:R-:W-:-:S07]  /*2090*/  ISETP.NE.AND P4, PT, R16, RZ, PT ;  /* 0x000000ff1000720c */ /* 0x008fce0003f85270 */
[----:B0-----:R-:W0:Y:S02]  /*20a0*/  MUFU.RCP R0, R0 ;  /* 0x0000000000007308 */ /* 0x001e240000001000 */
[----:B0-----:R-:W-:Y:S01]  /*20b0*/  VIADD R10, R0, 0xffffffe ;  /* 0x0ffffffe000a7836 */ /* 0x001fe20000000000 */
[----:B------:R-:W-:-:S05]  /*20c0*/  IABS R0, R16 ;  /* 0x0000001000007213 */ /* 0x000fca0000000000 */
[----:B------:R0:W3:Y:S08]  /*20d0*/  F2I.FTZ.U32.TRUNC.NTZ R11, R10 ;  /* 0x0000000a000b7305 */ /* 0x0000f0000021f000 */
[----:B------:R-:W2:Y:S01]  /*20e0*/  I2F.RP R13, R0 ;  /* 0x00000000000d7306 */ /* 0x000ea20000209400 */
[----:B0-----:R-:W-:Y:S02]  /*20f0*/  IMAD.MOV.U32 R10, RZ, RZ, RZ ;  /* 0x000000ffff0a7224 */ /* 0x001fe400078e00ff */
[----:B---3--:R-:W-:-:S04]  /*2100*/  IMAD.MOV R2, RZ, RZ, -R11 ;  /* 0x000000ffff027224 */ /* 0x008fc800078e0a0b */
[----:B------:R-:W-:-:S04]  /*2110*/  IMAD R9, R2, R5, RZ ;  /* 0x0000000502097224 */ /* 0x000fc800078e02ff */
[----:B------:R-:W-:Y:S01]  /*2120*/  IMAD.HI.U32 R2, R11, R9, R10 ;  /* 0x000000090b027227 */ /* 0x000fe200078e000a */
[----:B--2---:R-:W0:Y:S05]  /*2130*/  MUFU.RCP R13, R13 ;  /* 0x0000000d000d7308 */ /* 0x004e2a0000001000 */
[----:B------:R-:W-:-:S04]  /*2140*/  IMAD.HI.U32 R9, R2, R12, RZ ;  /* 0x0000000c02097227 */ /* 0x000fc800078e00ff */
[----:B------:R-:W-:-:S04]  /*2150*/  IMAD.MOV R10, RZ, RZ, -R9 ;  /* 0x000000ffff0a7224 */ /* 0x000fc800078e0a09 */
[----:B------:R-:W-:Y:S01]  /*2160*/  IMAD R10, R5, R10, R12 ;  /* 0x0000000a050a7224 */ /* 0x000fe200078e020c */
[----:B-1----:R-:W-:Y:S01]  /*2170*/  IABS R12, R21 ;  /* 0x00000015000c7213 */ /* 0x002fe20000000000 */
[----:B0-----:R-:W-:-:S03]  /*2180*/  VIADD R11, R13, 0xffffffe ;  /* 0x0ffffffe0d0b7836 */ /* 0x001fc60000000000 */
[----:B------:R-:W-:Y:S01]  /*2190*/  ISETP.GT.U32.AND P2, PT, R5, R10, PT ;  /* 0x0000000a0500720c */ /* 0x000fe20003f44070 */
[----:B------:R-:W0:Y:S08]  /*21a0*/  I2F.RP R17, R12 ;  /* 0x0000000c00117306 */ /* 0x000e300000209400 */
[----:B------:R-:W1:Y:S04]  /*21b0*/  F2I.FTZ.U32.TRUNC.NTZ R11, R11 ;  /* 0x0000000b000b7305 */ /* 0x000e68000021f000 */
[----:B------:R-:W-:-:S02]  /*21c0*/  @!P2 IMAD.IADD R10, R10, 0x1, -R5 ;  /* 0x000000010a0aa824 */ /* 0x000fc400078e0a05 */
[----:B------:R-:W-:Y:S01]  /*21d0*/  @!P2 VIADD R9, R9, 0x1 ;  /* 0x000000010909a836 */ /* 0x000fe20000000000 */
[----:B------:R-:W-:Y:S01]  /*21e0*/  ISETP.NE.AND P2, PT, R7, RZ, PT ;  /* 0x000000ff0700720c */ /* 0x000fe20003f45270 */
[----:B0-----:R-:W0:Y:S01]  /*21f0*/  MUFU.RCP R17, R17 ;  /* 0x0000001100117308 */ /* 0x001e220000001000 */
[----:B------:R-:W-:Y:S02]  /*2200*/  ISETP.GE.U32.AND P1, PT, R10, R5, PT ;  /* 0x000000050a00720c */ /* 0x000fe40003f26070 */
[-C--:B------:R-:W-:Y:S02]  /*2210*/  LOP3.LUT R10, R4, R7.reuse, RZ, 0x3c, !PT ;  /* 0x00000007040a7212 */ /* 0x080fe400078e3cff */
[----:B------:R-:W-:Y:S02]  /*2220*/  LOP3.LUT R7, RZ, R7, RZ, 0x33, !PT ;  /* 0x00000007ff077212 */ /* 0x000fe400078e33ff */
[----:B------:R-:W-:Y:S01]  /*2230*/  ISETP.GE.AND P3, PT, R10, RZ, PT ;  /* 0x000000ff0a00720c */ /* 0x000fe20003f66270 */
[----:B------:R-:W-:Y:S01]  /*2240*/  IMAD.MOV.U32 R10, RZ, RZ, RZ ;  /* 0x000000ffff0a7224 */ /* 0x000fe200078e00ff */
[----:B-1----:R-:W-:-:S05]  /*2250*/  IADD3 R13, PT, PT, RZ, -R11, RZ ;  /* 0x8000000bff0d7210 */ /* 0x002fca0007ffe0ff */
[----:B------:R-:W-:Y:S02]  /*2260*/  @P1 VIADD R9, R9, 0x1 ;  /* 0x0000000109091836 */ /* 0x000fe40000000000 */
[----:B------:R-:W-:-:S04]  /*2270*/  IMAD R13, R13, R0, RZ ;  /* 0x000000000d0d7224 */ /* 0x000fc800078e02ff */
[----:B------:R-:W-:Y:S02]  /*2280*/  @!P3 IMAD.MOV R9, RZ, RZ, -R9 ;  /* 0x000000ffff09b224 */ /* 0x000fe400078e0a09 */
[----:B------:R-:W-:-:S03]  /*2290*/  IMAD.HI.U32 R10, R11, R13, R10 ;  /* 0x0000000d0b0a7227 */ /* 0x000fc600078e000a */
[----:B------:R-:W-:-:S04]  /*22a0*/  SEL R9, R7, R9, !P2 ;  /* 0x0000000907097207 */ /* 0x000fc80005000000 */
[----:B------:R-:W-:Y:S02]  /*22b0*/  IABS R14, R9 ;  /* 0x00000009000e7213 */ /* 0x000fe40000000000 */
[----:B------:R-:W-:-:S03]  /*22c0*/  LOP3.LUT R15, R9, R16, RZ, 0x3c, !PT ;  /* 0x00000010090f7212 */ /* 0x000fc600078e3cff */
[----:B------:R-:W-:Y:S01]  /*22d0*/  IMAD.MOV.U32 R13, RZ, RZ, R14 ;  /* 0x000000ffff0d7224 */ /* 0x000fe200078e000e */
[----:B------:R-:W-:Y:S01]  /*22e0*/  ISETP.GE.AND P5, PT, R15, RZ, PT ;  /* 0x000000ff0f00720c */ /* 0x000fe20003fa6270 */
[----:B------:R-:W1:Y:S01]  /*22f0*/  LDC R14, c[0x0][0x3bc] ;  /* 0x0000ef00ff0e7b82 */ /* 0x000e620000000800 */
[----:B------:R-:W-:Y:S01]  /*2300*/  LOP3.LUT R15, RZ, R16, RZ, 0x33, !PT ;  /* 0x00000010ff0f7212 */ /* 0x000fe200078e33ff */
[----:B------:R-:W-:-:S04]  /*2310*/  IMAD.HI.U32 R10, R10, R13, RZ ;  /* 0x0000000d0a0a7227 */ /* 0x000fc800078e00ff */
[----:B------:R-:W-:-:S04]  /*2320*/  IMAD.MOV R11, RZ, RZ, -R10 ;  /* 0x000000ffff0b7224 */ /* 0x000fc800078e0a0a */
[----:B------:R-:W-:Y:S02]  /*2330*/  IMAD R13, R0, R11, R13 ;  /* 0x0000000b000d7224 */ /* 0x000fe400078e020d */
[----:B0-----:R-:W-:-:S03]  /*2340*/  VIADD R11, R17, 0xffffffe ;  /* 0x0ffffffe110b7836 */ /* 0x001fc60000000000 */
[----:B------:R-:W-:-:S03]  /*2350*/  ISETP.GT.U32.AND P3, PT, R0, R13, PT ;  /* 0x0000000d0000720c */ /* 0x000fc60003f64070 */
[----:B------:R-:W0:Y:S01]  /*2360*/  F2I.FTZ.U32.TRUNC.NTZ R11, R11 ;  /* 0x0000000b000b7305 */ /* 0x000e22000021f000 */
[----:B-1----:R-:W-:-:S09]  /*2370*/  IABS R17, R14 ;  /* 0x0000000e00117213 */ /* 0x002fd20000000000 */
[----:B------:R-:W-:Y:S01]  /*2380*/  @!P3 IMAD.IADD R13, R13, 0x1, -R0 ;  /* 0x000000010d0db824 */ /* 0x000fe200078e0a00 */
[----:B------:R-:W1:Y:S01]  /*2390*/  I2F.RP R20, R17 ;  /* 0x0000001100147306 */ /* 0x000e620000209400 */
[----:B------:R-:W-:-:S03]  /*23a0*/  @!P3 VIADD R10, R10, 0x1 ;  /* 0x000000010a0ab836 */ /* 0x000fc60000000000 */
[----:B------:R-:W-:Y:S01]  /*23b0*/  ISETP.GE.U32.AND P1, PT, R13, R0, PT ;  /* 0x000000000d00720c */ /* 0x000fe20003f26070 */
[----:B0-----:R-:W-:-:S04]  /*23c0*/  IMAD.MOV R19, RZ, RZ, -R11 ;  /* 0x000000ffff137224 */ /* 0x001fc800078e0a0b */
[----:B------:R-:W-:Y:S01]  /*23d0*/  IMAD R19, R19, R12, RZ ;  /* 0x0000000c13137224 */ /* 0x000fe200078e02ff */
[----:B-1----:R-:W0:Y:S07]  /*23e0*/  MUFU.RCP R20, R20 ;  /* 0x0000001400147308 */ /* 0x002e2e0000001000 */
[----:B------:R-:W-:-:S04]  /*23f0*/  @P1 VIADD R10, R10, 0x1 ;  /* 0x000000010a0a1836 */ /* 0x000fc80000000000 */
[----:B------:R-:W-:-:S05]  /*2400*/  @!P5 IMAD.MOV R10, RZ, RZ, -R10 ;  /* 0x000000ffff0ad224 */ /* 0x000fca00078e0a0a */
[----:B------:R-:W-:Y:S01]  /*2410*/  SEL R16, R15, R10, !P4 ;  /* 0x0000000a0f107207 */ /* 0x000fe20006000000 */
[----:B------:R-:W-:-:S03]  /*2420*/  IMAD.MOV.U32 R10, RZ, RZ, RZ ;  /* 0x000000ffff0a7224 */ /* 0x000fc600078e00ff */
[----:B------:R-:W-:Y:S01]  /*2430*/  IABS R18, R16 ;  /* 0x0000001000127213 */ /* 0x000fe20000000000 */
[----:B------:R-:W-:-:S03]  /*2440*/  IMAD.HI.U32 R10, R11, R19, R10 ;  /* 0x000000130b0a7227 */ /* 0x000fc600078e000a */
[----:B------:R-:W-:Y:S02]  /*2450*/  MOV R19, R18 ;  /* 0x0000001200137202 */ /* 0x000fe40000000f00 */
[----:B------:R-:W-:-:S03]  /*2460*/  LOP3.LUT R18, R16, R21, RZ, 0x3c, !PT ;  /* 0x0000001510127212 */ /* 0x000fc600078e3cff */
[----:B------:R-:W-:Y:S01]  /*2470*/  IMAD.HI.U32 R10, R10, R19, RZ ;  /* 0x000000130a0a7227 */ /* 0x000fe200078e00ff */
[----:B------:R-:W-:Y:S02]  /*2480*/  ISETP.GE.AND P5, PT, R18, RZ, PT ;  /* 0x000000ff1200720c */ /* 0x000fe40003fa6270 */
[----:B------:R-:W-:Y:S01]  /*2490*/  LOP3.LUT R18, RZ, R21, RZ, 0x33, !PT ;  /* 0x00000015ff127212 */ /* 0x000fe200078e33ff */
        /* <DEDUP_REMOVED lines=9> */
[----:B0-----:R-:W-:-:S04]  /*2530*/  IMAD.MOV R20, RZ, RZ, -R11 ;  /* 0x000000ffff147224 */ /* 0x001fc800078e0a0b */
        /* <DEDUP_REMOVED lines=22> */
[----:B------:R-:W-:Y:S02]  /*26a0*/  @!P6 IADD3 R24, PT, PT, -R24, RZ, RZ ;  /* 0x000000ff1818e210 */ /* 0x000fe40007ffe1ff */
[----:B------:R-:W-:-:S04]  /*26b0*/  ISETP.NE.AND P6, PT, R14, RZ, PT ;  /* 0x000000ff0e00720c */ /* 0x000fc80003fc5270 */
[----:B------:R-:W-:-:S05]  /*26c0*/  SEL R25, R23, R24, !P6 ;  /* 0x0000001817197207 */ /* 0x000fca0007000000 */
[----:B--2---:R-:W-:-:S06]  /*26d0*/  @P1 IMAD.WIDE R10, R25, 0x8, R10 ;  /* 0x00000008190a1825 */ /* 0x004fcc00078e020a */
[----:B------:R-:W2:Y:S01]  /*26e0*/  @P1 LDG.E.64 R10, desc[UR8][R10.64] ;  /* 0x000000080a0a1981 */ /* 0x000ea2000c1e1b00 */
        /* <DEDUP_REMOVED lines=18> */
[----:B------:R-:W-:-:S02]  /*2810*/  CS2R R12, SRZ ;  /* 0x00000000000c7805 */ /* 0x000fc4000001ff00 */
[----:B------:R-:W-:-:S13]  /*2820*/  ISETP.GE.AND P5, PT, R9, RZ, PT ;  /* 0x000000ff0900720c */ /* 0x000fda0003fa6270 */
[----:B------:R-:W-:Y:S01]  /*2830*/  @!P5 IMAD.MOV R0, RZ, RZ, -R0 ;  /* 0x000000ffff00d224 */ /* 0x000fe200078e0a00 */
[----:B------:R-:W-:-:S04]  /*2840*/  ISETP.GT.U32.AND P5, PT, R5, R2, PT ;  /* 0x000000020500720c */ /* 0x000fc80003fa4070 */
[----:B------:R-:W-:-:S09]  /*2850*/  SEL R0, R15, R0, !P4 ;  /* 0x000000000f007207 */ /* 0x000fd20006000000 */
[----:B------:R-:W-:-:S05]  /*2860*/  @!P5 IMAD.IADD R2, R2, 0x1, -R5 ;  /* 0x000000010202d824 */ /* 0x000fca00078e0a05 */
[----:B------:R-:W-:-:S13]  /*2870*/  ISETP.GT.U32.AND P5, PT, R5, R2, PT ;  /* 0x000000020500720c */ /* 0x000fda0003fa4070 */
[----:B------:R-:W-:Y:S01]  /*2880*/  @!P5 IMAD.IADD R2, R2, 0x1, -R5 ;  /* 0x000000010202d824 */ /* 0x000fe200078e0a05 */
[----:B------:R-:W-:Y:S01]  /*2890*/  ISETP.GE.AND P5, PT, R4, RZ, PT ;  /* 0x000000ff0400720c */ /* 0x000fe20003fa6270 */
[----:B------:R-:W-:Y:S02]  /*28a0*/  IMAD R4, R0, UR10, RZ ;  /* 0x0000000a00047c24 */ /* 0x000fe4000f8e02ff */
[----:B-1----:R-:W-:-:S10]  /*28b0*/  IMAD R5, R18, UR7, RZ ;  /* 0x0000000712057c24 */ /* 0x002fd4000f8e02ff */
        /* <DEDUP_REMOVED lines=12> */
[----:B------:R-:W-:Y:S01]  /*2980*/  IADD3.X R5, PT, PT, R5, R4, R0, P2, P3 ;  /* 0x0000000405057210 */ /* 0x000fe200017e6400 */
[----:B------:R-:W-:Y:S01]  /*2990*/  IMAD.MOV.U32 R4, RZ, RZ, R6 ;  /* 0x000000ffff047224 */ /* 0x000fe200078e0006 */
[--C-:B------:R-:W-:Y:S02]  /*29a0*/  IADD3 R0, P2, P3, R7, R2, R25.reuse ;  /* 0x0000000207007210 */ /* 0x100fe40007b5e019 */
[----:B------:R-:W-:Y:S02]  /*29b0*/  SHF.R.S32.HI R25, RZ, 0x1f, R25 ;  /* 0x0000001fff197819 */ /* 0x000fe40000011419 */
[----:B------:R-:W-:Y:S02]  /*29c0*/  SHF.R.S32.HI R2, RZ, 0x1f, R7 ;  /* 0x0000001fff027819 */ /* 0x000fe40000011407 */
[----:B------:R-:W-:Y:S02]  /*29d0*/  MOV R7, R8 ;  /* 0x0000000800077202 */ /* 0x000fe40000000f00 */
[----:B------:R-:W-:-:S02]  /*29e0*/  IADD3.X R5, PT, PT, R2, R5, R25, P2, P3 ;  /* 0x0000000502057210 */ /* 0x000fc400017e6419 */
[----:B0-----:R-:W-:-:S04]  /*29f0*/  LEA R14, P2, R0, UR10, 0x3 ;  /* 0x0000000a000e7c11 */ /* 0x001fc8000f8418ff */
[----:B------:R-:W-:Y:S01]  /*2a00*/  LEA.HI.X R15, R0, UR11, R5, 0x3, P2 ;  /* 0x0000000b000f7c11 */ /* 0x000fe200090f1c05 */
[----:B--2---:R-:W-:-:S07]  /*2a10*/  @P1 DADD R12, RZ, R10 ;  /* 0x00000000ff0c1229 */ /* 0x004fce000000000a */
[----:B------:R0:W-:Y:S04]  /*2a20*/  STG.E.64 desc[UR8][R14.64], R12 ;  /* 0x0000000c0e007986 */ /* 0x0001e8000c101b08 */
.L_x_797:
[----:B------:R-:W-:Y:S05]  /*2a30*/  BSYNC.RECONVERGENT B0 ;  /* 0x0000000000007941 */ /* 0x000fea0003800200 */
.L_x_796:
        /* <DEDUP_REMOVED lines=26> */
.L_x_799:
[----:B0-----:R-:W0:Y:S01]  /*2be0*/  LDC R15, c[0x0][0x3c4] ;  /* 0x0000f100ff0f7b82 */ /* 0x001e220000000800 */
[----:B------:R-:W-:-:S05]  /*2bf0*/  IABS R9, R4 ;  /* 0x0000000400097213 */ /* 0x000fca0000000000 */
[----:B------:R-:W-:Y:S02]  /*2c00*/  IMAD.HI.U32 R0, R0, R9, RZ ;  /* 0x0000000900007227 */ /* 0x000fe400078e00ff */
[----:B------:R-:W1:Y:S02]  /*2c10*/  LDC R13, c[0x0][0x3c8] ;  /* 0x0000f200ff0d7b82 */ /* 0x000e640000000800 */
[----:B------:R-:W-:-:S06]  /*2c20*/  IMAD.MOV R8, RZ, RZ, -R0 ;  /* 0x000000ffff087224 */ /* 0x000fcc00078e0a00 */
[----:B------:R-:W2:Y:S01]  /*2c30*/  LDC R2, c[0x0][0x3c0] ;  /* 0x0000f000ff027b82 */ /* 0x000ea20000000800 */
[----:B0-----:R-:W-:-:S04]  /*2c40*/  IABS R22, R15 ;  /* 0x0000000f00167213 */ /* 0x001fc80000000000 */
[----:B------:R-:W0:Y:S01]  /*2c50*/  I2F.RP R6, R22 ;  /* 0x0000001600067306 */ /* 0x000e220000209400 */
[----:B-1----:R-:W-:Y:S02]  /*2c60*/  IABS R20, R13 ;  /* 0x0000000d00147213 */ /* 0x002fe40000000000 */
[----:B------:R-:W-:-:S03]  /*2c70*/  ISETP.NE.AND P3, PT, R13, RZ, PT ;  /* 0x000000ff0d00720c */ /* 0x000fc60003f65270 */
[----:B------:R-:W-:Y:S01]  /*2c80*/  IMAD R8, R20, R8, R9 ;  /* 0x0000000814087224 */ /* 0x000fe200078e0209 */
[----:B--2---:R-:W-:-:S04]  /*2c90*/  IABS R9, R2 ;  /* 0x0000000200097213 */ /* 0x004fc80000000000 */
[----:B------:R-:W-:Y:S01]  /*2ca0*/  ISETP.GT.U32.AND P2, PT, R5, R8, PT ;  /* 0x000000080500720c */ /* 0x000fe20003f44070 */
[----:B0-----:R-:W0:Y:S08]  /*2cb0*/  MUFU.RCP R6, R6 ;  /* 0x0000000600067308 */ /* 0x001e300000001000 */
[----:B------:R-:W1:Y:S04]  /*2cc0*/  I2F.RP R12, R9 ;  /* 0x00000009000c7306 */ /* 0x000e680000209400 */
[----:B------:R-:W-:-:S02]  /*2cd0*/  @!P2 IMAD.IADD R8, R8, 0x1, -R20 ;  /* 0x000000010808a824 */ /* 0x000fc400078e0a14 */
[----:B------:R-:W-:Y:S02]  /*2ce0*/  @!P2 VIADD R0, R0, 0x1 ;  /* 0x000000010000a836 */ /* 0x000fe40000000000 */
[----:B0-----:R-:W-:Y:S01]  /*2cf0*/  VIADD R18, R6, 0xffffffe ;  /* 0x0ffffffe06127836 */ /* 0x001fe20000000000 */
[----:B------:R-:W-:Y:S02]  /*2d00*/  ISETP.GE.U32.AND P0, PT, R8, R5, PT ;  /* 0x000000050800720c */ /* 0x000fe40003f06070 */
[-C--:B------:R-:W-:Y:S01]  /*2d10*/  LOP3.LUT R5, R4, R13.reuse, RZ, 0x3c, !PT ;  /* 0x0000000d04057212 */ /* 0x080fe200078e3cff */
[----:B------:R0:W2:Y:S01]  /*2d20*/  F2I.FTZ.U32.TRUNC.NTZ R19, R18 ;  /* 0x0000001200137305 */ /* 0x0000a2000021f000 */
[----:B------:R-:W-:Y:S02]  /*2d30*/  LOP3.LUT R13, RZ, R13, RZ, 0x33, !PT ;  /* 0x0000000dff0d7212 */ /* 0x000fe400078e33ff */
[----:B------:R-:W-:-:S05]  /*2d40*/  ISETP.GE.AND P4, PT, R5, RZ, PT ;  /* 0x000000ff0500720c */ /* 0x000fca0003f86270 */
[----:B-1----:R-:W1:Y:S01]  /*2d50*/  MUFU.RCP R12, R12 ;  /* 0x0000000c000c7308 */ /* 0x002e620000001000 */
[----:B0-----:R-:W-:Y:S02]  /*2d60*/  HFMA2 R18, -RZ, RZ, 0, 0 ;  /* 0x00000000ff127431 */ /* 0x001fe400000001ff */
[----:B------:R-:W-:Y:S02]  /*2d70*/  @P0 VIADD R0, R0, 0x1 ;  /* 0x0000000100000836 */ /* 0x000fe40000000000 */
[----:B--2---:R-:W-:-:S03]  /*2d80*/  IMAD.MOV R5, RZ, RZ, -R19 ;  /* 0x000000ffff057224 */ /* 0x004fc600078e0a13 */
[----:B------:R-:W-:Y:S02]  /*2d90*/  @!P4 IMAD.MOV R0, RZ, RZ, -R0 ;  /* 0x000000ffff00c224 */ /* 0x000fe400078e0a00 */
[----:B------:R-:W-:-:S03]  /*2da0*/  IMAD R5, R5, R22, RZ ;  /* 0x0000001605057224 */ /* 0x000fc600078e02ff */
[----:B------:R-:W-:Y:S01]  /*2db0*/  SEL R0, R13, R0, !P3 ;  /* 0x000000000d007207 */ /* 0x000fe20005800000 */
[----:B------:R-:W-:Y:S02]  /*2dc0*/  IMAD.HI.U32 R18, R19, R5, R18 ;  /* 0x0000000513127227 */ /* 0x000fe400078e0012 */
[----:B------:R-:W0:Y:S01]  /*2dd0*/  LDC R19, c[0x0][0x3bc] ;  /* 0x0000ef00ff137b82 */ /* 0x000e220000000800 */
[----:B------:R-:W-:Y:S01]  /*2de0*/  IABS R21, R0 ;  /* 0x0000000000157213 */ /* 0x000fe20000000000 */
[----:B-1----:R-:W-:Y:S01]  /*2df0*/  VIADD R10, R12, 0xffffffe ;  /* 0x0ffffffe0c0a7836 */ /* 0x002fe20000000000 */
[----:B------:R-:W-:-:S03]  /*2e00*/  LOP3.LUT R12, RZ, R15, RZ, 0x33, !PT ;  /* 0x0000000fff0c7212 */ /* 0x000fc600078e33ff */
[----:B------:R-:W-:Y:S01]  /*2e10*/  IMAD.HI.U32 R5, R18, R21, RZ ;  /* 0x0000001512057227 */ /* 0x000fe200078e00ff */
[----:B------:R1:W2:Y:S03]  /*2e20*/  F2I.FTZ.U32.TRUNC.NTZ R11, R10 ;  /* 0x0000000a000b7305 */ /* 0x0002a6000021f000 */
[----:B------:R-:W-:-:S04]  /*2e30*/  IMAD.MOV R6, RZ, RZ, -R5 ;  /* 0x000000ffff067224 */ /* 0x000fc800078e0a05 */
[----:B------:R-:W-:Y:S01]  /*2e40*/  IMAD R21, R22, R6, R21 ;  /* 0x0000000616157224 */ /* 0x000fe200078e0215 */
[----:B------:R-:W-:Y:S01]  /*2e50*/  LOP3.LUT R6, R0, R15, RZ, 0x3c, !PT ;  /* 0x0000000f00067212 */ /* 0x000fe200078e3cff */
[----:B-1----:R-:W-:-:S03]  /*2e60*/  IMAD.MOV.U32 R10, RZ, RZ, RZ ;  /* 0x000000ffff0a7224 */ /* 0x002fc600078e00ff */
[----:B------:R-:W-:Y:S02]  /*2e70*/  ISETP.GT.U32.AND P2, PT, R22, R21, PT ;  /* 0x000000151600720c */ /* 0x000fe40003f44070 */
[----:B------:R-:W-:Y:S01]  /*2e80*/  ISETP.GE.AND P4, PT, R6, RZ, PT ;  /* 0x000000ff0600720c */ /* 0x000fe20003f86270 */
[----:B--2---:R-:W-:Y:S01]  /*2e90*/  IMAD.MOV R6, RZ, RZ, -R11 ;  /* 0x000000ffff067224 */ /* 0x004fe200078e0a0b */
[----:B0-----:R-:W-:-:S04]  /*2ea0*/  IABS R17, R19 ;  /* 0x0000001300117213 */ /* 0x001fc80000000000 */
[----:B------:R-:W0:Y:S05]  /*2eb0*/  I2F.RP R16, R17 ;  /* 0x0000001100107306 */ /* 0x000e2a0000209400 */
[--C-:B------:R-:W-:Y:S02]  /*2ec0*/  @!P2 IMAD.IADD R21, R21, 0x1, -R22.reuse ;  /* 0x000000011515a824 */ /* 0x100fe400078e0a16 */
[----:B------:R-:W-:Y:S02]  /*2ed0*/  @!P2 VIADD R5, R5, 0x1 ;  /* 0x000000010505a836 */ /* 0x000fe40000000000 */
[C---:B------:R-:W-:Y:S01]  /*2ee0*/  IMAD.IADD R24, R21.reuse, 0x1, -R22 ;  /* 0x0000000115187824 */ /* 0x040fe200078e0a16 */
[----:B------:R-:W-:Y:S01]  /*2ef0*/  ISETP.GE.U32.AND P0, PT, R21, R22, PT ;  /* 0x000000161500720c */ /* 0x000fe20003f06070 */
[----:B0-----:R-:W0:-:S12]  /*2f00*/  MUFU.RCP R16, R16 ;  /* 0x0000001000107308 */ /* 0x001e180000001000 */
[----:B------:R-:W-:Y:S01]  /*2f10*/  @P0 VIADD R5, R5, 0x1 ;  /* 0x0000000105050836 */ /* 0x000fe20000000000 */
[----:B------:R-:W-:-:S03]  /*2f20*/  ISETP.NE.AND P0, PT, R15, RZ, PT ;  /* 0x000000ff0f00720c */ /* 0x000fc60003f05270 */
[----:B------:R-:W-:-:S05]  /*2f30*/  @!P4 IMAD.MOV R5, RZ, RZ, -R5 ;  /* 0x000000ffff05c224 */ /* 0x000fca00078e0a05 */
[----:B------:R-:W-:Y:S01]  /*2f40*/  SEL R23, R12, R5, !P0 ;  /* 0x000000050c177207 */ /* 0x000fe20004000000 */
[----:B------:R-:W-:Y:S01]  /*2f50*/  IMAD R5, R6, R9, RZ ;  /* 0x0000000906057224 */ /* 0x000fe200078e02ff */
[----:B0-----:R-:W-:Y:S02]  /*2f60*/  IADD3 R15, PT, PT, R16, 0xffffffe, RZ ;  /* 0x0ffffffe100f7810 */ /* 0x001fe40007ffe0ff */
[----:B------:R-:W-:Y:S01]  /*2f70*/  IABS R14, R23 ;  /* 0x00000017000e7213 */ /* 0x000fe20000000000 */
[----:B------:R-:W-:Y:S01]  /*2f80*/  IMAD.HI.U32 R6, R11, R5, R10 ;  /* 0x000000050b067227 */ /* 0x000fe200078e000a */
[----:B------:R-:W-:Y:S02]  /*2f90*/  LOP3.LUT R11, R23, R2, RZ, 0x3c, !PT ;  /* 0x00000002170b7212 */ /* 0x000fe400078e3cff */
[----:B------:R-:W0:Y:S01]  /*2fa0*/  F2I.FTZ.U32.TRUNC.NTZ R15, R15 ;  /* 0x0000000f000f7305 */ /* 0x000e22000021f000 */
[----:B------:R-:W-:Y:S01]  /*2fb0*/  IMAD.MOV.U32 R10, RZ, RZ, R14 ;  /* 0x000000ffff0a7224 */ /* 0x000fe200078e000e */
[----:B------:R-:W-:Y:S01]  /*2fc0*/  ISETP.GE.AND P2, PT, R11, RZ, PT ;  /* 0x000000ff0b00720c */ /* 0x000fe20003f46270 */
[----:B------:R-:W-:-:S02]  /*2fd0*/  IMAD.IADD R11, R8, 0x1, -R20 ;  /* 0x00000001080b7824 */ /* 0x000fc400078e0a14 */
[----:B------:R-:W-:-:S04]  /*2fe0*/  IMAD.HI.U32 R14, R6, R10, RZ ;  /* 0x0000000a060e7227 */ /* 0x000fc800078e00ff */
[----:B------:R-:W-:-:S04]  /*2ff0*/  IMAD.MOV R5, RZ, RZ, -R14 ;  /* 0x000000ffff057224 */ /* 0x000fc800078e0a0e */
[----:B------:R-:W-:Y:S02]  /*3000*/  IMAD R10, R9, R5, R10 ;  /* 0x00000005090a7224 */ /* 0x000fe400078e020a */
[----:B------:R-:W-:-:S03]  /*3010*/  IMAD.MOV.U32 R5, RZ, RZ, R20 ;  /* 0x000000ffff057224 */ /* 0x000fc600078e0014 */
[----:B------:R-:W-:Y:S02]  /*3020*/  ISETP.GT.U32.AND P6, PT, R9, R10, PT ;  /* 0x0000000a0900720c */ /* 0x000fe40003fc4070 */
[----:B------:R-:W-:-:S04]  /*3030*/  ISETP.GT.U32.AND P5, PT, R5, R8, PT ;  /* 0x000000080500720c */ /* 0x000fc80003fa4070 */
[----:B------:R-:W-:Y:S02]  /*3040*/  SEL R16, R11, R8, !P5 ;  /* 0x000000080b107207 */ /* 0x000fe40006800000 */
[----:B------:R-:W-:-:S05]  /*3050*/  LOP3.LUT R11, RZ, R2, RZ, 0x33, !PT ;  /* 0x00000002ff0b7212 */ /* 0x000fca00078e33ff */
[--C-:B------:R-:W-:Y:S02]  /*3060*/  @!P6 IMAD.IADD R10, R10, 0x1, -R9.reuse ;  /* 0x000000010a0ae824 */ /* 0x100fe400078e0a09 */
[----:B------:R-:W-:Y:S01]  /*3070*/  @!P6 VIADD R14, R14, 0x1 ;  /* 0x000000010e0ee836 */ /* 0x000fe20000000000 */
[----:B------:R-:W-:Y:S01]  /*3080*/  ISETP.GT.U32.AND P6, PT, R22, R21, PT ;  /* 0x000000151600720c */ /* 0x000fe20003fc4070 */
[C---:B------:R-:W-:Y:S01]  /*3090*/  IMAD.IADD R25, R10.reuse, 0x1, -R9 ;  /* 0x000000010a197824 */ /* 0x040fe200078e0a09 */
[----:B------:R-:W-:Y:S02]  /*30a0*/  ISETP.GE.U32.AND P4, PT, R10, R9, PT ;  /* 0x000000090a00720c */ /* 0x000fe40003f86070 */
[----:B------:R-:W-:Y:S02]  /*30b0*/  ISETP.GT.U32.AND P5, PT, R9, R10, PT ;  /* 0x0000000a0900720c */ /* 0x000fe40003fa4070 */
[----:B------:R-:W-:Y:S02]  /*30c0*/  SEL R21, R24, R21, !P6 ;  /* 0x0000001518157207 */ /* 0x000fe40007000000 */
[----:B------:R-:W-:-:S07]  /*30d0*/  ISETP.GE.AND P6, PT, R4, RZ, PT ;  /* 0x000000ff0400720c */ /* 0x000fce0003fc6270 */
[----:B------:R-:W-:Y:S01]  /*30e0*/  @P4 VIADD R14, R14, 0x1 ;  /* 0x000000010e0e4836 */ /* 0x000fe20000000000 */
[----:B------:R-:W-:Y:S01]  /*30f0*/  ISETP.NE.AND P4, PT, R2, RZ, PT ;  /* 0x000000ff0200720c */ /* 0x000fe20003f85270 */
[----:B0-----:R-:W-:Y:S02]  /*3100*/  IMAD.MOV R2, RZ, RZ, -R15 ;  /* 0x000000ffff027224 */ /* 0x001fe400078e0a0f */
[----:B------:R-:W-:Y:S01]  /*3110*/  @!P2 IMAD.MOV R14, RZ, RZ, -R14 ;  /* 0x000000ffff0ea224 */ /* 0x000fe200078e0a0e */
[----:B------:R-:W-:Y:S01]  /*3120*/  ISETP.GE.AND P2, PT, R0, RZ, PT ;  /* 0x000000ff0000720c */ /* 0x000fe20003f46270 */
[----:B------:R-:W-:Y:S01]  /*3130*/  @!P6 IMAD.MOV R16, RZ, RZ, -R16 ;  /* 0x000000ffff10e224 */ /* 0x000fe200078e0a10 */
[----:B------:R-:W-:Y:S02]  /*3140*/  SEL R0, R25, R10, !P5 ;  /* 0x0000000a19007207 */ /* 0x000fe40006800000 */
[----:B------:R-:W-:Y:S01]  /*3150*/  SEL R10, R11, R14, !P4 ;  /* 0x0000000e0b0a7207 */ /* 0x000fe20006000000 */
[----:B------:R-:W-:Y:S01]  /*3160*/  IMAD.MOV.U32 R14, RZ, RZ, RZ ;  /* 0x000000ffff0e7224 */ /* 0x000fe200078e00ff */
[----:B------:R-:W-:Y:S01]  /*3170*/  ISETP.GE.AND P5, PT, R23, RZ, PT ;  /* 0x000000ff1700720c */ /* 0x000fe20003fa6270 */
[----:B------:R-:W-:Y:S01]  /*3180*/  IMAD R23, R2, R17, RZ ;  /* 0x0000001102177224 */ /* 0x000fe200078e02ff */
[----:B------:R-:W-:-:S02]  /*3190*/  IABS R8, R10 ;  /* 0x0000000a00087213 */ /* 0x000fc40000000000 */
[----:B------:R-:W-:Y:S01]  /*31a0*/  SEL R16, R13, R16, !P3 ;  /* 0x000000100d107207 */ /* 0x000fe20005800000 */
[----:B------:R-:W-:Y:S01]  /*31b0*/  IMAD.HI.U32 R2, R15, R23, R14 ;  /* 0x000000170f027227 */ /* 0x000fe200078e000e */
[----:B------:R-:W-:Y:S02]  /*31c0*/  IABS R25, R19 ;  /* 0x0000001300197213 */ /* 0x000fe40000000000 */
[----:B------:R-:W-:Y:S01]  /*31d0*/  @!P2 IADD3 R21, PT, PT, -R21, RZ, RZ ;  /* 0x000000ff1515a210 */ /* 0x000fe20007ffe1ff */
[----:B------:R-:W-:Y:S02]  /*31e0*/  IMAD.MOV.U32 R15, RZ, RZ, R8 ;  /* 0x000000ffff0f7224 */ /* 0x000fe400078e0008 */
[----:B------:R-:W-:Y:S01]  /*31f0*/  IMAD R16, R16, UR13, RZ ;  /* 0x0000000d10107c24 */ /* 0x000fe2000f8e02ff */
[----:B------:R-:W-:Y:S01]  /*3200*/  SEL R21, R12, R21, !P0 ;  /* 0x000000150c157207 */ /* 0x000fe20004000000 */
[----:B------:R-:W-:-:S03]  /*3210*/  IMAD.HI.U32 R8, R2, R15, RZ ;  /* 0x0000000f02087227 */ /* 0x000fc600078e00ff */
[----:B------:R-:W-:Y:S01]  /*3220*/  SHF.R.S32.HI R23, RZ, 0x1f, R16 ;  /* 0x0000001fff177819 */ /* 0x000fe20000011410 */
[----:B------:R-:W-:Y:S02]  /*3230*/  @!P5 IMAD.MOV R0, RZ, RZ, -R0 ;  /* 0x000000ffff00d224 */ /* 0x000fe400078e0a00 */
[----:B------:R-:W-:-:S03]  /*3240*/  IMAD.MOV R24, RZ, RZ, -R8 ;  /* 0x000000ffff187224 */ /* 0x000fc600078e0a08 */
[----:B------:R-:W-:Y:S01]  /*3250*/  SEL R14, R11, R0, !P4 ;  /* 0x000000000b0e7207 */ /* 0x000fe20006000000 */
[----:B------:R-:W-:Y:S02]  /*3260*/  IMAD R0, R17, R24, R15 ;  /* 0x0000001811007224 */ /* 0x000fe400078e020f */
[----:B------:R-:W-:Y:S02]  /*3270*/  IMAD R24, R21, UR12, RZ ;  /* 0x0000000c15187c24 */ /* 0x000fe4000f8e02ff */
[----:B------:R-:W-:Y:S01]  /*3280*/  IMAD R15, R14, UR11, RZ ;  /* 0x0000000b0e0f7c24 */ /* 0x000fe2000f8e02ff */
[----:B------:R-:W-:-:S04]  /*3290*/  ISETP.GT.U32.AND P5, PT, R17, R0, PT ;  /* 0x000000001100720c */ /* 0x000fc80003fa4070 */
[----:B------:R-:W-:Y:S02]  /*32a0*/  IADD3 R21, P2, P6, R15, R24, R16 ;  /* 0x000000180f157210 */ /* 0x000fe40007e5e010 */
[----:B------:R-:W-:Y:S02]  /*32b0*/  SHF.R.S32.HI R14, RZ, 0x1f, R15 ;  /* 0x0000001fff0e7819 */ /* 0x000fe4000001140f */
[----:B------:R-:W-:-:S04]  /*32c0*/  SHF.R.S32.HI R24, RZ, 0x1f, R24 ;  /* 0x0000001fff187819 */ /* 0x000fc80000011418 */
[----:B------:R-:W-:Y:S01]  /*32d0*/  IADD3.X R23, PT, PT, R14, R24, R23, P2, P6 ;  /* 0x000000180e177210 */ /* 0x000fe200017ec417 */
[--C-:B------:R-:W-:Y:S01]  /*32e0*/  @!P5 IMAD.IADD R0, R0, 0x1, -R17.reuse ;  /* 0x000000010000d824 */ /* 0x100fe200078e0a11 */
[----:B------:R-:W0:Y:S01]  /*32f0*/  @P1 LDC.64 R14, c[0x0][0x410] ;  /* 0x00010400ff0e1b82 */ /* 0x000e220000000a00 */
[----:B------:R-:W-:Y:S02]  /*3300*/  ISETP.GE.AND P6, PT, R10, RZ, PT ;  /* 0x000000ff0a00720c */ /* 0x000fe40003fc6270 */
[----:B------:R-:W-:Y:S01]  /*3310*/  IMAD.IADD R17, R0, 0x1, -R17 ;  /* 0x0000000100117824 */ /* 0x000fe200078e0a11 */
[-C--:B------:R-:W-:Y:S02]  /*3320*/  ISETP.GT.U32.AND P2, PT, R25, R0.reuse, PT ;  /* 0x000000001900720c */ /* 0x080fe40003f44070 */
[----:B------:R-:W-:Y:S02]  /*3330*/  LOP3.LUT R24, RZ, R19, RZ, 0x33, !PT ;  /* 0x00000013ff187212 */ /* 0x000fe400078e33ff */
[----:B------:R-:W-:-:S02]  /*3340*/  SEL R17, R17, R0, !P2 ;  /* 0x0000000011117207 */ /* 0x000fc40005000000 */
[----:B------:R-:W-:-:S04]  /*3350*/  ISETP.NE.AND P2, PT, R19, RZ, PT ;  /* 0x000000ff1300720c */ /* 0x000fc80003f45270 */
[----:B------:R-:W-:-:S05]  /*3360*/  @!P6 IMAD.MOV R17, RZ, RZ, -R17 ;  /* 0x000000ffff11e224 */ /* 0x000fca00078e0a11 */
[----:B------:R-:W-:-:S05]  /*3370*/  SEL R26, R24, R17, !P2 ;  /* 0x00000011181a7207 */ /* 0x000fca0005000000 */
[----:B0-----:R-:W-:-:S05]  /*3380*/  @P1 IMAD.WIDE R28, R26, 0x8, R14 ;  /* 0x000000081a1c1825 */ /* 0x001fca00078e020e */
[----:B------:R-:W2:Y:S01]  /*3390*/  @P1 LDG.E.64 R16, desc[UR8][R28.64] ;  /* 0x000000081c101981 */ /* 0x000ea2000c1e1b00 */
[----:B------:R-:W0:Y:S01]  /*33a0*/  I2F.RP R27, R20 ;  /* 0x00000014001b7306 */ /* 0x000e220000209400 */
[----:B------:R-:W-:Y:S02]  /*33b0*/  CS2R R14, SRZ ;  /* 0x00000000000e7805 */ /* 0x000fe4000001ff00 */
[----:B------:R-:W-:Y:S01]  /*33c0*/  ISETP.GE.U32.AND P6, PT, R0, R25, PT ;  /* 0x000000190000720c */ /* 0x000fe20003fc6070 */
[----:B------:R-:W-:Y:S01]  /*33d0*/  @!P5 VIADD R8, R8, 0x1 ;  /* 0x000000010808d836 */ /* 0x000fe20000000000 */
[----:B------:R-:W-:Y:S01]  /*33e0*/  IADD3 R4, P5, PT, R3, R4, RZ ;  /* 0x0000000403047210 */ /* 0x000fe20007fbe0ff */
[----:B------:R-:W-:Y:S01]  /*33f0*/  IMAD R26, R26, UR10, RZ ;  /* 0x0000000a1a1a7c24 */ /* 0x000fe2000f8e02ff */
[----:B------:R-:W-:Y:S01]  /*3400*/  LOP3.LUT R10, R10, R19, RZ, 0x3c, !PT ;  /* 0x000000130a0a7212 */ /* 0x000fe200078e3cff */
[----:B------:R-:W-:-:S04]  /*3410*/  UISETP.NE.U32.AND UP0, UPT, UR6, URZ, UPT ;  /* 0x000000ff0600728c */ /* 0x000fc8000bf05070 */
[----:B------:R-:W-:Y:S01]  /*3420*/  UISETP.NE.AND.EX UP0, UPT, UR7, URZ, UPT, UP0 ;  /* 0x000000ff0700728c */ /* 0x000fe2000bf05300 */
[----:B0-----:R-:W0:Y:S03]  /*3430*/  MUFU.RCP R27, R27 ;  /* 0x0000001b001b7308 */ /* 0x001e260000001000 */
[----:B------:R-:W-:Y:S01]  /*3440*/  @P6 VIADD R8, R8, 0x1 ;  /* 0x0000000108086836 */ /* 0x000fe20000000000 */
[----:B--2---:R-:W-:Y:S01]  /*3450*/  @P1 DADD R14, RZ, R16 ;  /* 0x00000000ff0e1229 */ /* 0x004fe20000000010 */
[----:B------:R-:W-:Y:S01]  /*3460*/  ISETP.GE.AND P1, PT, R10, RZ, PT ;  /* 0x000000ff0a00720c */ /* 0x000fe20003f26270 */
[----:B0-----:R-:W-:-:S04]  /*3470*/  VIADD R16, R27, 0xffffffe ;  /* 0x0ffffffe1b107836 */ /* 0x001fc80000000000 */
[----:B------:R0:W1:Y:S02]  /*3480*/  F2I.FTZ.U32.TRUNC.NTZ R17, R16 ;  /* 0x0000001000117305 */ /* 0x000064000021f000 */
[----:B0-----:R-:W-:Y:S02]  /*3490*/  IMAD.MOV.U32 R16, RZ, RZ, RZ ;  /* 0x000000ffff107224 */ /* 0x001fe400078e00ff */
[----:B-1----:R-:W-:-:S04]  /*34a0*/  IMAD.MOV R0, RZ, RZ, -R17 ;  /* 0x000000ffff007224 */ /* 0x002fc800078e0a11 */
[----:B------:R-:W-:-:S04]  /*34b0*/  IMAD R29, R0, R20, RZ ;  /* 0x00000014001d7224 */ /* 0x000fc800078e02ff */
[----:B------:R-:W-:Y:S01]  /*34c0*/  IMAD.HI.U32 R0, R17, R29, R16 ;  /* 0x0000001d11007227 */ /* 0x000fe200078e0010 */
[----:B------:R-:W-:-:S05]  /*34d0*/  IABS R17, R4 ;  /* 0x0000000400117213 */ /* 0x000fca0000000000 */
[----:B------:R-:W-:-:S05]  /*34e0*/  IMAD.HI.U32 R16, R0, R17, RZ ;  /* 0x0000001100107227 */ /* 0x000fca00078e00ff */
[----:B------:R-:W-:-:S05]  /*34f0*/  IADD3 R10, PT, PT, -R16, RZ, RZ ;  /* 0x000000ff100a7210 */ /* 0x000fca0007ffe1ff */
[----:B------:R-:W-:Y:S01]  /*3500*/  IMAD R10, R20, R10, R17 ;  /* 0x0000000a140a7224 */ /* 0x000fe200078e0211 */
[----:B------:R-:W-:-:S04]  /*3510*/  LOP3.LUT R17, R4, UR18, RZ, 0x3c, !PT ;  /* 0x0000001204117c12 */ /* 0x000fc8000f8e3cff */
[----:B------:R-:W-:-:S13]  /*3520*/  ISETP.GT.U32.AND P6, PT, R5, R10, PT ;  /* 0x0000000a0500720c */ /* 0x000fda0003fc4070 */
[----:B------:R-:W-:Y:S02]  /*3530*/  @!P6 IMAD.IADD R10, R10, 0x1, -R20 ;  /* 0x000000010a0ae824 */ /* 0x000fe400078e0a14 */
[----:B------:R-:W-:-:S03]  /*3540*/  @!P6 VIADD R16, R16, 0x1 ;  /* 0x000000011010e836 */ /* 0x000fc60000000000 */
[----:B------:R-:W-:-:S13]  /*3550*/  ISETP.GE.U32.AND P6, PT, R10, R5, PT ;  /* 0x000000050a00720c */ /* 0x000fda0003fc6070 */
[----:B------:R-:W-:Y:S01]  /*3560*/  @P6 VIADD R16, R16, 0x1 ;  /* 0x0000000110106836 */ /* 0x000fe20000000000 */
[----:B------:R-:W-:Y:S01]  /*3570*/  ISETP.GE.AND P6, PT, R17, RZ, PT ;  /* 0x000000ff1100720c */ /* 0x000fe20003fc6270 */
[----:B------:R-:W-:-:S04]  /*3580*/  IMAD.MOV.U32 R17, RZ, RZ, R8 ;  /* 0x000000ffff117224 */ /* 0x000fc800078e0008 */
[----:B------:R-:W-:-:S05]  /*3590*/  @!P1 IMAD.MOV R17, RZ, RZ, -R17 ;  /* 0x000000ffff119224 */ /* 0x000fca00078e0a11 */
[----:B------:R-:W-:-:S03]  /*35a0*/  SEL R17, R24, R17, !P2 ;  /* 0x0000001118117207 */ /* 0x000fc60005000000 */
[----:B------:R-:W-:-:S05]  /*35b0*/  @!P6 IMAD.MOV R16, RZ, RZ, -R16 ;  /* 0x000000ffff10e224 */ /* 0x000fca00078e0a10 */
[----:B------:R-:W-:Y:S01]  /*35c0*/  SEL R8, R13, R16, !P3 ;  /* 0x000000100d087207 */ /* 0x000fe20005800000 */
[----:B------:R-:W-:-:S03]  /*35d0*/  IMAD R16, R17, UR4, RZ ;  /* 0x0000000411107c24 */ /* 0x000fc6000f8e02ff */
[----:B------:R-:W-:Y:S02]  /*35e0*/  IABS R27, R8 ;  /* 0x00000008001b7213 */ /* 0x000fe40000000000 */
[--C-:B------:R-:W-:Y:S02]  /*35f0*/  IADD3 R17, P1, P6, R16, R21, R26.reuse ;  /* 0x0000001510117210 */ /* 0x100fe40007e3e01a */
[----:B------:R-:W-:Y:S01]  /*3600*/  SHF.R.S32.HI R21, RZ, 0x1f, R26 ;  /* 0x0000001fff157819 */ /* 0x000fe2000001141a */
[----:B------:R-:W-:Y:S01]  /*3610*/  IMAD.HI.U32 R18, R18, R27, RZ ;  /* 0x0000001b12127227 */ /* 0x000fe200078e00ff */
[----:B------:R-:W-:Y:S02]  /*3620*/  SHF.R.S32.HI R26, RZ, 0x1f, R16 ;  /* 0x0000001fff1a7819 */ /* 0x000fe40000011410 */
[----:B------:R-:W-:Y:S02]  /*3630*/  LOP3.LUT R16, R8, UR17, RZ, 0x3c, !PT ;  /* 0x0000001108107c12 */ /* 0x000fe4000f8e3cff */
[----:B------:R-:W-:Y:S01]  /*3640*/  IADD3.X R26, PT, PT, R26, R23, R21, P1, P6 ;  /* 0x000000171a1a7210 */ /* 0x000fe20000fec415 */
[----:B------:R-:W-:-:S04]  /*3650*/  IMAD.MOV R21, RZ, RZ, -R18 ;  /* 0x000000ffff157224 */ /* 0x000fc800078e0a12 */
[----:B------:R-:W-:-:S05]  /*3660*/  IMAD R21, R22, R21, R27 ;  /* 0x0000001516157224 */ /* 0x000fca00078e021b */
[----:B------:R-:W-:-:S13]  /*3670*/  ISETP.GT.U32.AND P6, PT, R22, R21, PT ;  /* 0x000000151600720c */ /* 0x000fda0003fc4070 */
[----:B------:R-:W-:Y:S02]  /*3680*/  @!P6 IMAD.IADD R21, R21, 0x1, -R22 ;  /* 0x000000011515e824 */ /* 0x000fe400078e0a16 */
[----:B------:R-:W-:Y:S01]  /*3690*/  @!P6 VIADD R18, R18, 0x1 ;  /* 0x000000011212e836 */ /* 0x000fe20000000000 */
[----:B------:R-:W-:Y:S02]  /*36a0*/  ISETP.GE.AND P6, PT, R16, RZ, PT ;  /* 0x000000ff1000720c */ /* 0x000fe40003fc6270 */
[----:B------:R-:W-:-:S13]  /*36b0*/  ISETP.GE.U32.AND P1, PT, R21, R22, PT ;  /* 0x000000161500720c */ /* 0x000fda0003f26070 */
[----:B------:R-:W-:Y:S01]  /*36c0*/  @P1 VIADD R18, R18, 0x1 ;  /* 0x0000000112121836 */ /* 0x000fe20000000000 */
[----:B------:R-:W-:-:S04]  /*36d0*/  LEA R16, P1, R17, UR14, 0x3 ;  /* 0x0000000e11107c11 */ /* 0x000fc8000f8218ff */
[----:B------:R-:W-:Y:S02]  /*36e0*/  @!P6 IADD3 R18, PT, PT, -R18, RZ, RZ ;  /* 0x000000ff1212e210 */ /* 0x000fe40007ffe1ff */
[----:B------:R-:W-:Y:S02]  /*36f0*/  LEA.HI.X R17, R17, UR15, R26, 0x3, P1 ;  /* 0x0000000f11117c11 */ /* 0x000fe400088f1c1a */
[----:B------:R-:W-:-:S03]  /*3700*/  SEL R18, R12, R18, !P0 ;  /* 0x000000120c127207 */ /* 0x000fc60004000000 */
[----:B------:R0:W-:Y:S01]  /*3710*/  STG.E.64 desc[UR8][R16.64], R14 ;  /* 0x0000000e10007986 */ /* 0x0001e2000c101b08 */
[----:B------:R-:W-:Y:S02]  /*3720*/  IABS R27, R18 ;  /* 0x00000012001b7213 */ /* 0x000fe40000000000 */
[----:B------:R-:W-:-:S03]  /*3730*/  LOP3.LUT R26, R18, UR16, RZ, 0x3c, !PT ;  /* 0x00000010121a7c12 */ /* 0x000fc6000f8e3cff */
[----:B------:R-:W-:-:S04]  /*3740*/  IMAD.HI.U32 R23, R6, R27, RZ ;  /* 0x0000001b06177227 */ /* 0x000fc800078e00ff */
[----:B------:R-:W-:-:S04]  /*3750*/  IMAD.MOV R6, RZ, RZ, -R23 ;  /* 0x000000ffff067224 */ /* 0x000fc800078e0a17 */
[----:B------:R-:W-:-:S05]  /*3760*/  IMAD R6, R9, R6, R27 ;  /* 0x0000000609067224 */ /* 0x000fca00078e021b */
        /* <DEDUP_REMOVED lines=9> */
[----:B------:R-:W-:-:S04]  /*3800*/  IMAD.HI.U32 R2, R2, R28, RZ ;  /* 0x0000001c02027227 */ /* 0x000fc800078e00ff */
[----:B------:R-:W-:-:S04]  /*3810*/  IMAD.MOV R23, RZ, RZ, -R2 ;  /* 0x000000ffff177224 */ /* 0x000fc800078e0a02 */
[----:B------:R-:W-:-:S05]  /*3820*/  IMAD R28, R25, R23, R28 ;  /* 0x00000017191c7224 */ /* 0x000fca00078e021c */
        /* <DEDUP_REMOVED lines=8> */
[----:B0-----:R-:W-:-:S09]  /*38b0*/  SEL R17, R24, R23, !P2 ;  /* 0x0000001718117207 */ /* 0x001fd20005000000 */
[----:B------:R-:W0:Y:S02]  /*38c0*/  @P1 LDC.64 R14, c[0x0][0x410] ;  /* 0x00010400ff0e1b82 */ /* 0x000e240000000a00 */
[----:B0-----:R-:W-:-:S06]  /*38d0*/  @P1 IMAD.WIDE R14, R17, 0x8, R14 ;  /* 0x00000008110e1825 */ /* 0x001fcc00078e020e */
[----:B------:R-:W2:Y:S01]  /*38e0*/  @P1 LDG.E.64 R14, desc[UR8][R14.64] ;  /* 0x000000080e0e1981 */ /* 0x000ea2000c1e1b00 */
[----:B------:R-:W-:Y:S01]  /*38f0*/  @!P6 VIADD R2, R2, 0x1 ;  /* 0x000000010202e836 */ /* 0x000fe20000000000 */
[----:B------:R-:W-:Y:S01]  /*3900*/  ISETP.GE.U32.AND P6, PT, R28, R25, PT ;  /* 0x000000191c00720c */ /* 0x000fe20003fc6070 */
[----:B------:R-:W-:Y:S01]  /*3910*/  IMAD R17, R17, UR10, RZ ;  /* 0x0000000a11117c24 */ /* 0x000fe2000f8e02ff */
[----:B------:R-:W-:Y:S01]  /*3920*/  LOP3.LUT R19, R26, R19, RZ, 0x3c, !PT ;  /* 0x000000131a137212 */ /* 0x000fe200078e3cff */
[----:B------:R-:W-:Y:S01]  /*3930*/  IMAD.X R7, RZ, RZ, R7, P5 ;  /* 0x000000ffff077224 */ /* 0x000fe200028e0607 */
[----:B------:R-:W-:-:S09]  /*3940*/  USHF.R.S32.HI UR19, URZ, 0x1f, UR5 ;  /* 0x0000001fff137899 */ /* 0x000fd20008011405 */
[----:B------:R-:W-:Y:S02]  /*3950*/  @P6 IADD3 R2, PT, PT, R2, 0x1, RZ ;  /* 0x0000000102026810 */ /* 0x000fe40007ffe0ff */
[----:B------:R-:W-:Y:S01]  /*3960*/  ISETP.GT.U32.AND P6, PT, R9, R6, PT ;  /* 0x000000060900720c */ /* 0x000fe20003fc4070 */
[----:B------:R-:W-:-:S05]  /*3970*/  IMAD.IADD R9, R6, 0x1, -R9 ;  /* 0x0000000106097824 */ /* 0x000fca00078e0a09 */
[----:B------:R-:W-:Y:S01]  /*3980*/  SEL R6, R9, R6, !P6 ;  /* 0x0000000609067207 */ /* 0x000fe20007000000 */
[----:B------:R-:W-:Y:S01]  /*3990*/  IMAD.IADD R9, R10, 0x1, -R20 ;  /* 0x000000010a097824 */ /* 0x000fe200078e0a14 */
[----:B------:R-:W-:-:S13]  /*39a0*/  ISETP.GE.AND P6, PT, R18, RZ, PT ;  /* 0x000000ff1200720c */ /* 0x000fda0003fc6270 */
[----:B------:R-:W-:Y:S01]  /*39b0*/  @!P6 IMAD.MOV R6, RZ, RZ, -R6 ;  /* 0x000000ffff06e224 */ /* 0x000fe200078e0a06 */
[----:B------:R-:W-:Y:S01]  /*39c0*/  ISETP.GT.U32.AND P6, PT, R22, R21, PT ;  /* 0x000000151600720c */ /* 0x000fe20003fc4070 */
[----:B------:R-:W-:-:S03]  /*39d0*/  IMAD.IADD R22, R21, 0x1, -R22 ;  /* 0x0000000115167824 */ /* 0x000fc600078e0a16 */
[----:B------:R-:W-:Y:S02]  /*39e0*/  SEL R6, R11, R6, !P4 ;  /* 0x000000060b067207 */ /* 0x000fe40006000000 */
[----:B------:R-:W-:Y:S02]  /*39f0*/  SEL R21, R22, R21, !P6 ;  /* 0x0000001516157207 */ /* 0x000fe40007000000 */
[----:B------:R-:W-:-:S13]  /*3a00*/  ISETP.GE.AND P6, PT, R8, RZ, PT ;  /* 0x000000ff0800720c */ /* 0x000fda0003fc6270 */
[----:B------:R-:W-:Y:S01]  /*3a10*/  @!P6 IMAD.MOV R21, RZ, RZ, -R21 ;  /* 0x000000ffff15e224 */ /* 0x000fe200078e0a15 */
[----:B------:R-:W-:-:S04]  /*3a20*/  ISETP.GT.U32.AND P6, PT, R5, R10, PT ;  /* 0x0000000a0500720c */ /* 0x000fc80003fc4070 */
[----:B------:R-:W-:Y:S01]  /*3a30*/  SEL R10, R9, R10, !P6 ;  /* 0x0000000a090a7207 */ /* 0x000fe20007000000 */
[----:B------:R-:W-:Y:S01]  /*3a40*/  IMAD R9, R6, UR11, RZ ;  /* 0x0000000b06097c24 */ /* 0x000fe2000f8e02ff */
[----:B------:R-:W-:Y:S02]  /*3a50*/  ISETP.GE.AND P6, PT, R4, RZ, PT ;  /* 0x000000ff0400720c */ /* 0x000fe40003fc6270 */
[----:B------:R-:W-:Y:S02]  /*3a60*/  SEL R12, R12, R21, !P0 ;  /* 0x000000150c0c7207 */ /* 0x000fe40004000000 */
[----:B------:R-:W-:-:S03]  /*3a70*/  SHF.R.S32.HI R11, RZ, 0x1f, R9 ;  /* 0x0000001fff0b7819 */ /* 0x000fc60000011409 */
        /* <DEDUP_REMOVED lines=15> */
[----:B------:R-:W-:Y:S02]  /*3b70*/  CS2R R8, SRZ ;  /* 0x0000000000087805 */ /* 0x000fe4000001ff00 */
[----:B------:R-:W-:-:S02]  /*3b80*/  IADD3.X R11, PT, PT, R11, R6, R17, P0, P2 ;  /* 0x000000060b0b7210 */ /* 0x000fc400007e4411 */
        /* <DEDUP_REMOVED lines=10> */
.L_x_798:
[----:B------:R-:W-:Y:S05]  /*3c30*/  EXIT ;  /* 0x000000000000794d */ /* 0x000fea0003800000 */
.L_x_782:
        /* <DEDUP_REMOVED lines=42> */
.L_x_802:
[----:B------:R-:W-:-:S07]  /*3ee0*/  MOV R0, 0x3f00 ;  /* 0x00003f0000007802 */ /* 0x000fce0000000f00 */
[----:B------:R-:W-:Y:S05]  /*3ef0*/  CALL.REL.NOINC `($__internal_27_$__cuda_sm20_div_u64) ;  /* 0x0000003000907944 */ /* 0x000fea0003c00000 */
[----:B------:R-:W-:Y:S02]  /*3f00*/  IMAD.MOV.U32 R10, RZ, RZ, R2 ;  /* 0x000000ffff0a7224 */ /* 0x000fe400078e0002 */
[----:B------:R-:W-:-:S07]  /*3f10*/  IMAD.MOV.U32 R11, RZ, RZ, R5 ;  /* 0x000000ffff0b7224 */ /* 0x000fce00078e0005 */
.L_x_803:
[----:B------:R-:W-:Y:S05]  /*3f20*/  BSYNC.RECONVERGENT B0 ;  /* 0x0000000000007941 */ /* 0x000fea0003800200 */
.L_x_801:
        /* <DEDUP_REMOVED lines=24> */
[----:B------:R-:W-:Y:S01]  /*40b0*/  IMAD.HI.U32 R11, R11, R9, R10 ;  /* 0x000000090b0b7227 */ /* 0x000fe200078e000a */
[----:B------:R-:W-:-:S03]  /*40c0*/  LOP3.LUT R10, R4, R5, RZ, 0x3c, !PT ;  /* 0x00000005040a7212 */ /* 0x000fc600078e3cff */
[----:B------:R-:W-:Y:S01]  /*40d0*/  IMAD.MOV.U32 R9, RZ, RZ, R13 ;  /* 0x000000ffff097224 */ /* 0x000fe200078e000d */
[----:B------:R-:W-:Y:S01]  /*40e0*/  ISETP.GE.AND P3, PT, R10, RZ, PT ;  /* 0x000000ff0a00720c */ /* 0x000fe20003f66270 */
        /* <DEDUP_REMOVED lines=11> */
[----:B0-----:R-:W-:-:S04]  /*41a0*/  VIADD R12, R13, 0xffffffe ;  /* 0x0ffffffe0d0c7836 */ /* 0x001fc80000000000 */
[----:B------:R-:W0:Y:S06]  /*41b0*/  F2I.FTZ.U32.TRUNC.NTZ R11, R12 ;  /* 0x0000000c000b7305 */ /* 0x000e2c000021f000 */
[----:B------:R-:W-:-:S04]  /*41c0*/  @P2 VIADD R7, R7, 0x1 ;  /* 0x0000000107072836 */ /* 0x000fc80000000000 */
[----:B------:R-:W-:Y:S01]  /*41d0*/  @!P3 IMAD.MOV R7, RZ, RZ, -R7 ;  /* 0x000000ffff07b224 */ /* 0x000fe200078e0a07 */
[----:B------:R-:W-:Y:S01]  /*41e0*/  @!P1 LOP3.LUT R7, RZ, R5, RZ, 0x33, !PT ;  /* 0x00000005ff079212 */ /* 0x000fe200078e33ff */
[----:B0-----:R-:W-:-:S03]  /*41f0*/  IMAD.MOV R10, RZ, RZ, -R11 ;  /* 0x000000ffff0a7224 */ /* 0x001fc600078e0a0b */
[----:B------:R-:W-:Y:S01]  /*4200*/  IABS R14, R7 ;  /* 0x00000007000e7213 */ /* 0x000fe20000000000 */
[----:B------:R-:W-:Y:S01]  /*4210*/  IMAD R13, R10, R9, RZ ;  /* 0x000000090a0d7224 */ /* 0x000fe200078e02ff */
[----:B------:R-:W-:Y:S02]  /*4220*/  MOV R10, RZ ;  /* 0x000000ff000a7202 */ /* 0x000fe40000000f00 */
[----:B---3--:R-:W-:-:S03]  /*4230*/  IABS R12, R2 ;  /* 0x00000002000c7213 */ /* 0x008fc60000000000 */
        /* <DEDUP_REMOVED lines=14> */
[----:B------:R-:W0:Y:S02]  /*4320*/  LDC R9, c[0x0][0x3bc] ;  /* 0x0000ef00ff097b82 */ /* 0x000e240000000800 */
        /* <DEDUP_REMOVED lines=9> */
[----:B0-----:R-:W-:-:S03]  /*43c0*/  IABS R14, R9 ;  /* 0x00000009000e7213 */ /* 0x001fc60000000000 */
        /* <DEDUP_REMOVED lines=31> */
[-C--:B------:R-:W-:Y:S01]  /*45c0*/  @!P2 IADD3 R11, PT, PT, R11, -R14.reuse, RZ ;  /* 0x8000000e0b0ba210 */ /* 0x080fe20007ffe0ff */
        /* <DEDUP_REMOVED lines=16> */
[----:B------:R-:W-:Y:S01]  /*46d0*/  SHF.R.S32.HI R4, RZ, 0x1f, R2 ;  /* 0x0000001fff047819 */ /* 0x000fe20000011402 */
[----:B------:R-:W-:Y:S02]  /*46e0*/  IMAD R0, R0, UR13, RZ ;  /* 0x0000000d00007c24 */ /* 0x000fe4000f8e02ff */
[----:B------:R-:W-:Y:S02]  /*46f0*/  IMAD R9, R9, R16, R12 ;  /* 0x0000001009097224 */ /* 0x000fe400078e020c */
[----:B--2---:R-:W-:Y:S01]  /*4700*/  IMAD R10, R10, UR4, RZ ;  /* 0x000000040a0a7c24 */ /* 0x004fe2000f8e02ff */
[----:B------:R-:W-:Y:S01]  /*4710*/  IADD3 R2, P1, P2, R0, R5, R2 ;  /* 0x0000000500027210 */ /* 0x000fe20007a3e002 */
[----:B------:R-:W-:Y:S01]  /*4720*/  IMAD R9, R9, UR12, RZ ;  /* 0x0000000c09097c24 */ /* 0x000fe2000f8e02ff */
[----:B------:R-:W-:Y:S01]  /*4730*/  SHF.R.S32.HI R5, RZ, 0x1f, R5 ;  /* 0x0000001fff057819 */ /* 0x000fe20000011405 */
[----:B------:R-:W-:Y:S01]  /*4740*/  IMAD.MOV.U32 R7, RZ, RZ, R8 ;  /* 0x000000ffff077224 */ /* 0x000fe200078e0008 */
        /* <DEDUP_REMOVED lines=8> */
[----:B------:R-:W-:-:S05]  /*47d0*/  LEA.HI.X R11, R0, UR7, R9, 0x3, P1 ;  /* 0x00000007000b7c11 */ /* 0x000fca00088f1c09 */
[----:B------:R0:W-:Y:S04]  /*47e0*/  STG.E.64 desc[UR8][R10.64], RZ ;  /* 0x000000ff0a007986 */ /* 0x0001e8000c101b08 */
.L_x_805:
[----:B------:R-:W-:Y:S05]  /*47f0*/  BSYNC.RECONVERGENT B0 ;  /* 0x0000000000007941 */ /* 0x000fea0003800200 */
.L_x_804:
        /* <DEDUP_REMOVED lines=10> */
[----:B-1----:R-:W-:Y:S01]  /*48a0*/  IMAD.MOV.U32 R8, RZ, RZ, RZ ;  /* 0x000000ffff087224 */ /* 0x002fe200078e00ff */
[----:B-----5:R-:W-:-:S05]  /*48b0*/  IADD3 R2, PT, PT, RZ, -R9, RZ ;  /* 0x80000009ff027210 */ /* 0x020fca0007ffe0ff */
[----:B0-----:R-:W-:-:S04]  /*48c0*/  IMAD R11, R2, R5, RZ ;  /* 0x00000005020b7224 */ /* 0x001fc800078e02ff */
[----:B--234-:R-:W-:-:S07]  /*48d0*/  IMAD.HI.U32 R2, R9, R11, R8 ;  /* 0x0000000b09027227 */ /* 0x01cfce00078e0008 */
.L_x_806:
[----:B------:R-:W0:Y:S01]  /*48e0*/  LDC R13, c[0x0][0x3c8] ;  /* 0x0000f200ff0d7b82 */ /* 0x000e220000000800 */
[-C--:B------:R-:W-:Y:S01]  /*48f0*/  IABS R15, R4.reuse ;  /* 0x00000004000f7213 */ /* 0x080fe20000000000 */
[----:B------:R-:W-:Y:S01]  /*4900*/  UIMAD UR11, UR5, UR10, URZ ;  /* 0x0000000a050b72a4 */ /* 0x000fe2000f8e02ff */
[----:B------:R-:W-:-:S03]  /*4910*/  IADD3 R0, P0, PT, R3, R4, RZ ;  /* 0x0000000403007210 */ /* 0x000fc60007f1e0ff */
[----:B------:R-:W-:Y:S01]  /*4920*/  IMAD.HI.U32 R10, R2, R15, RZ ;  /* 0x0000000f020a7227 */ /* 0x000fe200078e00ff */
[----:B------:R-:W-:Y:S01]  /*4930*/  IABS R16, R0 ;  /* 0x0000000000107213 */ /* 0x000fe20000000000 */
[----:B------:R-:W1:Y:S01]  /*4940*/  LDC R11, c[0x0][0x3c4] ;  /* 0x0000f100ff0b7b82 */ /* 0x000e620000000800 */
[----:B------:R-:W-:Y:S01]  /*4950*/  USHF.R.S32.HI UR16, URZ, 0x1f, UR11 ;  /* 0x0000001fff107899 */ /* 0x000fe2000801140b */
        /* <DEDUP_REMOVED lines=12> */
[----:B------:R-:W-:Y:S01]  /*4a20*/  ISETP.GE.AND P1, PT, R14, RZ, PT ;  /* 0x000000ff0e00720c */ /* 0x000fe20003f26270 */
[----:B0-----:R-:W-:Y:S01]  /*4a30*/  VIADD R8, R12, 0xffffffe ;  /* 0x0ffffffe0c087836 */ /* 0x001fe20000000000 */
[----:B-1----:R-:W-:-:S03]  /*4a40*/  IABS R12, R11 ;  /* 0x0000000b000c7213 */ /* 0x002fc60000000000 */
[----:B------:R0:W1:Y:S02]  /*4a50*/  F2I.FTZ.U32.TRUNC.NTZ R9, R8 ;  /* 0x0000000800097305 */ /* 0x000064000021f000 */
[----:B------:R-:W-:Y:S01]  /*4a60*/  @P3 VIADD R10, R10, 0x1 ;  /* 0x000000010a0a3836 */ /* 0x000fe20000000000 */
[----:B------:R-:W-:Y:S01]  /*4a70*/  ISETP.NE.AND P3, PT, R13, RZ, PT ;  /* 0x000000ff0d00720c */ /* 0x000fe20003f65270 */
[----:B0-----:R-:W-:Y:S02]  /*4a80*/  IMAD.MOV.U32 R8, RZ, RZ, RZ ;  /* 0x000000ffff087224 */ /* 0x001fe400078e00ff */
[----:B-1----:R-:W-:-:S04]  /*4a90*/  IMAD.MOV R17, RZ, RZ, -R9 ;  /* 0x000000ffff117224 */ /* 0x002fc800078e0a09 */
[----:B------:R-:W-:Y:S01]  /*4aa0*/  IMAD R15, R17, R6, RZ ;  /* 0x00000006110f7224 */ /* 0x000fe200078e02ff */
[----:B------:R-:W-:-:S03]  /*4ab0*/  LOP3.LUT R17, RZ, R13, RZ, 0x33, !PT ;  /* 0x0000000dff117212 */ /* 0x000fc600078e33ff */
        /* <DEDUP_REMOVED lines=10> */
[----:B------:R-:W1:Y:S02]  /*4b60*/  LDC R6, c[0x0][0x3c0] ;  /* 0x0000f000ff067b82 */ /* 0x000e640000000800 */
[----:B------:R-:W-:Y:S02]  /*4b70*/  ISETP.GE.U32.AND P4, PT, R8, R5, PT ;  /* 0x000000050800720c */ /* 0x000fe40003f86070 */
[----:B0-----:R-:W-:Y:S02]  /*4b80*/  IADD3 R9, PT, PT, R16, 0xffffffe, RZ ;  /* 0x0ffffffe10097810 */ /* 0x001fe40007ffe0ff */
[----:B------:R-:W-:-:S04]  /*4b90*/  LOP3.LUT R8, R4, R13, RZ, 0x3c, !PT ;  /* 0x0000000d04087212 */ /* 0x000fc800078e3cff */
[----:B------:R-:W-:Y:S01]  /*4ba0*/  ISETP.GE.AND P2, PT, R8, RZ, PT ;  /* 0x000000ff0800720c */ /* 0x000fe20003f46270 */
[----:B------:R-:W0:Y:S01]  /*4bb0*/  F2I.FTZ.U32.TRUNC.NTZ R9, R9 ;  /* 0x0000000900097305 */ /* 0x000e22000021f000 */
[----:B------:R-:W-:-:S03]  /*4bc0*/  LOP3.LUT R8, RZ, R13, RZ, 0x33, !PT ;  /* 0x0000000dff087212 */ /* 0x000fc600078e33ff */
[----:B------:R-:W-:-:S04]  /*4bd0*/  @P4 VIADD R15, R15, 0x1 ;  /* 0x000000010f0f4836 */ /* 0x000fc80000000000 */
[----:B------:R-:W-:-:S04]  /*4be0*/  @!P1 IMAD.MOV R15, RZ, RZ, -R15 ;  /* 0x000000ffff0f9224 */ /* 0x000fc800078e0a0f */
[----:B------:R-:W-:Y:S01]  /*4bf0*/  @!P2 IMAD.MOV R10, RZ, RZ, -R10 ;  /* 0x000000ffff0aa224 */ /* 0x000fe200078e0a0a */
[----:B-1----:R-:W-:Y:S01]  /*4c00*/  IABS R16, R6 ;  /* 0x0000000600107213 */ /* 0x002fe20000000000 */
[----:B0-----:R-:W-:-:S03]  /*4c10*/  IMAD.MOV R19, RZ, RZ, -R9 ;  /* 0x000000ffff137224 */ /* 0x001fc600078e0a09 */
[----:B------:R-:W-:Y:S01]  /*4c20*/  SEL R14, R17, R10, !P3 ;  /* 0x0000000a110e7207 */ /* 0x000fe20005800000 */
[----:B------:R-:W0:Y:S01]  /*4c30*/  I2F.RP R20, R16 ;  /* 0x0000001000147306 */ /* 0x000e220000209400 */
[----:B------:R-:W-:Y:S01]  /*4c40*/  SEL R10, R8, R15, !P3 ;  /* 0x0000000f080a7207 */ /* 0x000fe20005800000 */
[----:B------:R-:W-:Y:S01]  /*4c50*/  IMAD R15, R19, R12, RZ ;  /* 0x0000000c130f7224 */ /* 0x000fe200078e02ff */
[----:B------:R-:W-:Y:S01]  /*4c60*/  IABS R17, R14 ;  /* 0x0000000e00117213 */ /* 0x000fe20000000000 */
[----:B------:R-:W-:Y:S01]  /*4c70*/  IMAD.MOV.U32 R8, RZ, RZ, RZ ;  /* 0x000000ffff087224 */ /* 0x000fe200078e00ff */
[----:B------:R-:W-:-:S03]  /*4c80*/  IABS R19, R10 ;  /* 0x0000000a00137213 */ /* 0x000fc60000000000 */
[----:B------:R-:W-:-:S04]  /*4c90*/  IMAD.HI.U32 R8, R9, R15, R8 ;  /* 0x0000000f09087227 */ /* 0x000fc800078e0008 */
[----:B------:R-:W-:Y:S01]  /*4ca0*/  IMAD.MOV.U32 R9, RZ, RZ, R17 ;  /* 0x000000ffff097224 */ /* 0x000fe200078e0011 */
[----:B0-----:R-:W0:Y:S03]  /*4cb0*/  MUFU.RCP R20, R20 ;  /* 0x0000001400147308 */ /* 0x001e260000001000 */
[----:B------:R-:W-:-:S04]  /*4cc0*/  IMAD.HI.U32 R15, R8, R9, RZ ;  /* 0x00000009080f7227 */ /* 0x000fc800078e00ff */
[----:B------:R-:W-:-:S04]  /*4cd0*/  IMAD.HI.U32 R8, R8, R19, RZ ;  /* 0x0000001308087227 */ /* 0x000fc800078e00ff */
[----:B------:R-:W-:Y:S01]  /*4ce0*/  IMAD.MOV R17, RZ, RZ, -R15 ;  /* 0x000000ffff117224 */ /* 0x000fe200078e0a0f */
[----:B------:R-:W-:-:S03]  /*4cf0*/  IADD3 R18, PT, PT, -R8, RZ, RZ ;  /* 0x000000ff08127210 */ /* 0x000fc60007ffe1ff */
[C---:B------:R-:W-:Y:S02]  /*4d00*/  IMAD R9, R12.reuse, R17, R9 ;  /* 0x000000110c097224 */ /* 0x040fe400078e0209 */
[----:B------:R-:W-:Y:S01]  /*4d10*/  IMAD R17, R12, R18, R19 ;  /* 0x000000120c117224 */ /* 0x000fe200078e0213 */
[----:B------:R-:W-:Y:S01]  /*4d20*/  LOP3.LUT R18, R10, R11, RZ, 0x3c, !PT ;  /* 0x0000000b0a127212 */ /* 0x000fe200078e3cff */
[----:B0-----:R-:W-:Y:S01]  /*4d30*/  VIADD R19, R20, 0xffffffe ;  /* 0x0ffffffe14137836 */ /* 0x001fe20000000000 */
[C---:B------:R-:W-:Y:S02]  /*4d40*/  ISETP.GT.U32.AND P5, PT, R12.reuse, R9, PT ;  /* 0x000000090c00720c */ /* 0x040fe40003fa4070 */
[----:B------:R-:W-:Y:S02]  /*4d50*/  ISETP.GT.U32.AND P6, PT, R12, R17, PT ;  /* 0x000000110c00720c */ /* 0x000fe40003fc4070 */
[----:B------:R-:W-:Y:S02]  /*4d60*/  ISETP.GE.AND P1, PT, R18, RZ, PT ;  /* 0x000000ff1200720c */ /* 0x000fe40003f26270 */
[----:B------:R-:W-:-:S07]  /*4d70*/  LOP3.LUT R18, RZ, R11, RZ, 0x33, !PT ;  /* 0x0000000bff127212 */ /* 0x000fce00078e33ff */
[--C-:B------:R-:W-:Y:S02]  /*4d80*/  @!P5 IMAD.IADD R9, R9, 0x1, -R12.reuse ;  /* 0x000000010909d824 */ /* 0x100fe400078e0a0c */
        /* <DEDUP_REMOVED lines=10> */
[----:B------:R-:W-:Y:S01]  /*4e30*/  @P3 VIADD R15, R15, 0x1 ;  /* 0x000000010f0f3836 */ /* 0x000fe20000000000 */
[----:B------:R-:W-:Y:S01]  /*4e40*/  ISETP.NE.AND P3, PT, R11, RZ, PT ;  /* 0x000000ff0b00720c */ /* 0x000fe20003f65270 */
[----:B------:R-:W-:Y:S02]  /*4e50*/  @P4 VIADD R8, R8, 0x1 ;  /* 0x0000000108084836 */ /* 0x000fe40000000000 */
[----:B0-----:R-:W-:Y:S02]  /*4e60*/  IMAD.MOV R19, RZ, RZ, -R9 ;  /* 0x000000ffff137224 */ /* 0x001fe400078e0a09 */
[----:B------:R-:W-:Y:S02]  /*4e70*/  @!P1 IMAD.MOV R8, RZ, RZ, -R8 ;  /* 0x000000ffff089224 */ /* 0x000fe400078e0a08 */
[----:B------:R-:W-:Y:S02]  /*4e80*/  @!P2 IMAD.MOV R15, RZ, RZ, -R15 ;  /* 0x000000ffff0fa224 */ /* 0x000fe400078e0a0f */
[----:B------:R-:W-:Y:S01]  /*4e90*/  IMAD R19, R19, R16, RZ ;  /* 0x0000001013137224 */ /* 0x000fe200078e02ff */
[----:B------:R-:W-:Y:S01]  /*4ea0*/  SEL R17, R17, R8, !P3 ;  /* 0x0000000811117207 */ /* 0x000fe20005800000 */
[----:B------:R-:W-:Y:S01]  /*4eb0*/  HFMA2 R8, -RZ, RZ, 0, 0 ;  /* 0x00000000ff087431 */ /* 0x000fe200000001ff */
[----:B------:R-:W-:-:S02]  /*4ec0*/  SEL R15, R18, R15, !P3 ;  /* 0x0000000f120f7207 */ /* 0x000fc40005800000 */
[----:B------:R-:W-:Y:S02]  /*4ed0*/  IABS R21, R17 ;  /* 0x0000001100157213 */ /* 0x000fe40000000000 */
[----:B------:R-:W-:Y:S02]  /*4ee0*/  IABS R20, R15 ;  /* 0x0000000f00147213 */ /* 0x000fe40000000000 */
[----:B-1----:R-:W-:Y:S01]  /*4ef0*/  IABS R18, R12 ;  /* 0x0000000c00127213 */ /* 0x002fe20000000000 */
[----:B------:R-:W-:-:S03]  /*4f00*/  IMAD.HI.U32 R8, R9, R19, R8 ;  /* 0x0000001309087227 */ /* 0x000fc600078e0008 */
[----:B------:R-:W0:Y:S01]  /*4f10*/  I2F.RP R23, R18 ;  /* 0x0000001200177306 */ /* 0x000e220000209400 */
[----:B------:R-:W-:-:S04]  /*4f20*/  IMAD.MOV.U32 R9, RZ, RZ, R20 ;  /* 0x000000ffff097224 */ /* 0x000fc800078e0014 */
        /* <DEDUP_REMOVED lines=13> */
[----:B------:R-:W-:Y:S02]  /*5000*/  @!P6 IMAD.IADD R21, R21, 0x1, -R16 ;  /* 0x000000011515e824 */ /* 0x000fe400078e0a10 */
        /* <DEDUP_REMOVED lines=28> */
[C---:B------:R-:W-:Y:S02]  /*51d0*/  IMAD R23, R18.reuse, R22, R23 ;  /* 0x0000001612177224 */ /* 0x040fe400078e0217 */
[----:B------:R-:W-:Y:S01]  /*51e0*/  IMAD.MOV R20, RZ, RZ, -R17 ;  /* 0x000000ffff147224 */ /* 0x000fe200078e0a11 */
[C---:B------:R-:W-:Y:S01]  /*51f0*/  ISETP.GT.U32.AND P5, PT, R18.reuse, R9, PT ;  /* 0x000000091200720c */ /* 0x040fe20003fa4070 */
[----:B------:R-:W-:Y:S01]  /*5200*/  IMAD.MOV R22, RZ, RZ, -R21 ;  /* 0x000000ffff167224 */ /* 0x000fe200078e0a15 */
[----:B------:R-:W-:Y:S01]  /*5210*/  ISETP.GT.U32.AND P6, PT, R18, R23, PT ;  /* 0x000000171200720c */ /* 0x000fe20003fc4070 */
[----:B------:R-:W-:-:S10]  /*5220*/  IMAD R20, R11, R20, R10 ;  /* 0x000000140b147224 */ /* 0x000fd400078e020a */
[--C-:B------:R-:W-:Y:S01]  /*5230*/  @!P5 IMAD.IADD R9, R9, 0x1, -R18.reuse ;  /* 0x000000010909d824 */ /* 0x100fe200078e0a12 */
[----:B------:R-:W-:Y:S01]  /*5240*/  @!P5 IADD3 R8, PT, PT, R8, 0x1, RZ ;  /* 0x000000010808d810 */ /* 0x000fe20007ffe0ff */
[----:B------:R-:W-:Y:S02]  /*5250*/  @!P6 IMAD.IADD R23, R23, 0x1, -R18 ;  /* 0x000000011717e824 */ /* 0x000fe400078e0a12 */
        /* <DEDUP_REMOVED lines=16> */
[----:B------:R-:W-:Y:S02]  /*5360*/  IMAD R14, R11, R4, R14 ;  /* 0x000000040b0e7224 */ /* 0x000fe400078e020e */
[----:B------:R-:W-:Y:S01]  /*5370*/  @!P2 IMAD.MOV R8, RZ, RZ, -R8 ;  /* 0x000000ffff08a224 */ /* 0x000fe200078e0a08 */
[----:B------:R-:W-:Y:S01]  /*5380*/  SEL R4, R23, R16, !P3 ;  /* 0x0000001017047207 */ /* 0x000fe20005800000 */
[----:B------:R-:W-:Y:S02]  /*5390*/  IMAD.MOV R16, RZ, RZ, -R19 ;  /* 0x000000ffff107224 */ /* 0x000fe400078e0a13 */
[----:B------:R-:W-:Y:S01]  /*53a0*/  IMAD R13, R13, R18, R0 ;  /* 0x000000120d0d7224 */ /* 0x000fe200078e0200 */
[----:B------:R-:W-:Y:S01]  /*53b0*/  SEL R8, R23, R8, !P3 ;  /* 0x0000000817087207 */ /* 0x000fe20005800000 */
[----:B------:R-:W-:-:S02]  /*53c0*/  IMAD R16, R6, R16, R15 ;  /* 0x0000001006107224 */ /* 0x000fc400078e020f */
[----:B------:R-:W-:Y:S01]  /*53d0*/  IMAD R11, R6, R22, R17 ;  /* 0x00000016060b7224 */ /* 0x000fe200078e0211 */
[----:B------:R-:W-:Y:S01]  /*53e0*/  IADD3 R18, PT, PT, -R8, RZ, RZ ;  /* 0x000000ff08127210 */ /* 0x000fe20007ffe1ff */
[----:B------:R-:W-:Y:S02]  /*53f0*/  IMAD R10, R9, UR15, RZ ;  /* 0x0000000f090a7c24 */ /* 0x000fe4000f8e02ff */
[----:B------:R-:W-:Y:S02]  /*5400*/  IMAD R9, R14, UR14, RZ ;  /* 0x0000000e0e097c24 */ /* 0x000fe4000f8e02ff */
[----:B------:R-:W-:Y:S01]  /*5410*/  IMAD R6, R16, UR13, RZ ;  /* 0x0000000d10067c24 */ /* 0x000fe2000f8e02ff */
[----:B------:R-:W-:Y:S01]  /*5420*/  SHF.R.S32.HI R15, RZ, 0x1f, R10 ;  /* 0x0000001fff0f7819 */ /* 0x000fe2000001140a */
[----:B------:R-:W-:Y:S02]  /*5430*/  IMAD.MOV R23, RZ, RZ, -R4 ;  /* 0x000000ffff177224 */ /* 0x000fe400078e0a04 */
[----:B------:R-:W-:Y:S01]  /*5440*/  IMAD R13, R13, UR15, RZ ;  /* 0x0000000f0d0d7c24 */ /* 0x000fe2000f8e02ff */
[----:B------:R-:W-:Y:S01]  /*5450*/  IADD3 R10, P1, P2, R6, R9, R10 ;  /* 0x00000009060a7210 */ /* 0x000fe20007a3e00a */
[----:B------:R-:W-:Y:S01]  /*5460*/  IMAD R19, R12, R18, R19 ;  /* 0x000000120c137224 */ /* 0x000fe200078e0213 */
        /* <DEDUP_REMOVED lines=35> */
.L_x_800:
        /* <DEDUP_REMOVED lines=38> */
.L_x_808:
[----:B------:R-:W-:-:S07]  /*5900*/  MOV R0, 0x5920 ;  /* 0x0000592000007802 */ /* 0x000fce0000000f00 */
[----:B------:R-:W-:Y:S05]  /*5910*/  CALL.REL.NOINC `($__internal_27_$__cuda_sm20_div_u64) ;  /* 0x0000001800087944 */ /* 0x000fea0003c00000 */
[----:B------:R-:W-:Y:S02]  /*5920*/  IMAD.MOV.U32 R10, RZ, RZ, R2 ;  /* 0x000000ffff0a7224 */ /* 0x000fe400078e0002 */
[----:B------:R-:W-:-:S07]  /*5930*/  IMAD.MOV.U32 R11, RZ, RZ, R5 ;  /* 0x000000ffff0b7224 */ /* 0x000fce00078e0005 */
.L_x_809:
[----:B------:R-:W-:Y:S05]  /*5940*/  BSYNC.RECONVERGENT B0 ;  /* 0x0000000000007941 */ /* 0x000fea0003800200 */
.L_x_807:
        /* <DEDUP_REMOVED lines=42> */
[----:B------:R-:W-:Y:S01]  /*5bf0*/  @!P3 IMAD.MOV R7, RZ, RZ, -R7 ;  /* 0x000000ffff07b224 */ /* 0x000fe200078e0a07 */
[----:B------:R-:W-:Y:S01]  /*5c00*/  @!P1 LOP3.LUT R7, RZ, R5, RZ, 0x33, !PT ;  /* 0x00000005ff079212 */ /* 0x000fe200078e33ff */
[----:B0-----:R-:W-:-:S03]  /*5c10*/  IMAD.MOV R10, RZ, RZ, -R11 ;  /* 0x000000ffff0a7224 */ /* 0x001fc600078e0a0b */
[----:B------:R-:W-:Y:S01]  /*5c20*/  IABS R14, R7 ;  /* 0x00000007000e7213 */ /* 0x000fe20000000000 */
[----:B------:R-:W-:Y:S01]  /*5c30*/  IMAD R13, R10, R9, RZ ;  /* 0x000000090a0d7224 */ /* 0x000fe200078e02ff */
[----:B---3--:R-:W-:Y:S01]  /*5c40*/  IABS R12, R2 ;  /* 0x00000002000c7213 */ /* 0x008fe20000000000 */
[----:B------:R-:W-:-:S03]  /*5c50*/  IMAD.MOV.U32 R10, RZ, RZ, RZ ;  /* 0x000000ffff0a7224 */ /* 0x000fc600078e00ff */
[----:B------:R-:W0:Y:S01]  /*5c60*/  I2F.RP R15, R12 ;  /* 0x0000000c000f7306 */ /* 0x000e220000209400 */
[----:B------:R-:W-:-:S06]  /*5c70*/  IMAD.HI.U32 R13, R11, R13, R10 ;  /* 0x0000000d0b0d7227 */ /* 0x000fcc00078e000a */
[----:B------:R-:W-:Y:S02]  /*5c80*/  IMAD.HI.U32 R10, R13, R14, RZ ;  /* 0x0000000e0d0a7227 */ /* 0x000fe400078e00ff */
[----:B------:R-:W3:Y:S02]  /*5c90*/  LDC R13, c[0x0][0x3bc] ;  /* 0x0000ef00ff0d7b82 */ /* 0x000ee40000000800 */
        /* <DEDUP_REMOVED lines=12> */
[----:B---3--:R-:W-:-:S05]  /*5d60*/  IABS R14, R13 ;  /* 0x0000000d000e7213 */ /* 0x008fca0000000000 */
[----:B------:R-:W-:-:S05]  /*5d70*/  @P1 VIADD R10, R10, 0x1 ;  /* 0x000000010a0a1836 */ /* 0x000fca0000000000 */
[----:B------:R-:W-:Y:S01]  /*5d80*/  MOV R9, R10 ;  /* 0x0000000a00097202 */ /* 0x000fe20000000f00 */
[----:B0-----:R-:W-:Y:S02]  /*5d90*/  IMAD.MOV R15, RZ, RZ, -R11 ;  /* 0x000000ffff0f7224 */ /* 0x001fe400078e0a0b */
        /* <DEDUP_REMOVED lines=14> */
[----:B------:R-:W-:Y:S01]  /*5e80*/  ISETP.GE.AND P3, PT, R10, RZ, PT ;  /* 0x000000ff0a00720c */ /* 0x000fe20003f66270 */
[----:B------:R-:W-:-:S10]  /*5e90*/  IMAD.MOV.U32 R10, RZ, RZ, RZ ;  /* 0x000000ffff0a7224 */ /* 0x000fd400078e00ff */
[----:B------:R-:W-:Y:S02]  /*5ea0*/  @!P2 IMAD.IADD R11, R11, 0x1, -R12 ;  /* 0x000000010b0ba824 */ /* 0x000fe400078e0a0c */
[----:B0-----:R-:W-:Y:S02]  /*5eb0*/  VIADD R17, R15, 0xffffffe ;  /* 0x0ffffffe0f117836 */ /* 0x001fe40000000000 */
[----:B------:R-:W-:Y:S01]  /*5ec0*/  @!P2 VIADD R16, R16, 0x1 ;  /* 0x000000011010a836 */ /* 0x000fe20000000000 */
[----:B------:R-:W-:Y:S02]  /*5ed0*/  ISETP.GE.U32.AND P1, PT, R11, R12, PT ;  /* 0x0000000c0b00720c */ /* 0x000fe40003f26070 */
[----:B------:R-:W0:Y:S01]  /*5ee0*/  F2I.FTZ.U32.TRUNC.NTZ R11, R17 ;  /* 0x00000011000b7305 */ /* 0x000e22000021f000 */
[----:B------:R-:W-:-:S10]  /*5ef0*/  ISETP.NE.AND P2, PT, R2, RZ, PT ;  /* 0x000000ff0200720c */ /* 0x000fd40003f45270 */
[----:B------:R-:W-:Y:S02]  /*5f00*/  @P1 VIADD R16, R16, 0x1 ;  /* 0x0000000110101836 */ /* 0x000fe40000000000 */
[----:B0-----:R-:W-:-:S03]  /*5f10*/  IMAD.MOV R15, RZ, RZ, -R11 ;  /* 0x000000ffff0f7224 */ /* 0x001fc600078e0a0b */
[----:B------:R-:W-:Y:S02]  /*5f20*/  @!P3 IADD3 R16, PT, PT, -R16, RZ, RZ ;  /* 0x000000ff1010b210 */ /* 0x000fe40007ffe1ff */
[----:B------:R-:W-:Y:S01]  /*5f30*/  @!P2 LOP3.LUT R16, RZ, R2, RZ, 0x33, !PT ;  /* 0x00000002ff10a212 */ /* 0x000fe200078e33ff */
[----:B------:R-:W-:-:S03]  /*5f40*/  IMAD R15, R15, R14, RZ ;  /* 0x0000000e0f0f7224 */ /* 0x000fc600078e02ff */
[----:B------:R-:W-:Y:S01]  /*5f50*/  IABS R12, R16 ;  /* 0x00000010000c7213 */ /* 0x000fe20000000000 */
        /* <DEDUP_REMOVED lines=18> */
[----:B0-----:R-:W-:-:S06]  /*6080*/  IMAD.WIDE R10, R13, 0x8, R10 ;  /* 0x000000080d0a7825 */ /* 0x001fcc00078e020a */
[----:B------:R-:W3:Y:S01]  /*6090*/  LDG.E.64 R10, desc[UR8][R10.64] ;  /* 0x000000080a0a7981 */ /* 0x000ee2000c1e1b00 */
        /* <DEDUP_REMOVED lines=24> */
[----:B---3--:R-:W-:-:S07]  /*6220*/  DADD R10, RZ, R10 ;  /* 0x00000000ff0a7229 */ /* 0x008fce000000000a */
[----:B------:R0:W-:Y:S04]  /*6230*/  STG.E.64 desc[UR8][R12.64], R10 ;  /* 0x0000000a0c007986 */ /* 0x0001e8000c101b08 */
.L_x_811:
[----:B------:R-:W-:Y:S05]  /*6240*/  BSYNC.RECONVERGENT B0 ;  /* 0x0000000000007941 */ /* 0x000fea0003800200 */
.L_x_810:
        /* <DEDUP_REMOVED lines=10> */
[----:B-1----:R-:W-:Y:S02]  /*62f0*/  IMAD.MOV.U32 R8, RZ, RZ, RZ ;  /* 0x000000ffff087224 */ /* 0x002fe400078e00ff */
[----:B-----5:R-:W-:-:S04]  /*6300*/  IMAD.MOV R5, RZ, RZ, -R9 ;  /* 0x000000ffff057224 */ /* 0x020fc800078e0a09 */
[----:B------:R-:W-:-:S04]  /*6310*/  IMAD R5, R5, R6, RZ ;  /* 0x0000000605057224 */ /* 0x000fc800078e02ff */
[----:B--234-:R-:W-:-:S07]  /*6320*/  IMAD.HI.U32 R2, R9, R5, R8 ;  /* 0x0000000509027227 */ /* 0x01cfce00078e0008 */
.L_x_812:
[----:B-1----:R-:W1:Y:S01]  /*6330*/  LDC R14, c[0x0][0x3c4] ;  /* 0x0000f100ff0e7b82 */ /* 0x002e620000000800 */
[----:B------:R-:W-:-:S05]  /*6340*/  IABS R5, R4 ;  /* 0x0000000400057213 */ /* 0x000fca0000000000 */
[----:B------:R-:W-:Y:S02]  /*6350*/  IMAD.HI.U32 R2, R2, R5, RZ ;  /* 0x0000000502027227 */ /* 0x000fe400078e00ff */
[----:B0-----:R-:W0:Y:S02]  /*6360*/  LDC R13, c[0x0][0x3c8] ;  /* 0x0000f200ff0d7b82 */ /* 0x001e240000000800 */
[----:B------:R-:W-:-:S06]  /*6370*/  IMAD.MOV R0, RZ, RZ, -R2 ;  /* 0x000000ffff007224 */ /* 0x000fcc00078e0a02 */
[----:B------:R-:W2:Y:S01]  /*6380*/  LDC R12, c[0x0][0x3c0] ;  /* 0x0000f000ff0c7b82 */ /* 0x000ea20000000800 */
[----:B-1----:R-:W-:-:S04]  /*6390*/  IABS R19, R14 ;  /* 0x0000000e00137213 */ /* 0x002fc80000000000 */
[----:B------:R-:W1:Y:S01]  /*63a0*/  I2F.RP R9, R19 ;  /* 0x0000001300097306 */ /* 0x000e620000209400 */
[-C--:B0-----:R-:W-:Y:S02]  /*63b0*/  IABS R8, R13.reuse ;  /* 0x0000000d00087213 */ /* 0x081fe40000000000 */
[----:B------:R-:W-:Y:S02]  /*63c0*/  ISETP.NE.AND P2, PT, R13, RZ, PT ;  /* 0x000000ff0d00720c */ /* 0x000fe40003f45270 */
[-C--:B------:R-:W-:Y:S01]  /*63d0*/  LOP3.LUT R17, RZ, R13.reuse, RZ, 0x33, !PT ;  /* 0x0000000dff117212 */ /* 0x080fe200078e33ff */
[----:B------:R-:W-:Y:S01]  /*63e0*/  IMAD R5, R8, R0, R5 ;  /* 0x0000000008057224 */ /* 0x000fe200078e0205 */
[----:B------:R-:W-:Y:S02]  /*63f0*/  LOP3.LUT R0, R4, R13, RZ, 0x3c, !PT ;  /* 0x0000000d04007212 */ /* 0x000fe400078e3cff */
[----:B--2---:R-:W-:Y:S02]  /*6400*/  IABS R16, R12 ;  /* 0x0000000c00107213 */ /* 0x004fe40000000000 */
[----:B------:R-:W-:Y:S01]  /*6410*/  ISETP.GT.U32.AND P1, PT, R6, R5, PT ;  /* 0x000000050600720c */ /* 0x000fe20003f24070 */
[----:B-1----:R-:W0:Y:S01]  /*6420*/  MUFU.RCP R9, R9 ;  /* 0x0000000900097308 */ /* 0x002e220000001000 */
[----:B------:R-:W-:-:S11]  /*6430*/  ISETP.GE.AND P3, PT, R0, RZ, PT ;  /* 0x000000ff0000720c */ /* 0x000fd60003f66270 */
[----:B------:R-:W-:Y:S02]  /*6440*/  @!P1 IMAD.IADD R5, R5, 0x1, -R8 ;  /* 0x0000000105059824 */ /* 0x000fe400078e0a08 */
[----:B------:R-:W-:Y:S02]  /*6450*/  @!P1 VIADD R2, R2, 0x1 ;  /* 0x0000000102029836 */ /* 0x000fe40000000000 */
[----:B0-----:R-:W-:Y:S01]  /*6460*/  VIADD R20, R9, 0xffffffe ;  /* 0x0ffffffe09147836 */ /* 0x001fe20000000000 */
[----:B------:R-:W-:Y:S01]  /*6470*/  ISETP.GE.U32.AND P0, PT, R5, R6, PT ;  /* 0x000000060500720c */ /* 0x000fe20003f06070 */
[----:B------:R-:W-:Y:S01]  /*6480*/  I2F.RP R9, R16 ;  /* 0x0000001000097306 */ /* 0x000fe20000209400 */
[----:B------:R-:W-:-:S07]  /*6490*/  IABS R6, R13 ;  /* 0x0000000d00067213 */ /* 0x000fce0000000000 */
[----:B------:R0:W1:Y:S04]  /*64a0*/  F2I.FTZ.U32.TRUNC.NTZ R21, R20 ;  /* 0x0000001400157305 */ /* 0x000068000021f000 */
[----:B------:R-:W-:-:S04]  /*64b0*/  @P0 VIADD R2, R2, 0x1 ;  /* 0x0000000102020836 */ /* 0x000fc80000000000 */
[----:B------:R-:W2:Y:S01]  /*64c0*/  I2F.RP R15, R6 ;  /* 0x00000006000f7306 */ /* 0x000ea20000209400 */
[----:B------:R-:W-:Y:S02]  /*64d0*/  @!P3 IMAD.MOV R2, RZ, RZ, -R2 ;  /* 0x000000ffff02b224 */ /* 0x000fe400078e0a02 */
[----:B0-----:R-:W-:-:S03]  /*64e0*/  IMAD.MOV.U32 R20, RZ, RZ, RZ ;  /* 0x000000ffff147224 */ /* 0x001fc600078e00ff */
[----:B------:R-:W-:Y:S02]  /*64f0*/  SEL R17, R17, R2, !P2 ;  /* 0x0000000211117207 */ /* 0x000fe40005000000 */
[----:B-1----:R-:W-:Y:S01]  /*6500*/  IADD3 R0, PT, PT, RZ, -R21, RZ ;  /* 0x80000015ff007210 */ /* 0x002fe20007ffe0ff */
[----:B------:R-:W0:Y:S04]  /*6510*/  MUFU.RCP R9, R9 ;  /* 0x0000000900097308 */ /* 0x000e280000001000 */
[----:B------:R-:W-:Y:S01]  /*6520*/  IMAD R5, R0, R19, RZ ;  /* 0x0000001300057224 */ /* 0x000fe200078e02ff */
[----:B------:R-:W-:-:S03]  /*6530*/  IABS R0, R17 ;  /* 0x0000001100007213 */ /* 0x000fc60000000000 */
[----:B------:R-:W-:Y:S01]  /*6540*/  IMAD.HI.U32 R20, R21, R5, R20 ;  /* 0x0000000515147227 */ /* 0x000fe200078e0014 */
[----:B--2---:R-:W1:Y:S01]  /*6550*/  MUFU.RCP R15, R15 ;  /* 0x0000000f000f7308 */ /* 0x004e620000001000 */
[----:B------:R-:W2:Y:S01]  /*6560*/  LDC R5, c[0x0][0x3bc] ;  /* 0x0000ef00ff057b82 */ /* 0x000ea20000000800 */
[----:B------:R-:W-:-:S03]  /*6570*/  LOP3.LUT R21, RZ, R14, RZ, 0x33, !PT ;  /* 0x0000000eff157212 */ /* 0x000fc600078e33ff */
[----:B------:R-:W-:-:S04]  /*6580*/  IMAD.HI.U32 R8, R20, R0, RZ ;  /* 0x0000000014087227 */ /* 0x000fc800078e00ff */
[----:B------:R-:W-:Y:S02]  /*6590*/  IMAD.MOV R2, RZ, RZ, -R8 ;  /* 0x000000ffff027224 */ /* 0x000fe400078e0a08 */
[----:B0-----:R-:W-:Y:S02]  /*65a0*/  VIADD R10, R9, 0xffffffe ;  /* 0x0ffffffe090a7836 */ /* 0x001fe40000000000 */
[----:B------:R-:W-:Y:S01]  /*65b0*/  IMAD R0, R19, R2, R0 ;  /* 0x0000000213007224 */ /* 0x000fe200078e0200 */
[----:B------:R-:W-:Y:S01]  /*65c0*/  LOP3.LUT R2, R17, R14, RZ, 0x3c, !PT ;  /* 0x0000000e11027212 */ /* 0x000fe200078e3cff */
[----:B------:R0:W3:Y:S01]  /*65d0*/  F2I.FTZ.U32.TRUNC.NTZ R9, R10 ;  /* 0x0000000a00097305 */ /* 0x0000e2000021f000 */
[----:B-1----:R-:W-:Y:S02]  /*65e0*/  VIADD R11, R15, 0xffffffe ;  /* 0x0ffffffe0f0b7836 */ /* 0x002fe40000000000 */
[----:B------:R-:W-:Y:S02]  /*65f0*/  ISETP.GT.U32.AND P3, PT, R19, R0, PT ;  /* 0x000000001300720c */ /* 0x000fe40003f64070 */
[----:B------:R-:W-:-:S03]  /*6600*/  ISETP.GE.AND P4, PT, R2, RZ, PT ;  /* 0x000000ff0200720c */ /* 0x000fc60003f86270 */
[----:B------:R-:W1:Y:S01]  /*6610*/  F2I.FTZ.U32.TRUNC.NTZ R11, R11 ;  /* 0x0000000b000b7305 */ /* 0x000e62000021f000 */
[----:B0-----:R-:W-:Y:S02]  /*6620*/  IMAD.MOV.U32 R10, RZ, RZ, RZ ;  /* 0x000000ffff0a7224 */ /* 0x001fe400078e00ff */
[----:B---3--:R-:W-:-:S05]  /*6630*/  IMAD.MOV R23, RZ, RZ, -R9 ;  /* 0x000000ffff177224 */ /* 0x008fca00078e0a09 */
[----:B------:R-:W-:Y:S02]  /*6640*/  @!P3 IMAD.IADD R0, R0, 0x1, -R19 ;  /* 0x000000010000b824 */ /* 0x000fe400078e0a13 */
[----:B------:R-:W-:Y:S02]  /*6650*/  @!P3 VIADD R8, R8, 0x1 ;  /* 0x000000010808b836 */ /* 0x000fe40000000000 */
[----:B------:R-:W-:Y:S01]  /*6660*/  IMAD R23, R23, R16, RZ ;  /* 0x0000001017177224 */ /* 0x000fe200078e02ff */
[----:B------:R-:W-:Y:S01]  /*6670*/  ISETP.GE.U32.AND P1, PT, R0, R19, PT ;  /* 0x000000130000720c */ /* 0x000fe20003f26070 */
[----:B-1----:R-:W-:Y:S01]  /*6680*/  IMAD.MOV R15, RZ, RZ, -R11 ;  /* 0x000000ffff0f7224 */ /* 0x002fe200078e0a0b */
[----:B------:R-:W-:-:S03]  /*6690*/  IADD3 R0, P0, PT, R3, R4, RZ ;  /* 0x0000000403007210 */ /* 0x000fc60007f1e0ff */
[----:B------:R-:W-:Y:S01]  /*66a0*/  IMAD R15, R15, R6, RZ ;  /* 0x000000060f0f7224 */ /* 0x000fe200078e02ff */
[----:B------:R-:W-:-:S03]  /*66b0*/  IABS R18, R0 ;  /* 0x0000000000127213 */ /* 0x000fc60000000000 */
[----:B------:R-:W-:-:S04]  /*66c0*/  IMAD.HI.U32 R2, R11, R15, R10 ;  /* 0x0000000f0b027227 */ /* 0x000fc800078e000a */
[----:B------:R-:W-:Y:S01]  /*66d0*/  IMAD.MOV.U32 R15, RZ, RZ, R18 ;  /* 0x000000ffff0f7224 */ /* 0x000fe200078e0012 */
[----:B------:R-:W-:Y:S02]  /*66e0*/  @P1 IADD3 R8, PT, PT, R8, 0x1, RZ ;  /* 0x0000000108081810 */ /* 0x000fe40007ffe0ff */
[----:B------:R-:W-:Y:S01]  /*66f0*/  ISETP.NE.AND P1, PT, R14, RZ, PT ;  /* 0x000000ff0e00720c */ /* 0x000fe20003f25270 */
[----:B------:R-:W-:Y:S01]  /*6700*/  IMAD.HI.U32 R11, R2, R15, RZ ;  /* 0x0000000f020b7227 */ /* 0x000fe200078e00ff */
[----:B--2---:R-:W-:-:S03]  /*6710*/  IABS R18, R5 ;  /* 0x0000000500127213 */ /* 0x004fc60000000000 */
[----:B------:R-:W-:Y:S01]  /*6720*/  @!P4 IMAD.MOV R8, RZ, RZ, -R8 ;  /* 0x000000ffff08c224 */ /* 0x000fe200078e0a08 */
[----:B------:R-:W0:Y:S01]  /*6730*/  I2F.RP R22, R18 ;  /* 0x0000001200167306 */ /* 0x000e220000209400 */
[----:B------:R-:W-:-:S03]  /*6740*/  IMAD.MOV R10, RZ, RZ, -R11 ;  /* 0x000000ffff0a7224 */ /* 0x000fc600078e0a0b */
[----:B------:R-:W-:Y:S01]  /*6750*/  SEL R21, R21, R8, !P1 ;  /* 0x0000000815157207 */ /* 0x000fe20004800000 */
[C---:B------:R-:W-:Y:S02]  /*6760*/  IMAD R15, R6.reuse, R10, R15 ;  /* 0x0000000a060f7224 */ /* 0x040fe400078e020f */
[----:B------:R-:W-:Y:S01]  /*6770*/  IMAD.MOV.U32 R8, RZ, RZ, RZ ;  /* 0x000000ffff087224 */ /* 0x000fe200078e00ff */
[----:B------:R-:W-:Y:S02]  /*6780*/  IABS R24, R21 ;  /* 0x0000001500187213 */ /* 0x000fe40000000000 */
[----:B------:R-:W-:Y:S01]  /*6790*/  ISETP.GT.U32.AND P6, PT, R6, R15, PT ;  /* 0x0000000f0600720c */ /* 0x000fe20003fc4070 */
[----:B------:R-:W-:-:S04]  /*67a0*/  IMAD.HI.U32 R10, R9, R23, R8 ;  /* 0x00000017090a7227 */ /* 0x000fc800078e0008 */
[----:B------:R-:W-:Y:S01]  /*67b0*/  IMAD.MOV.U32 R23, RZ, RZ, R24 ;  /* 0x000000ffff177224 */ /* 0x000fe200078e0018 */
[----:B0-----:R-:W0:Y:S03]  /*67c0*/  MUFU.RCP R22, R22 ;  /* 0x0000001600167308 */ /* 0x001e260000001000 */
[----:B------:R-:W-:-:S04]  /*67d0*/  IMAD.HI.U32 R8, R10, R23, RZ ;  /* 0x000000170a087227 */ /* 0x000fc800078e00ff */
[----:B------:R-:W-:Y:S02]  /*67e0*/  IMAD.MOV R9, RZ, RZ, -R8 ;  /* 0x000000ffff097224 */ /* 0x000fe400078e0a08 */
[----:B------:R-:W-:Y:S02]  /*67f0*/  @!P6 IMAD.IADD R15, R15, 0x1, -R6 ;  /* 0x000000010f0fe824 */ /* 0x000fe400078e0a06 */
[----:B------:R-:W-:Y:S01]  /*6800*/  IMAD R23, R16, R9, R23 ;  /* 0x0000000910177224 */ /* 0x000fe200078e0217 */
[----:B------:R-:W-:Y:S01]  /*6810*/  LOP3.LUT R9, R0, R13, RZ, 0x3c, !PT ;  /* 0x0000000d00097212 */ /* 0x000fe200078e3cff */
[----:B------:R-:W-:Y:S01]  /*6820*/  @!P6 VIADD R11, R11, 0x1 ;  /* 0x000000010b0be836 */ /* 0x000fe20000000000 */
[----:B------:R-:W-:Y:S02]  /*6830*/  ISETP.GE.U32.AND P5, PT, R15, R6, PT ;  /* 0x000000060f00720c */ /* 0x000fe40003fa6070 */
[----:B------:R-:W-:Y:S02]  /*6840*/  ISETP.GT.U32.AND P3, PT, R16, R23, PT ;  /* 0x000000171000720c */ /* 0x000fe40003f64070 */
[----:B------:R-:W-:Y:S01]  /*6850*/  ISETP.GE.AND P4, PT, R9, RZ, PT ;  /* 0x000000ff0900720c */ /* 0x000fe20003f86270 */
[----:B0-----:R-:W-:Y:S01]  /*6860*/  VIADD R9, R22, 0xffffffe ;  /* 0x0ffffffe16097836 */ /* 0x001fe20000000000 */
[----:B------:R-:W-:-:S05]  /*6870*/  LOP3.LUT R22, RZ, R13, RZ, 0x33, !PT ;  /* 0x0000000dff167212 */ /* 0x000fca00078e33ff */
[----:B------:R-:W0:Y:S02]  /*6880*/  F2I.FTZ.U32.TRUNC.NTZ R9, R9 ;  /* 0x0000000900097305 */ /* 0x000e24000021f000 */
[----:B------:R-:W-:Y:S02]  /*6890*/  @P5 IADD3 R11, PT, PT, R11, 0x1, RZ ;  /* 0x000000010b0b5810 */ /* 0x000fe40007ffe0ff */
[----:B------:R-:W-:Y:S02]  /*68a0*/  @!P3 IMAD.IADD R23, R23, 0x1, -R16 ;  /* 0x000000011717b824 */ /* 0x000fe400078e0a10 */
[----:B------:R-:W-:Y:S02]  /*68b0*/  @!P3 VIADD R8, R8, 0x1 ;  /* 0x000000010808b836 */ /* 0x000fe40000000000 */
[----:B------:R-:W-:Y:S01]  /*68c0*/  IMAD.MOV.U32 R15, RZ, RZ, R11 ;  /* 0x000000ffff0f7224 */ /* 0x000fe200078e000b */
[----:B------:R-:W-:Y:S02]  /*68d0*/  ISETP.GE.U32.AND P5, PT, R23, R16, PT ;  /* 0x000000101700720c */ /* 0x000fe40003fa6070 */
[-C--:B------:R-:W-:Y:S01]  /*68e0*/  LOP3.LUT R11, R21, R12.reuse, RZ, 0x3c, !PT ;  /* 0x0000000c150b7212 */ /* 0x080fe200078e3cff */
[----:B------:R-:W-:Y:S01]  /*68f0*/  @!P4 IMAD.MOV R15, RZ, RZ, -R15 ;  /* 0x000000ffff0fc224 */ /* 0x000fe200078e0a0f */
[----:B------:R-:W-:-:S02]  /*6900*/  LOP3.LUT R23, RZ, R12, RZ, 0x33, !PT ;  /* 0x0000000cff177212 */ /* 0x000fc400078e33ff */
[----:B------:R-:W-:Y:S01]  /*6910*/  ISETP.GE.AND P4, PT, R11, RZ, PT ;  /* 0x000000ff0b00720c */ /* 0x000fe20003f86270 */
[----:B0-----:R-:W-:Y:S01]  /*6920*/  IMAD.MOV R25, RZ, RZ, -R9 ;  /* 0x000000ffff197224 */ /* 0x001fe200078e0a09 */
[----:B------:R-:W-:Y:S02]  /*6930*/  SEL R15, R22, R15, !P2 ;  /* 0x0000000f160f7207 */ /* 0x000fe40005000000 */
[----:B------:R-:W-:Y:S01]  /*6940*/  ISETP.NE.AND P2, PT, R12, RZ, PT ;  /* 0x000000ff0c00720c */ /* 0x000fe20003f45270 */
[----:B------:R-:W-:Y:S01]  /*6950*/  IMAD R25, R25, R18, RZ ;  /* 0x0000001219197224 */ /* 0x000fe200078e02ff */
[----:B------:R-:W-:Y:S01]  /*6960*/  IABS R22, R15 ;  /* 0x0000000f00167213 */ /* 0x000fe20000000000 */
[----:B------:R-:W-:-:S04]  /*6970*/  @P5 VIADD R8, R8, 0x1 ;  /* 0x0000000108085836 */ /* 0x000fc80000000000 */
[----:B------:R-:W-:-:S04]  /*6980*/  IMAD.HI.U32 R11, R20, R22, RZ ;  /* 0x00000016140b7227 */ /* 0x000fc800078e00ff */
[----:B------:R-:W-:-:S05]  /*6990*/  @!P4 IMAD.MOV R8, RZ, RZ, -R8 ;  /* 0x000000ffff08c224 */ /* 0x000fca00078e0a08 */
[----:B------:R-:W-:Y:S01]  /*69a0*/  SEL R20, R23, R8, !P2 ;  /* 0x0000000817147207 */ /* 0x000fe20005000000 */
[----:B------:R-:W-:-:S04]  /*69b0*/  IMAD.MOV.U32 R8, RZ, RZ, RZ ;  /* 0x000000ffff087224 */ /* 0x000fc800078e00ff */
[----:B------:R-:W-:Y:S01]  /*69c0*/  IMAD.HI.U32 R24, R9, R25, R8 ;  /* 0x0000001909187227 */ /* 0x000fe200078e0008 */
[----:B------:R-:W-:-:S03]  /*69d0*/  IABS R9, R20 ;  /* 0x0000001400097213 */ /* 0x000fc60000000000 */
[----:B------:R-:W-:-:S04]  /*69e0*/  IMAD.MOV R8, RZ, RZ, -R11 ;  /* 0x000000ffff087224 */ /* 0x000fc800078e0a0b */
[----:B------:R-:W-:Y:S02]  /*69f0*/  IMAD R8, R19, R8, R22 ;  /* 0x0000000813087224 */ /* 0x000fe400078e0216 */
[----:B------:R-:W-:-:S03]  /*6a00*/  IMAD.HI.U32 R22, R24, R9, RZ ;  /* 0x0000000918167227 */ /* 0x000fc600078e00ff */
[----:B------:R-:W-:Y:S01]  /*6a10*/  ISETP.GT.U32.AND P6, PT, R19, R8, PT ;  /* 0x000000081300720c */ /* 0x000fe20003fc4070 */
[----:B------:R-:W-:-:S04]  /*6a20*/  IMAD.MOV R23, RZ, RZ, -R22 ;  /* 0x000000ffff177224 */ /* 0x000fc800078e0a16 */
[----:B------:R-:W-:-:S05]  /*6a30*/  IMAD R9, R18, R23, R9 ;  /* 0x0000001712097224 */ /* 0x000fca00078e0209 */
[----:B------:R-:W-:-:S03]  /*6a40*/  ISETP.GT.U32.AND P4, PT, R18, R9, PT ;  /* 0x000000091200720c */ /* 0x000fc60003f84070 */
[----:B------:R-:W-:Y:S01]  /*6a50*/  @!P6 IMAD.IADD R8, R8, 0x1, -R19 ;  /* 0x000000010808e824 */ /* 0x000fe200078e0a13 */
[----:B------:R-:W-:-:S04]  /*6a60*/  @!P6 IADD3 R11, PT, PT, R11, 0x1, RZ ;  /* 0x000000010b0be810 */ /* 0x000fc80007ffe0ff */
[----:B------:R-:W-:Y:S02]  /*6a70*/  ISETP.GE.U32.AND P3, PT, R8, R19, PT ;  /* 0x000000130800720c */ /* 0x000fe40003f66070 */
[----:B------:R-:W-:-:S03]  /*6a80*/  LOP3.LUT R8, R15, R14, RZ, 0x3c, !PT ;  /* 0x0000000e0f087212 */ /* 0x000fc600078e3cff */
[----:B------:R-:W-:Y:S01]  /*6a90*/  @!P4 IMAD.IADD R9, R9, 0x1, -R18 ;  /* 0x000000010909c824 */ /* 0x000fe200078e0a12 */
[----:B------:R-:W-:Y:S01]  /*6aa0*/  ISETP.GE.AND P5, PT, R8, RZ, PT ;  /* 0x000000ff0800720c */ /* 0x000fe20003fa6270 */
[----:B------:R-:W-:Y:S01]  /*6ab0*/  @!P4 VIADD R22, R22, 0x1 ;  /* 0x000000011616c836 */ /* 0x000fe20000000000 */
[----:B------:R-:W-:Y:S02]  /*6ac0*/  LOP3.LUT R8, R20, R5, RZ, 0x3c, !PT ;  /* 0x0000000514087212 */ /* 0x000fe400078e3cff */
[----:B------:R-:W-:-:S03]  /*6ad0*/  ISETP.GE.U32.AND P6, PT, R9, R18, PT ;  /* 0x000000120900720c */ /* 0x000fc60003fc6070 */
[----:B------:R-:W-:Y:S01]  /*6ae0*/  @P3 VIADD R11, R11, 0x1 ;  /* 0x000000010b0b3836 */ /* 0x000fe20000000000 */
[----:B------:R-:W-:Y:S02]  /*6af0*/  ISETP.GE.AND P3, PT, R8, RZ, PT ;  /* 0x000000ff0800720c */ /* 0x000fe40003f66270 */
[----:B------:R-:W-:-:S03]  /*6b00*/  LOP3.LUT R8, RZ, R14, RZ, 0x33, !PT ;  /* 0x0000000eff087212 */ /* 0x000fc600078e33ff */
[----:B------:R-:W-:-:S04]  /*6b10*/  @!P5 IMAD.MOV R11, RZ, RZ, -R11 ;  /* 0x000000ffff0bd224 */ /* 0x000fc800078e0a0b */
[----:B------:R-:W-:Y:S01]  /*6b20*/  @P6 VIADD R22, R22, 0x1 ;  /* 0x0000000116166836 */ /* 0x000fe20000000000 */
[----:B------:R-:W-:Y:S02]  /*6b30*/  SEL R19, R8, R11, !P1 ;  /* 0x0000000b08137207 */ /* 0x000fe40004800000 */
[----:B------:R-:W0:Y:S01]  /*6b40*/  LDC.64 R8, c[0x0][0x410] ;  /* 0x00010400ff087b82 */ /* 0x000e220000000a00 */
[----:B------:R-:W-:Y:S01]  /*6b50*/  @!P3 IMAD.MOV R22, RZ, RZ, -R22 ;  /* 0x000000ffff16b224 */ /* 0x000fe200078e0a16 */
[----:B------:R-:W-:Y:S02]  /*6b60*/  ISETP.NE.AND P1, PT, R5, RZ, PT ;  /* 0x000000ff0500720c */ /* 0x000fe40003f25270 */
[----:B------:R-:W-:Y:S02]  /*6b70*/  LOP3.LUT R11, RZ, R5, RZ, 0x33, !PT ;  /* 0x00000005ff0b7212 */ /* 0x000fe400078e33ff */
[----:B------:R-:W-:Y:S02]  /*6b80*/  IABS R27, R19 ;  /* 0x00000013001b7213 */ /* 0x000fe40000000000 */
[----:B------:R-:W-:-:S03]  /*6b90*/  SEL R22, R11, R22, !P1 ;  /* 0x000000160b167207 */ /* 0x000fc60004800000 */
[----:B------:R-:W-:-:S04]  /*6ba0*/  IMAD.HI.U32 R25, R10, R27, RZ ;  /* 0x0000001b0a197227 */ /* 0x000fc800078e00ff */
[----:B------:R-:W-:Y:S02]  /*6bb0*/  IMAD.MOV R23, RZ, RZ, -R22 ;  /* 0x000000ffff177224 */ /* 0x000fe400078e0a16 */
[----:B------:R-:W-:Y:S02]  /*6bc0*/  IMAD.MOV R10, RZ, RZ, -R25 ;  /* 0x000000ffff0a7224 */ /* 0x000fe400078e0a19 */
[----:B------:R-:W-:Y:S02]  /*6bd0*/  IMAD R23, R5, R23, R20 ;  /* 0x0000001705177224 */ /* 0x000fe400078e0214 */
[----:B------:R-:W-:Y:S02]  /*6be0*/  IMAD R27, R16, R10, R27 ;  /* 0x0000000a101b7224 */ /* 0x000fe400078e021b */
[----:B0-----:R-:W-:-:S06]  /*6bf0*/  IMAD.WIDE R10, R23, 0x8, R8 ;  /* 0x00000008170a7825 */ /* 0x001fcc00078e0208 */
[----:B------:R-:W2:Y:S01]  /*6c00*/  LDG.E.64 R10, desc[UR8][R10.64] ;  /* 0x000000080a0a7981 */ /* 0x000ea2000c1e1b00 */
[----:B------:R-:W-:Y:S01]  /*6c10*/  ISETP.GT.U32.AND P4, PT, R16, R27, PT ;  /* 0x0000001b1000720c */ /* 0x000fe20003f84070 */
[----:B------:R-:W-:Y:S02]  /*6c20*/  IMAD.MOV R20, RZ, RZ, -R20 ;  /* 0x000000ffff147224 */ /* 0x000fe400078e0a14 */
[----:B------:R-:W-:Y:S02]  /*6c30*/  IMAD R23, R23, UR12, RZ ;  /* 0x0000000c17177c24 */ /* 0x000fe4000f8e02ff */
[----:B------:R-:W-:-:S04]  /*6c40*/  IMAD R20, R12, R20, R21 ;  /* 0x000000140c147224 */ /* 0x000fc800078e0215 */
[----:B------:R-:W-:-:S04]  /*6c50*/  IMAD R20, R20, UR13, RZ ;  /* 0x0000000d14147c24 */ /* 0x000fc8000f8e02ff */
[----:B------:R-:W-:Y:S02]  /*6c60*/  @!P4 IMAD.IADD R27, R27, 0x1, -R16 ;  /* 0x000000011b1bc824 */ /* 0x000fe400078e0a10 */
[----:B------:R-:W-:-:S03]  /*6c70*/  @!P4 VIADD R25, R25, 0x1 ;  /* 0x000000011919c836 */ /* 0x000fc60000000000 */
[----:B------:R-:W-:Y:S02]  /*6c80*/  ISETP.GE.U32.AND P3, PT, R27, R16, PT ;  /* 0x000000101b00720c */ /* 0x000fe40003f66070 */
[----:B------:R-:W-:-:S04]  /*6c90*/  LOP3.LUT R16, R19, R12, RZ, 0x3c, !PT ;  /* 0x0000000c13107212 */ /* 0x000fc800078e3cff */
[----:B------:R-:W-:Y:S02]  /*6ca0*/  ISETP.GE.AND P5, PT, R16, RZ, PT ;  /* 0x000000ff1000720c */ /* 0x000fe40003fa6270 */
[----:B------:R-:W-:-:S05]  /*6cb0*/  LOP3.LUT R16, RZ, R12, RZ, 0x33, !PT ;  /* 0x0000000cff107212 */ /* 0x000fca00078e33ff */
[----:B------:R-:W-:-:S06]  /*6cc0*/  @P3 IADD3 R25, PT, PT, R25, 0x1, RZ ;  /* 0x0000000119193810 */ /* 0x000fcc0007ffe0ff */
        /* <DEDUP_REMOVED lines=9> */
[----:B------:R-:W-:Y:S01]  /*6d60*/  ISETP.GE.U32.AND P2, PT, R25, R18, PT ;  /* 0x000000121900720c */ /* 0x000fe20003f46070 */
[----:B------:R-:W-:Y:S02]  /*6d70*/  IMAD.MOV R18, RZ, RZ, -R17 ;  /* 0x000000ffff127224 */ /* 0x000fe400078e0a11 */
[----:B------:R-:W-:Y:S02]  /*6d80*/  IMAD.MOV R25, RZ, RZ, -R21 ;  /* 0x000000ffff197224 */ /* 0x000fe400078e0a15 */
[----:B------:R-:W-:Y:S01]  /*6d90*/  IMAD R4, R13, R18, R4 ;  /* 0x000000120d047224 */ /* 0x000fe200078e0204 */
[----:B------:R-:W-:Y:S01]  /*6da0*/  LOP3.LUT R18, R16, R5, RZ, 0x3c, !PT ;  /* 0x0000000510127212 */ /* 0x000fe200078e3cff */
[----:B------:R-:W-:Y:S02]  /*6db0*/  IMAD R25, R14, R25, R17 ;  /* 0x000000190e197224 */ /* 0x000fe400078e0211 */
[----:B------:R-:W-:Y:S01]  /*6dc0*/  IMAD R4, R4, UR15, RZ ;  /* 0x0000000f04047c24 */ /* 0x000fe2000f8e02ff */
[----:B------:R-:W-:Y:S01]  /*6dd0*/  ISETP.GE.AND P4, PT, R18, RZ, PT ;  /* 0x000000ff1200720c */ /* 0x000fe20003f86270 */
[----:B------:R-:W-:Y:S01]  /*6de0*/  IMAD R21, R25, UR14, RZ ;  /* 0x0000000e19157c24 */ /* 0x000fe2000f8e02ff */
[----:B------:R-:W-:Y:S01]  /*6df0*/  LOP3.LUT R18, RZ, R5, RZ, 0x33, !PT ;  /* 0x00000005ff127212 */ /* 0x000fe200078e33ff */
[----:B------:R-:W-:Y:S01]  /*6e00*/  @P2 VIADD R24, R24, 0x1 ;  /* 0x0000000118182836 */ /* 0x000fe20000000000 */
[----:B------:R-:W-:-:S02]  /*6e10*/  SHF.R.S32.HI R17, RZ, 0x1f, R4 ;  /* 0x0000001fff117819 */ /* 0x000fc40000011404 */
[----:B------:R-:W-:Y:S02]  /*6e20*/  IADD3 R4, P2, P3, R20, R21, R4 ;  /* 0x0000001514047210 */ /* 0x000fe40007b5e004 */
[----:B------:R-:W-:Y:S01]  /*6e30*/  SHF.R.S32.HI R25, RZ, 0x1f, R21 ;  /* 0x0000001fff197819 */ /* 0x000fe20000011415 */
[----:B------:R-:W-:Y:S01]  /*6e40*/  IMAD R21, R22, UR4, RZ ;  /* 0x0000000416157c24 */ /* 0x000fe2000f8e02ff */
[----:B------:R-:W-:-:S03]  /*6e50*/  SHF.R.S32.HI R20, RZ, 0x1f, R20 ;  /* 0x0000001fff147819 */ /* 0x000fc60000011414 */
[----:B------:R-:W-:Y:S01]  /*6e60*/  @!P4 IMAD.MOV R24, RZ, RZ, -R24 ;  /* 0x000000ffff18c224 */ /* 0x000fe200078e0a18 */
[----:B------:R-:W-:-:S04]  /*6e70*/  IADD3.X R20, PT, PT, R20, R25, R17, P2, P3 ;  /* 0x0000001914147210 */ /* 0x000fc800017e6411 */
[----:B------:R-:W-:Y:S02]  /*6e80*/  SEL R17, R18, R24, !P1 ;  /* 0x0000001812117207 */ /* 0x000fe40004800000 */
[----:B------:R-:W-:Y:S02]  /*6e90*/  IADD3 R18, P1, P2, R21, R4, R23 ;  /* 0x0000000415127210 */ /* 0x000fe40007a3e017 */
[----:B------:R-:W-:Y:S01]  /*6ea0*/  SHF.R.S32.HI R21, RZ, 0x1f, R21 ;  /* 0x0000001fff157819 */ /* 0x000fe20000011415 */
[----:B------:R-:W-:Y:S01]  /*6eb0*/  IMAD.MOV R22, RZ, RZ, -R17 ;  /* 0x000000ffff167224 */ /* 0x000fe200078e0a11 */
[----:B------:R-:W-:-:S04]  /*6ec0*/  SHF.R.S32.HI R4, RZ, 0x1f, R23 ;  /* 0x0000001fff047819 */ /* 0x000fc80000011417 */
[----:B------:R-:W-:Y:S01]  /*6ed0*/  IADD3.X R23, PT, PT, R21, R20, R4, P1, P2 ;  /* 0x0000001415177210 */ /* 0x000fe20000fe4404 */
[----:B------:R-:W-:Y:S01]  /*6ee0*/  IMAD R21, R5, R22, R16 ;  /* 0x0000001605157224 */ /* 0x000fe200078e0210 */
[----:B------:R-:W-:-:S03]  /*6ef0*/  LEA R4, P1, R18, UR6, 0x3 ;  /* 0x0000000612047c11 */ /* 0x000fc6000f8218ff */
[----:B------:R-:W-:Y:S01]  /*6f00*/  IMAD.WIDE R8, R21, 0x8, R8 ;  /* 0x0000000815087825 */ /* 0x000fe200078e0208 */
[----:B------:R-:W-:Y:S01]  /*6f10*/  LEA.HI.X R5, R18, UR7, R23, 0x3, P1 ;  /* 0x0000000712057c11 */ /* 0x000fe200088f1c17 */
[----:B--2---:R-:W-:-:S07]  /*6f20*/  DADD R10, RZ, R10 ;  /* 0x00000000ff0a7229 */ /* 0x004fce000000000a */
[----:B------:R0:W-:Y:S04]  /*6f30*/  STG.E.64 desc[UR8][R4.64], R10 ;  /* 0x0000000a04007986 */ /* 0x0001e8000c101b08 */
[----:B------:R-:W2:Y:S01]  /*6f40*/  LDG.E.64 R8, desc[UR8][R8.64] ;  /* 0x0000000808087981 */ /* 0x000ea2000c1e1b00 */
        /* <DEDUP_REMOVED lines=31> */
        .weak           $__internal_27_$__cuda_sm20_div_u64
        .type           $__internal_27_$__cuda_sm20_div_u64,@function
        .size           $__internal_27_$__cuda_sm20_div_u64,(.L_x_889 - $__internal_27_$__cuda_sm20_div_u64)
$__internal_27_$__cuda_sm20_div_u64:
        /* <DEDUP_REMOVED lines=61> */
[----:B------:R-:W-:Y:S01]  /*7510*/  IMAD.MOV.U32 R10, RZ, RZ, R0 ;  /* 0x000000ffff0a7224 */ /* 0x000fe200078e0000 */
[----:B------:R-:W-:Y:S01]  /*7520*/  ISETP.GE.U32.AND.EX P0, PT, R11, UR4, PT, P0 ;  /* 0x000000040b007c0c */ /* 0x000fe2000bf06100 */
[----:B------:R-:W-:Y:S01]  /*7530*/  IMAD.MOV.U32 R11, RZ, RZ, 0x0 ;  /* 0x00000000ff0b7424 */ /* 0x000fe200078e00ff */
[----:B------:R-:W-:-:S02]  /*7540*/  ISETP.NE.AND.EX P1, PT, RZ, UR4, PT, P1 ;  /* 0x00000004ff007c0c */ /* 0x000fc4000bf25310 */
[----:B------:R-:W-:Y:S02]  /*7550*/  SEL R2, R2, R13, P0 ;  /* 0x0000000d02027207 */ /* 0x000fe40000000000 */
[----:B------:R-:W-:Y:S02]  /*7560*/  SEL R5, R5, R12, P0 ;  /* 0x0000000c05057207 */ /* 0x000fe40000000000 */
[----:B------:R-:W-:Y:S02]  /*7570*/  SEL R2, R2, 0xffffffff, P1 ;  /* 0xffffffff02027807 */ /* 0x000fe40000800000 */
[----:B------:R-:W-:Y:S01]  /*7580*/  SEL R5, R5, 0xffffffff, P1 ;  /* 0xffffffff05057807 */ /* 0x000fe20000800000 */
[----:B------:R-:W-:Y:S06]  /*7590*/  RET.REL.NODEC R10 `(_ZN2at6native51_GLOBAL__N__11011a27_18_DepthwiseConv3d_cu_35e0c7b528conv_depthwise3d_cuda_kernelIddLin1ELin1ELin1ELi1ELi1ELi1EEEvNS_27GenericPackedTensorAccessorIKT_Lm5ENS_16DefaultPtrTraitsEiEENS3_IS4_Lm5ES6_iEES7_PS5_iiiiiiiii) ;  /* 0xffffff880a987950 */ /* 0x000fec0003c3ffff */
.L_x_813:
        /* <DEDUP_REMOVED lines=14> */
.L_x_889:


//--------------------- .text._ZN2at6native51_GLOBAL__N__11011a27_18_DepthwiseConv3d_cu_35e0c7b528conv_depthwise3d_cuda_kernelIddLi3ELi3ELi3ELi1ELi1ELi1EEEvNS_27GenericPackedTensorAccessorIKT_Lm5ENS_16DefaultPtrTraitsEiEENS3_IS4_Lm5ES6_iEES7_PS5_iiiiiiiii --------------------------
	.section	.text._ZN2at6native51_GLOBAL__N__11011a27_18_DepthwiseConv3d_cu_35e0c7b528conv_depthwise3d_cuda_kernelIddLi3ELi3ELi3ELi1ELi1ELi1EEEvNS_27GenericPackedTensorAccessorIKT_Lm5ENS_16DefaultPtrTraitsEiEENS3_IS4_Lm5ES6_iEES7_PS5_iiiiiiiii,"ax",@progbits
	.align	128
.text._ZN2at6native51_GLOBAL__N__11011a27_18_DepthwiseConv3d_cu_35e0c7b528conv_depthwise3d_cuda_kernelIddLi3ELi3ELi3ELi1ELi1ELi1EEEvNS_27GenericPackedTensorAccessorIKT_Lm5ENS_16DefaultPtrTraitsEiEENS3_IS4_Lm5ES6_iEES7_PS5_iiiiiiiii:
        .type           _ZN2at6native51_GLOBAL__N__11011a27_18_DepthwiseConv3d_cu_35e0c7b528conv_depthwise3d_cuda_kernelIddLi3ELi3ELi3ELi1ELi1ELi1EEEvNS_27GenericPackedTensorAccessorIKT_Lm5ENS_16DefaultPtrTraitsEiEENS3_IS4_Lm5ES6_iEES7_PS5_iiiiiiiii,@function
        .size           _ZN2at6native51_GLOBAL__N__11011a27_18_DepthwiseConv3d_cu_35e0c7b528conv_depthwise3d_cuda_kernelIddLi3ELi3ELi3ELi1ELi1ELi1EEEvNS_27GenericPackedTensorAccessorIKT_Lm5ENS_16DefaultPtrTraitsEiEENS3_IS4_Lm5ES6_iEES7_PS5_iiiiiiiii,(.L_x_891 - _ZN2at6native51_GLOBAL__N__11011a27_18_DepthwiseConv3d_cu_35e0c7b528conv_depthwise3d_cuda_kernelIddLi3ELi3ELi3ELi1ELi1ELi1EEEvNS_27GenericPackedTensorAccessorIKT_Lm5ENS_16DefaultPtrTraitsEiEENS3_IS4_Lm5ES6_iEES7_PS5_iiiiiiiii)
        .other          _ZN2at6native51_GLOBAL__N__11011a27_18_DepthwiseConv3d_cu_35e0c7b528conv_depthwise3d_cuda_kernelIddLi3ELi3ELi3ELi1ELi1ELi1EEEvNS_27GenericPackedTensorAccessorIKT_Lm5ENS_16DefaultPtrTraitsEiEENS3_IS4_Lm5ES6_iEES7_PS5_iiiiiiiii,@"STO_CUDA_ENTRY STV_DEFAULT"
_ZN2at6native51_GLOBAL__N__11011a27_18_DepthwiseConv3d_cu_35e0c7b528conv_depthwise3d_cuda_kernelIddLi3ELi3ELi3ELi1ELi1ELi1EEEvNS_27GenericPackedTensorAccessorIKT_Lm5ENS_16DefaultPtrTraitsEiEENS3_IS4_Lm5ES6_iEES7_PS5_iiiiiiiii:
        /* <DEDUP_REMOVED lines=22> */
[----:B------:R-:W-:Y:S02]  /*0160*/  IMAD.MOV.U32 R5, RZ, RZ, R0 ;  /* 0x000000ffff057224 */ /* 0x000fe400078e0000 */
        /* <DEDUP_REMOVED lines=12> */
[----:B------:R-:W-:Y:S02]  /*0230*/  ISETP.NE.AND P1, PT, R6, RZ, PT ;  /* 0x000000ff0600720c */ /* 0x000fe40003f25270 */
[----:B------:R-:W-:Y:S01]  /*0240*/  ISETP.GE.U32.AND P0, PT, R4, R7, PT ;  /* 0x000000070400720c */ /* 0x000fe20003f06070 */
[----:B------:R-:W2:Y:S01]  /*0250*/  LDCU UR8, c[0x0][0x398] ;  /* 0x00007300ff0877ac */ /* 0x000ea20008000800 */
[----:B------:R-:W-:Y:S01]  /*0260*/  LOP3.LUT R4, R9, R6, RZ, 0x3c, !PT ;  /* 0x0000000609047212 */ /* 0x000fe200078e3cff */
[----:B------:R-:W3:Y:S03]  /*0270*/  LDCU UR7, c[0x0][0x370] ;  /* 0x00006e00ff0777ac */ /* 0x000ee60008000800 */
[----:B------:R-:W-:Y:S01]  /*0280*/  ISETP.GE.AND P2, PT, R4, RZ, PT ;  /* 0x000000ff0400720c */ /* 0x000fe20003f46270 */
[----:B------:R-:W-:Y:S01]  /*0290*/  IMAD.MOV.U32 R4, RZ, RZ, R2 ;  /* 0x000000ffff047224 */ /* 0x000fe200078e0002 */
[----:B0-----:R-:W-:-:S05]  /*02a0*/  UISETP.NE.U32.AND UP0, UPT, UR10, URZ, UPT ;  /* 0x000000ff0a00728c */ /* 0x001fca000bf05070 */
        /* <DEDUP_REMOVED lines=24> */
.L_x_816:
[----:B------:R-:W2:Y:S01]  /*0430*/  I2F.RP R8, R2 ;  /* 0x0000000200087306 */ /* 0x000ea20000209400 */
[----:B------:R-:W3:Y:S01]  /*0440*/  LDC R9, c[0x0][0x3c4] ;  /* 0x0000f100ff097b82 */ /* 0x000ee20000000800 */
[----:B------:R-:W-:Y:S02]  /*0450*/  IABS R10, R4 ;  /* 0x00000004000a7213 */ /* 0x000fe40000000000 */
[----:B------:R-:W-:-:S05]  /*0460*/  IABS R17, R0 ;  /* 0x0000000000117213 */ /* 0x000fca0000000000 */
[----:B------:R-:W4:Y:S01]  /*0470*/  LDC R5, c[0x0][0x3c8] ;  /* 0x0000f200ff057b82 */ /* 0x000f220000000800 */
[----:B--2---:R-:W2:Y:S01]  /*0480*/  MUFU.RCP R8, R8 ;  /* 0x0000000800087308 */ /* 0x004ea20000001000 */
[----:B---3--:R-:W-:Y:S01]  /*0490*/  IABS R16, R9 ;  /* 0x0000000900107213 */ /* 0x008fe20000000000 */
[----:B--2---:R-:W-:Y:S01]  /*04a0*/  VIADD R6, R8, 0xffffffe ;  /* 0x0ffffffe08067836 */ /* 0x004fe20000000000 */
[----:B----4-:R-:W-:-:S05]  /*04b0*/  IABS R12, R5 ;  /* 0x00000005000c7213 */ /* 0x010fca0000000000 */
[----:B------:R2:W3:Y:S02]  /*04c0*/  F2I.FTZ.U32.TRUNC.NTZ R7, R6 ;  /* 0x0000000600077305 */ /* 0x0004e4000021f000 */
[----:B--2---:R-:W-:Y:S02]  /*04d0*/  IMAD.MOV.U32 R6, RZ, RZ, RZ ;  /* 0x000000ffff067224 */ /* 0x004fe400078e00ff */
[----:B---3--:R-:W-:-:S04]  /*04e0*/  IMAD.MOV R11, RZ, RZ, -R7 ;  /* 0x000000ffff0b7224 */ /* 0x008fc800078e0a07 */
[----:B------:R-:W-:-:S04]  /*04f0*/  IMAD R11, R11, R2, RZ ;  /* 0x000000020b0b7224 */ /* 0x000fc800078e02ff */
[----:B------:R-:W-:-:S04]  /*0500*/  IMAD.HI.U32 R8, R7, R11, R6 ;  /* 0x0000000b07087227 */ /* 0x000fc800078e0006 */
[----:B------:R-:W-:Y:S02]  /*0510*/  IMAD.MOV.U32 R7, RZ, RZ, R10 ;  /* 0x000000ffff077224 */ /* 0x000fe400078e000a */
[----:B------:R-:W2:Y:S02]  /*0520*/  I2F.RP R10, R16 ;  /* 0x00000010000a7306 */ /* 0x000ea40000209400 */
[----:B------:R-:W-:-:S04]  /*0530*/  IMAD.HI.U32 R8, R8, R7, RZ ;  /* 0x0000000708087227 */ /* 0x000fc800078e00ff */
[----:B------:R-:W-:-:S04]  /*0540*/  IMAD.MOV R6, RZ, RZ, -R8 ;  /* 0x000000ffff067224 */ /* 0x000fc800078e0a08 */
[----:B------:R-:W-:Y:S02]  /*0550*/  IMAD R7, R12, R6, R7 ;  /* 0x000000060c077224 */ /* 0x000fe400078e0207 */
[----:B------:R-:W3:Y:S01]  /*0560*/  LDC R6, c[0x0][0x3c0] ;  /* 0x0000f000ff067b82 */ /* 0x000ee20000000800 */
[----:B--2---:R-:W2:Y:S02]  /*0570*/  MUFU.RCP R10, R10 ;  /* 0x0000000a000a7308 */ /* 0x004ea40000001000 */
[----:B------:R-:W-:-:S13]  /*0580*/  ISETP.GT.U32.AND P1, PT, R2, R7, PT ;  /* 0x000000070200720c */ /* 0x000fda0003f24070 */
[----:B------:R-:W-:Y:S02]  /*0590*/  @!P1 IMAD.IADD R7, R7, 0x1, -R12 ;  /* 0x0000000107079824 */ /* 0x000fe400078e0a0c */
[----:B------:R-:W-:Y:S01]  /*05a0*/  @!P1 VIADD R8, R8, 0x1 ;  /* 0x0000000108089836 */ /* 0x000fe20000000000 */
[----:B------:R-:W-:Y:S01]  /*05b0*/  ISETP.NE.AND P1, PT, R5, RZ, PT ;  /* 0x000000ff0500720c */ /* 0x000fe20003f25270 */
[----:B--2---:R-:W-:Y:S01]  /*05c0*/  VIADD R12, R10, 0xffffffe ;  /* 0x0ffffffe0a0c7836 */ /* 0x004fe20000000000 */
[----:B------:R-:W-:Y:S02]  /*05d0*/  ISETP.GE.U32.AND P0, PT, R7, R2, PT ;  /* 0x000000020700720c */ /* 0x000fe40003f06070 */
[----:B------:R-:W-:Y:S01]  /*05e0*/  LOP3.LUT R7, R4, R5, RZ, 0x3c, !PT ;  /* 0x0000000504077212 */ /* 0x000fe200078e3cff */
[----:B------:R2:W4:Y:S01]  /*05f0*/  F2I.FTZ.U32.TRUNC.NTZ R13, R12 ;  /* 0x0000000c000d7305 */ /* 0x000522000021f000 */
[----:B---3--:R-:W-:Y:S02]  /*0600*/  IABS R10, R6 ;  /* 0x00000006000a7213 */ /* 0x008fe40000000000 */
[----:B------:R-:W-:-:S05]  /*0610*/  ISETP.GE.AND P2, PT, R7, RZ, PT ;  /* 0x000000ff0700720c */ /* 0x000fca0003f46270 */
[----:B------:R-:W3:Y:S01]  /*0620*/  I2F.RP R14, R10 ;  /* 0x0000000a000e7306 */ /* 0x000ee20000209400 */
[----:B--2---:R-:W-:Y:S02]  /*0630*/  IMAD.MOV.U32 R12, RZ, RZ, RZ ;  /* 0x000000ffff0c7224 */ /* 0x004fe400078e00ff */
[----:B------:R-:W-:Y:S02]  /*0640*/  @P0 VIADD R8, R8, 0x1 ;  /* 0x0000000108080836 */ /* 0x000fe40000000000 */
[----:B----4-:R-:W-:-:S03]  /*0650*/  IMAD.MOV R7, RZ, RZ, -R13 ;  /* 0x000000ffff077224 */ /* 0x010fc600078e0a0d */
[----:B------:R-:W-:Y:S01]  /*0660*/  @!P2 IMAD.MOV R8, RZ, RZ, -R8 ;  /* 0x000000ffff08a224 */ /* 0x000fe200078e0a08 */
[----:B------:R-:W-:Y:S01]  /*0670*/  @!P1 LOP3.LUT R8, RZ, R5, RZ, 0x33, !PT ;  /* 0x00000005ff089212 */ /* 0x000fe200078e33ff */
[----:B------:R-:W-:-:S03]  /*0680*/  IMAD R7, R7, R16, RZ ;  /* 0x0000001007077224 */ /* 0x000fc600078e02ff */
[----:B------:R-:W-:Y:S01]  /*0690*/  IABS R11, R8 ;  /* 0x00000008000b7213 */ /* 0x000fe20000000000 */
[----:B------:R-:W-:Y:S01]  /*06a0*/  IMAD.HI.U32 R12, R13, R7, R12 ;  /* 0x000000070d0c7227 */ /* 0x000fe200078e000c */
[----:B---3--:R-:W2:Y:S03]  /*06b0*/  MUFU.RCP R14, R14 ;  /* 0x0000000e000e7308 */ /* 0x008ea60000001000 */
[----:B------:R-:W-:Y:S02]  /*06c0*/  IMAD.MOV.U32 R7, RZ, RZ, R11 ;  /* 0x000000ffff077224 */ /* 0x000fe400078e000b */
[----:B------:R-:W-:Y:S02]  /*06d0*/  IMAD.MOV R26, RZ, RZ, -R8 ;  /* 0x000000ffff1a7224 */ /* 0x000fe400078e0a08 */
[----:B------:R-:W-:-:S04]  /*06e0*/  IMAD.HI.U32 R11, R12, R7, RZ ;  /* 0x000000070c0b7227 */ /* 0x000fc800078e00ff */
[----:B------:R-:W-:Y:S02]  /*06f0*/  IMAD.MOV R12, RZ, RZ, -R11 ;  /* 0x000000ffff0c7224 */ /* 0x000fe400078e0a0b */
[----:B------:R-:W-:Y:S02]  /*0700*/  IMAD R26, R5, R26, R4 ;  /* 0x0000001a051a7224 */ /* 0x000fe400078e0204 */
[----:B------:R-:W-:Y:S01]  /*0710*/  IMAD R7, R16, R12, R7 ;  /* 0x0000000c10077224 */ /* 0x000fe200078e0207 */
[----:B------:R-:W-:Y:S01]  /*0720*/  LOP3.LUT R12, R8, R9, RZ, 0x3c, !PT ;  /* 0x00000009080c7212 */ /* 0x000fe200078e3cff */
[----:B--2---:R-:W-:-:S03]  /*0730*/  VIADD R13, R14, 0xffffffe ;  /* 0x0ffffffe0e0d7836 */ /* 0x004fc60000000000 */
[----:B------:R-:W-:Y:S02]  /*0740*/  ISETP.GT.U32.AND P1, PT, R16, R7, PT ;  /* 0x000000071000720c */ /* 0x000fe40003f24070 */
[----:B------:R-:W-:Y:S01]  /*0750*/  ISETP.GE.AND P2, PT, R12, RZ, PT ;  /* 0x000000ff0c00720c */ /* 0x000fe20003f46270 */
[----:B------:R-:W2:Y:S01]  /*0760*/  F2I.FTZ.U32.TRUNC.NTZ R13, R13 ;  /* 0x0000000d000d7305 */ /* 0x000ea2000021f000 */
[----:B------:R-:W-:-:S09]  /*0770*/  IMAD.MOV.U32 R12, RZ, RZ, RZ ;  /* 0x000000ffff0c7224 */ /* 0x000fd200078e00ff */
[----:B------:R-:W-:Y:S02]  /*0780*/  @!P1 IMAD.IADD R7, R7, 0x1, -R16 ;  /* 0x0000000107079824 */ /* 0x000fe400078e0a10 */
[----:B------:R-:W-:Y:S01]  /*0790*/  @!P1 VIADD R11, R11, 0x1 ;  /* 0x000000010b0b9836 */ /* 0x000fe20000000000 */
[----:B------:R-:W-:Y:S02]  /*07a0*/  ISETP.NE.AND P1, PT, R9, RZ, PT ;  /* 0x000000ff0900720c */ /* 0x000fe40003f25270 */
[----:B------:R-:W-:Y:S01]  /*07b0*/  ISETP.GE.U32.AND P0, PT, R7, R16, PT ;  /* 0x000000100700720c */ /* 0x000fe20003f06070 */
[----:B--2---:R-:W-:Y:S01]  /*07c0*/  IMAD.MOV R15, RZ, RZ, -R13 ;  /* 0x000000ffff0f7224 */ /* 0x004fe200078e0a0d */
[----:B------:R-:W2:Y:S03]  /*07d0*/  LDC R7, c[0x0][0x3bc] ;  /* 0x0000ef00ff077b82 */ /* 0x000ea60000000800 */
[----:B------:R-:W-:-:S04]  /*07e0*/  IMAD R15, R15, R10, RZ ;  /* 0x0000000a0f0f7224 */ /* 0x000fc800078e02ff */
[----:B------:R-:W-:-:S04]  /*07f0*/  IMAD.HI.U32 R12, R13, R15, R12 ;  /* 0x0000000f0d0c7227 */ /* 0x000fc800078e000c */
[----:B------:R-:W-:-:S04]  /*0800*/  @P0 VIADD R11, R11, 0x1 ;  /* 0x000000010b0b0836 */ /* 0x000fc80000000000 */
[----:B------:R-:W-:Y:S01]  /*0810*/  @!P2 IMAD.MOV R11, RZ, RZ, -R11 ;  /* 0x000000ffff0ba224 */ /* 0x000fe200078e0a0b */
[----:B------:R-:W-:-:S04]  /*0820*/  @!P1 LOP3.LUT R11, RZ, R9, RZ, 0x33, !PT ;  /* 0x00000009ff0b9212 */ /* 0x000fc800078e33ff */
[----:B------:R-:W-:Y:S02]  /*0830*/  IABS R16, R11 ;  /* 0x0000000b00107213 */ /* 0x000fe40000000000 */
[----:B--2---:R-:W-:-:S03]  /*0840*/  IABS R14, R7 ;  /* 0x00000007000e7213 */ /* 0x004fc60000000000 */
[----:B------:R-:W-:Y:S01]  /*0850*/  IMAD.MOV.U32 R13, RZ, RZ, R16 ;  /* 0x000000ffff0d7224 */ /* 0x000fe200078e0010 */
[----:B------:R-:W2:Y:S03]  /*0860*/  I2F.RP R15, R14 ;  /* 0x0000000e000f7306 */ /* 0x000ea60000209400 */
[----:B------:R-:W-:-:S04]  /*0870*/  IMAD.HI.U32 R16, R12, R13, RZ ;  /* 0x0000000d0c107227 */ /* 0x000fc800078e00ff */
[----:B------:R-:W-:-:S04]  /*0880*/  IMAD.MOV R12, RZ, RZ, -R16 ;  /* 0x000000ffff0c7224 */ /* 0x000fc800078e0a10 */
[----:B------:R-:W-:-:S05]  /*0890*/  IMAD R13, R10, R12, R13 ;  /* 0x0000000c0a0d7224 */ /* 0x000fca00078e020d */
[----:B------:R-:W-:Y:S01]  /*08a0*/  ISETP.GT.U32.AND P1, PT, R10, R13, PT ;  /* 0x0000000d0a00720c */ /* 0x000fe20003f24070 */
[----:B--2---:R-:W2:-:S12]  /*08b0*/  MUFU.RCP R15, R15 ;  /* 0x0000000f000f7308 */ /* 0x004e980000001000 */
[----:B------:R-:W-:Y:S02]  /*08c0*/  @!P1 IMAD.IADD R13, R13, 0x1, -R10 ;  /* 0x000000010d0d9824 */ /* 0x000fe400078e0a0a */
[----:B------:R-:W-:Y:S01]  /*08d0*/  @!P1 VIADD R16, R16, 0x1 ;  /* 0x0000000110109836 */ /* 0x000fe20000000000 */
[----:B------:R-:W-:Y:S01]  /*08e0*/  ISETP.NE.AND P1, PT, R6, RZ, PT ;  /* 0x000000ff0600720c */ /* 0x000fe20003f25270 */
[----:B--2---:R-:W-:Y:S01]  /*08f0*/  VIADD R12, R15, 0xffffffe ;  /* 0x0ffffffe0f0c7836 */ /* 0x004fe20000000000 */
[----:B------:R-:W-:Y:S02]  /*0900*/  ISETP.GE.U32.AND P0, PT, R13, R10, PT ;  /* 0x0000000a0d00720c */ /* 0x000fe40003f06070 */
[----:B------:R-:W-:Y:S01]  /*0910*/  LOP3.LUT R10, R11, R6, RZ, 0x3c, !PT ;  /* 0x000000060b0a7212 */ /* 0x000fe200078e3cff */
[----:B------:R2:W3:Y:S03]  /*0920*/  F2I.FTZ.U32.TRUNC.NTZ R13, R12 ;  /* 0x0000000c000d7305 */ /* 0x0004e6000021f000 */
[----:B------:R-:W-:Y:S01]  /*0930*/  ISETP.GE.AND P2, PT, R10, RZ, PT ;  /* 0x000000ff0a00720c */ /* 0x000fe20003f46270 */
[----:B--2---:R-:W-:-:S06]  /*0940*/  IMAD.MOV.U32 R12, RZ, RZ, RZ ;  /* 0x000000ffff0c7224 */ /* 0x004fcc00078e00ff */
[----:B------:R-:W-:Y:S02]  /*0950*/  @P0 VIADD R16, R16, 0x1 ;  /* 0x0000000110100836 */ /* 0x000fe40000000000 */
[----:B---3--:R-:W-:-:S04]  /*0960*/  IMAD.MOV R15, RZ, RZ, -R13 ;  /* 0x000000ffff0f7224 */ /* 0x008fc800078e0a0d */
[----:B------:R-:W-:Y:S01]  /*0970*/  @!P2 IMAD.MOV R16, RZ, RZ, -R16 ;  /* 0x000000ffff10a224 */ /* 0x000fe200078e0a10 */
[----:B------:R-:W-:Y:S01]  /*0980*/  @!P1 LOP3.LUT R16, RZ, R6, RZ, 0x33, !PT ;  /* 0x00000006ff109212 */ /* 0x000fe200078e33ff */
[----:B------:R-:W-:-:S03]  /*0990*/  IMAD R15, R15, R14, RZ ;  /* 0x0000000e0f0f7224 */ /* 0x000fc600078e02ff */
[----:B------:R-:W-:Y:S01]  /*09a0*/  IABS R10, R16 ;  /* 0x00000010000a7213 */ /* 0x000fe20000000000 */
        /* <DEDUP_REMOVED lines=11> */
[----:B------:R-:W-:Y:S01]  /*0a60*/  @!P1 VIADD R10, R10, 0x1 ;  /* 0x000000010a0a9836 */ /* 0x000fe20000000000 */
[----:B------:R-:W-:Y:S02]  /*0a70*/  ISETP.NE.AND P1, PT, R7, RZ, PT ;  /* 0x000000ff0700720c */ /* 0x000fe40003f25270 */
[----:B------:R-:W-:Y:S01]  /*0a80*/  ISETP.GE.U32.AND P0, PT, R13, R14, PT ;  /* 0x0000000e0d00720c */ /* 0x000fe20003f06070 */
[----:B--2---:R-:W-:-:S06]  /*0a90*/  VIADD R13, R15, 0xffffffe ;  /* 0x0ffffffe0f0d7836 */ /* 0x004fcc0000000000 */
[----:B------:R-:W2:Y:S06]  /*0aa0*/  F2I.FTZ.U32.TRUNC.NTZ R13, R13 ;  /* 0x0000000d000d7305 */ /* 0x000eac000021f000 */
[----:B------:R-:W-:-:S04]  /*0ab0*/  @P0 VIADD R10, R10, 0x1 ;  /* 0x000000010a0a0836 */ /* 0x000fc80000000000 */
[----:B------:R-:W-:Y:S01]  /*0ac0*/  @!P2 IMAD.MOV R10, RZ, RZ, -R10 ;  /* 0x000000ffff0aa224 */ /* 0x000fe200078e0a0a */
[----:B------:R-:W-:Y:S01]  /*0ad0*/  @!P1 LOP3.LUT R10, RZ, R7, RZ, 0x33, !PT ;  /* 0x00000007ff0a9212 */ /* 0x000fe200078e33ff */
[----:B--2---:R-:W-:-:S04]  /*0ae0*/  IMAD.MOV R14, RZ, RZ, -R13 ;  /* 0x000000ffff0e7224 */ /* 0x004fc800078e0a0d */
[----:B------:R-:W-:Y:S02]  /*0af0*/  IMAD.MOV R12, RZ, RZ, -R10 ;  /* 0x000000ffff0c7224 */ /* 0x000fe400078e0a0a */
[----:B------:R-:W-:Y:S02]  /*0b00*/  IMAD R15, R14, R17, RZ ;  /* 0x000000110e0f7224 */ /* 0x000fe400078e02ff */
[--C-:B------:R-:W-:Y:S01]  /*0b10*/  IMAD R7, R7, R12, R16.reuse ;  /* 0x0000000c07077224 */ /* 0x100fe200078e0210 */
[----:B------:R-:W-:Y:S01]  /*0b20*/  IABS R12, R0 ;  /* 0x00000000000c7213 */ /* 0x000fe20000000000 */
[----:B------:R-:W-:-:S03]  /*0b30*/  IMAD.MOV R16, RZ, RZ, -R16 ;  /* 0x000000ffff107224 */ /* 0x000fc600078e0a10 */
[----:B------:R-:W-:Y:S01]  /*0b40*/  IABS R14, R7 ;  /* 0x00000007000e7213 */ /* 0x000fe20000000000 */
[----:B------:R-:W-:Y:S01]  /*0b50*/  IMAD.MOV R20, RZ, RZ, -R12 ;  /* 0x000000ffff147224 */ /* 0x000fe200078e0a0c */
[----:B------:R-:W-:Y:S01]  /*0b60*/  LOP3.LUT R19, R7, R0, RZ, 0x3c, !PT ;  /* 0x0000000007137212 */ /* 0x000fe200078e3cff */
[----:B------:R-:W-:Y:S02]  /*0b70*/  IMAD.MOV.U32 R12, RZ, RZ, RZ ;  /* 0x000000ffff0c7224 */ /* 0x000fe400078e00ff */
[----:B------:R-:W-:Y:S01]  /*0b80*/  IMAD R6, R6, R16, R11 ;  /* 0x0000001006067224 */ /* 0x000fe200078e020b */
[----:B------:R-:W-:Y:S01]  /*0b90*/  ISETP.GE.AND P2, PT, R19, RZ, PT ;  /* 0x000000ff1300720c */ /* 0x000fe20003f46270 */
[----:B------:R-:W-:-:S04]  /*0ba0*/  IMAD.HI.U32 R12, R13, R15, R12 ;  /* 0x0000000f0d0c7227 */ /* 0x000fc800078e000c */
[----:B------:R-:W-:Y:S02]  /*0bb0*/  IMAD.MOV.U32 R13, RZ, RZ, R14 ;  /* 0x000000ffff0d7224 */ /* 0x000fe400078e000e */
[----:B------:R-:W2:Y:S02]  /*0bc0*/  LDC.64 R14, c[0x0][0x428] ;  /* 0x00010a00ff0e7b82 */ /* 0x000ea40000000a00 */
[----:B------:R-:W-:-:S04]  /*0bd0*/  IMAD.HI.U32 R18, R12, R13, RZ ;  /* 0x0000000d0c127227 */ /* 0x000fc800078e00ff */
[----:B------:R-:W-:Y:S02]  /*0be0*/  IMAD R20, R18, R20, R13 ;  /* 0x0000001412147224 */ /* 0x000fe400078e020d */
[----:B------:R-:W2:Y:S03]  /*0bf0*/  LDC.64 R12, c[0x0][0x420] ;  /* 0x00010800ff0c7b82 */ /* 0x000ea60000000a00 */
[----:B------:R-:W-:-:S13]  /*0c00*/  ISETP.GT.U32.AND P1, PT, R17, R20, PT ;  /* 0x000000141100720c */ /* 0x000fda0003f24070 */
[----:B------:R-:W-:Y:S02]  /*0c10*/  @!P1 IMAD.IADD R20, R20, 0x1, -R17 ;  /* 0x0000000114149824 */ /* 0x000fe400078e0a11 */
[----:B------:R-:W-:Y:S01]  /*0c20*/  @!P1 VIADD R18, R18, 0x1 ;  /* 0x0000000112129836 */ /* 0x000fe20000000000 */
[----:B------:R-:W-:Y:S02]  /*0c30*/  ISETP.NE.AND P1, PT, R0, RZ, PT ;  /* 0x000000ff0000720c */ /* 0x000fe40003f25270 */
[----:B------:R-:W-:Y:S01]  /*0c40*/  ISETP.GE.U32.AND P0, PT, R20, R17, PT ;  /* 0x000000111400720c */ /* 0x000fe20003f06070 */
[----:B------:R-:W-:Y:S02]  /*0c50*/  IMAD.MOV R17, RZ, RZ, -R11 ;  /* 0x000000ffff117224 */ /* 0x000fe400078e0a0b */
[----:B--2---:R-:W-:Y:S02]  /*0c60*/  IMAD R5, R26, R12, -R15 ;  /* 0x0000000c1a057224 */ /* 0x004fe400078e0a0f */
[----:B------:R-:W-:-:S02]  /*0c70*/  IMAD R9, R9, R17, R8 ;  /* 0x0000001109097224 */ /* 0x000fc400078e0208 */
[----:B------:R-:W-:Y:S01]  /*0c80*/  IMAD R30, R6, UR26, -R13 ;  /* 0x0000001a061e7c24 */ /* 0x000fe2000f8e0a0d */
[----:B------:R-:W2:Y:S01]  /*0c90*/  LDC.64 R16, c[0x0][0x3e0] ;  /* 0x0000f800ff107b82 */ /* 0x000ea20000000a00 */
[----:B------:R-:W-:Y:S02]  /*0ca0*/  IMAD R29, R9, UR27, -R14 ;  /* 0x0000001b091d7c24 */ /* 0x000fe4000f8e0a0e */
[----:B-1----:R-:W-:Y:S02]  /*0cb0*/  IMAD R12, R5, UR15, RZ ;  /* 0x0000000f050c7c24 */ /* 0x002fe4000f8e02ff */
[----:B------:R-:W-:Y:S01]  /*0cc0*/  @P0 VIADD R18, R18, 0x1 ;  /* 0x0000000112120836 */ /* 0x000fe20000000000 */
[C---:B0-----:R-:W-:Y:S01]  /*0cd0*/  ISETP.GE.AND P0, PT, R29.reuse, UR17, PT ;  /* 0x000000111d007c0c */ /* 0x041fe2000bf06270 */
[----:B------:R-:W-:Y:S01]  /*0ce0*/  IMAD R11, R29, UR14, RZ ;  /* 0x0000000e1d0b7c24 */ /* 0x000fe2000f8e02ff */
[----:B------:R-:W-:Y:S01]  /*0cf0*/  LOP3.LUT R13, R5, R30, R29, 0xfe, !PT ;  /* 0x0000001e050d7212 */ /* 0x000fe200078efe1d */
[C---:B------:R-:W-:Y:S01]  /*0d00*/  IMAD R8, R30.reuse, UR13, RZ ;  /* 0x0000000d1e087c24 */ /* 0x040fe2000f8e02ff */
[----:B------:R-:W-:Y:S01]  /*0d10*/  ISETP.GE.OR P0, PT, R30, UR16, P0 ;  /* 0x000000101e007c0c */ /* 0x000fe20008706670 */
[----:B------:R-:W-:Y:S01]  /*0d20*/  @!P2 IMAD.MOV R18, RZ, RZ, -R18 ;  /* 0x000000ffff12a224 */ /* 0x000fe200078e0a12 */
[----:B------:R-:W-:-:S02]  /*0d30*/  @!P1 LOP3.LUT R18, RZ, R0, RZ, 0x33, !PT ;  /* 0x00000000ff129212 */ /* 0x000fc400078e33ff */
[----:B------:R-:W-:Y:S02]  /*0d40*/  ISETP.LT.OR P0, PT, R13, RZ, P0 ;  /* 0x000000ff0d00720c */ /* 0x000fe40000701670 */
[--C-:B------:R-:W-:Y:S02]  /*0d50*/  SHF.R.S32.HI R14, RZ, 0x1f, R12.reuse ;  /* 0x0000001fff0e7819 */ /* 0x100fe4000001140c */
[----:B------:R-:W-:Y:S02]  /*0d60*/  IADD3 R15, P1, P2, R8, R11, R12 ;  /* 0x0000000b080f7210 */ /* 0x000fe40007a3e00c */
[----:B------:R-:W-:Y:S01]  /*0d70*/  SHF.R.S32.HI R13, RZ, 0x1f, R11 ;  /* 0x0000001fff0d7819 */ /* 0x000fe2000001140b */
[----:B------:R-:W-:Y:S01]  /*0d80*/  IMAD R11, R18, UR12, RZ ;  /* 0x0000000c120b7c24 */ /* 0x000fe2000f8e02ff */
[----:B------:R-:W-:Y:S01]  /*0d90*/  SHF.R.S32.HI R12, RZ, 0x1f, R8 ;  /* 0x0000001fff0c7819 */ /* 0x000fe20000011408 */
[----:B------:R-:W-:Y:S01]  /*0da0*/  IMAD R8, R10, UR19, RZ ;  /* 0x000000130a087c24 */ /* 0x000fe2000f8e02ff */
[----:B------:R-:W-:-:S02]  /*0db0*/  LOP3.LUT R18, R30, R29, RZ, 0xfc, !PT ;  /* 0x0000001d1e127212 */ /* 0x000fc400078efcff */
[----:B------:R-:W-:Y:S02]  /*0dc0*/  IADD3.X R14, PT, PT, R12, R13, R14, P1, P2 ;  /* 0x0000000d0c0e7210 */ /* 0x000fe40000fe440e */
[--C-:B------:R-:W-:Y:S02]  /*0dd0*/  IADD3 R12, P1, P3, R11, R15, R8.reuse ;  /* 0x0000000f0b0c7210 */ /* 0x100fe40007b3e008 */
[----:B------:R-:W-:Y:S02]  /*0de0*/  SHF.R.S32.HI R8, RZ, 0x1f, R8 ;  /* 0x0000001fff087819 */ /* 0x000fe40000011408 */
[----:B------:R-:W-:Y:S01]  /*0df0*/  SHF.R.S32.HI R13, RZ, 0x1f, R11 ;  /* 0x0000001fff0d7819 */ /* 0x000fe2000001140b */
[----:B------:R-:W-:Y:S01]  /*0e00*/  IMAD R11, R7, UR25, RZ ;  /* 0x00000019070b7c24 */ /* 0x000fe2000f8e02ff */
[----:B------:R-:W-:Y:S02]  /*0e10*/  ISETP.GE.OR P2, PT, R5, UR18, P0 ;  /* 0x0000001205007c0c */ /* 0x000fe40008746670 */
[----:B------:R-:W-:Y:S01]  /*0e20*/  IADD3.X R13, PT, PT, R13, R14, R8, P1, P3 ;  /* 0x0000000e0d0d7210 */ /* 0x000fe20000fe6408 */
[----:B--2---:R-:W-:Y:S01]  /*0e30*/  IMAD.WIDE R16, R11, 0x8, R16 ;  /* 0x000000080b107825 */ /* 0x004fe200078e0210 */
[----:B------:R-:W-:-:S02]  /*0e40*/  LEA R14, P3, R12, UR28, 0x3 ;  /* 0x0000001c0c0e7c11 */ /* 0x000fc4000f8618ff */
[----:B------:R-:W-:Y:S02]  /*0e50*/  ISETP.GT.AND P0, PT, R18, -0x1, PT ;  /* 0xffffffff1200780c */ /* 0x000fe40003f04270 */
[----:B------:R-:W-:Y:S02]  /*0e60*/  LEA.HI.X R15, R12, UR29, R13, 0x3, P3 ;  /* 0x0000001d0c0f7c11 */ /* 0x000fe400098f1c0d */
[----:B------:R-:W-:-:S03]  /*0e70*/  ISETP.LT.OR P1, PT, R5, -0x1, !P0 ;  /* 0xffffffff0500780c */ /* 0x000fc60004721670 */
[----:B------:R-:W2:Y:S01]  /*0e80*/  @!P2 LDG.E.64 R34, desc[UR10][R16.64] ;  /* 0x0000000a1022a981 */ /* 0x000ea2000c1e1b00 */
[----:B------:R-:W-:-:S03]  /*0e90*/  ISETP.GE.OR P1, PT, R30, UR16, P1 ;  /* 0x000000101e007c0c */ /* 0x000fc60008f26670 */
[----:B------:R-:W2:Y:S01]  /*0ea0*/  @!P2 LDG.E.64 R32, desc[UR10][R14.64] ;  /* 0x0000000a0e20a981 */ /* 0x000ea2000c1e1b00 */
[----:B------:R-:W-:Y:S01]  /*0eb0*/  VIADD R8, R5, 0x1 ;  /* 0x0000000105087836 */ /* 0x000fe20000000000 */
[----:B------:R-:W-:-:S04]  /*0ec0*/  ISETP.GE.OR P1, PT, R29, UR17, P1 ;  /* 0x000000111d007c0c */ /* 0x000fc80008f26670 */
[----:B------:R-:W-:Y:S02]  /*0ed0*/  ISETP.GE.OR P3, PT, R8, UR18, P1 ;  /* 0x0000001208007c0c */ /* 0x000fe40008f66670 */
[C---:B------:R-:W-:Y:S01]  /*0ee0*/  ISETP.LT.OR P0, PT, R5.reuse, -0x2, !P0 ;  /* 0xfffffffe0500780c */ /* 0x040fe20004701670 */
[----:B------:R-:W-:-:S03]  /*0ef0*/  VIADD R27, R5, 0x2 ;  /* 0x00000002051b7836 */ /* 0x000fc60000000000 */
[----:B------:R-:W-:-:S07]  /*0f00*/  ISETP.GE.OR P0, PT, R30, UR16, P0 ;  /* 0x000000101e007c0c */ /* 0x000fce0008706670 */
[----:B------:R-:W3:Y:S04]  /*0f10*/  @!P3 LDG.E.64 R24, desc[UR10][R16.64+0x8] ;  /* 0x0000080a1018b981 */ /* 0x000ee8000c1e1b00 */
[----:B------:R-:W3:Y:S01]  /*0f20*/  @!P3 LDG.E.64 R22, desc[UR10][R14.64+0x8] ;  /* 0x0000080a0e16b981 */ /* 0x000ee2000c1e1b00 */
[----:B------:R-:W-:-:S04]  /*0f30*/  ISETP.GE.OR P0, PT, R29, UR17, P0 ;  /* 0x000000111d007c0c */ /* 0x000fc80008706670 */
[----:B------:R-:W-:-:S13]  /*0f40*/  ISETP.GE.OR P0, PT, R27, UR18, P0 ;  /* 0x000000121b007c0c */ /* 0x000fda0008706670 */
[----:B------:R-:W4:Y:S04]  /*0f50*/  @!P0 LDG.E.64 R20, desc[UR10][R16.64+0x10] ;  /* 0x0000100a10148981 */ /* 0x000f28000c1e1b00 */
[----:B------:R0:W4:Y:S01]  /*0f60*/  @!P0 LDG.E.64 R18, desc[UR10][R14.64+0x10] ;  /* 0x0000100a0e128981 */ /* 0x000122000c1e1b00 */
[----:B------:R-:W-:-:S04]  /*0f70*/  ISETP.GT.AND P1, PT, R29, -0x2, PT ;  /* 0xfffffffe1d00780c */ /* 0x000fc80003f24270 */
[----:B------:R-:W-:Y:S01]  /*0f80*/  ISETP.GT.AND P4, PT, R30, -0x1, P1 ;  /* 0xffffffff1e00780c */ /* 0x000fe20000f84270 */
[----:B------:R-:W-:-:S03]  /*0f90*/  VIADD R11, R29, 0x1 ;  /* 0x000000011d0b7836 */ /* 0x000fc60000000000 */
[----:B------:R-:W-:Y:S02]  /*0fa0*/  ISETP.LT.OR P5, PT, R5, RZ, !P4 ;  /* 0x000000ff0500720c */ /* 0x000fe400067a1670 */
[----:B------:R-:W-:Y:S02]  /*0fb0*/  CS2R R12, SRZ ;  /* 0x00000000000c7805 */ /* 0x000fe4000001ff00 */
[----:B------:R-:W-:Y:S01]  /*0fc0*/  ISETP.GE.OR P5, PT, R30, UR16, P5 ;  /* 0x000000101e007c0c */ /* 0x000fe2000afa6670 */
[----:B------:R-:W-:Y:S02]  /*0fd0*/  IMAD.U32 R31, RZ, RZ, UR18 ;  /* 0x00000012ff1f7e24 */ /* 0x000fe4000f8e00ff */
[----:B------:R-:W-:-:S03]  /*0fe0*/  IMAD.U32 R28, RZ, RZ, UR9 ;  /* 0x00000009ff1c7e24 */ /* 0x000fc6000f8e00ff */
[----:B0-----:R-:W-:-:S04]  /*0ff0*/  LEA R14, P6, R31, R14, 0x3 ;  /* 0x0000000e1f0e7211 */ /* 0x001fc800078c18ff */
[----:B------:R-:W-:Y:S01]  /*1000*/  LEA.HI.X R15, R31, R15, R28, 0x3, P6 ;  /* 0x0000000f1f0f7211 */ /* 0x000fe200030f1c1c */
[----:B--2---:R-:W-:Y:S01]  /*1010*/  @!P2 DFMA R12, R34, R32, RZ ;  /* 0x00000020220ca22b */ /* 0x004fe200000000ff */
[----:B------:R-:W-:-:S04]  /*1020*/  ISETP.GE.OR P2, PT, R11, UR17, P5 ;  /* 0x000000110b007c0c */ /* 0x000fc8000af46670 */
[C---:B------:R-:W-:Y:S02]  /*1030*/  ISETP.GE.OR P2, PT, R5.reuse, UR18, P2 ;  /* 0x0000001205007c0c */ /* 0x040fe40009746670 */
[----:B------:R-:W-:-:S04]  /*1040*/  ISETP.LT.OR P5, PT, R5, -0x1, !P4 ;  /* 0xffffffff0500780c */ /* 0x000fc800067a1670 */
[----:B------:R-:W-:-:S04]  /*1050*/  ISETP.GE.OR P5, PT, R30, UR16, P5 ;  /* 0x000000101e007c0c */ /* 0x000fc8000afa6670 */
[----:B------:R-:W-:-:S03]  /*1060*/  ISETP.GE.OR P5, PT, R11, UR17, P5 ;  /* 0x000000110b007c0c */ /* 0x000fc6000afa6670 */
[----:B------:R-:W2:Y:S01]  /*1070*/  @!P2 LDG.E.64 R34, desc[UR10][R16.64+0x18] ;  /* 0x0000180a1022a981 */ /* 0x000ea2000c1e1b00 */
[----:B------:R-:W-:-:S03]  /*1080*/  ISETP.GE.OR P5, PT, R8, UR18, P5 ;  /* 0x0000001208007c0c */ /* 0x000fc6000afa6670 */
[----:B------:R-:W2:Y:S01]  /*1090*/  @!P2 LDG.E.64 R32, desc[UR10][R14.64] ;  /* 0x0000000a0e20a981 */ /* 0x000ea2000c1e1b00 */
[----:B---3--:R-:W-:Y:S01]  /*10a0*/  @!P3 DFMA R12, R24, R22, R12 ;  /* 0x00000016180cb22b */ /* 0x008fe2000000000c */
[----:B------:R-:W-:-:S04]  /*10b0*/  ISETP.LT.OR P4, PT, R5, -0x2, !P4 ;  /* 0xfffffffe0500780c */ /* 0x000fc80006781670 */
[----:B------:R-:W-:-:S04]  /*10c0*/  ISETP.GE.OR P4, PT, R30, UR16, P4 ;  /* 0x000000101e007c0c */ /* 0x000fc8000a786670 */
[----:B------:R-:W3:Y:S04]  /*10d0*/  @!P5 LDG.E.64 R24, desc[UR10][R16.64+0x20] ;  /* 0x0000200a1018d981 */ /* 0x000ee8000c1e1b00 */
[----:B------:R-:W3:Y:S01]  /*10e0*/  @!P5 LDG.E.64 R22, desc[UR10][R14.64+0x8] ;  /* 0x0000080a0e16d981 */ /* 0x000ee2000c1e1b00 */
[----:B------:R-:W-:-:S04]  /*10f0*/  ISETP.GE.OR P3, PT, R11, UR17, P4 ;  /* 0x000000110b007c0c */ /* 0x000fc8000a766670 */
[----:B------:R-:W-:Y:S01]  /*1100*/  ISETP.GE.OR P3, PT, R27, UR18, P3 ;  /* 0x000000121b007c0c */ /* 0x000fe20009f66670 */
[----:B----4-:R-:W-:-:S12]  /*1110*/  @!P0 DFMA R12, R20, R18, R12 ;  /* 0x00000012140c822b */ /* 0x010fd8000000000c */
[----:B------:R0:W4:Y:S04]  /*1120*/  @!P3 LDG.E.64 R18, desc[UR10][R14.64+0x10] ;  /* 0x0000100a0e12b981 */ /* 0x000128000c1e1b00 */
[----:B------:R-:W4:Y:S01]  /*1130*/  @!P3 LDG.E.64 R20, desc[UR10][R16.64+0x28] ;  /* 0x0000280a1014b981 */ /* 0x000f22000c1e1b00 */
[----:B------:R-:W-:-:S04]  /*1140*/  ISETP.GT.AND P0, PT, R29, -0x3, PT ;  /* 0xfffffffd1d00780c */ /* 0x000fc80003f04270 */
[----:B------:R-:W-:Y:S01]  /*1150*/  ISETP.GT.AND P4, PT, R30, -0x1, P0 ;  /* 0xffffffff1e00780c */ /* 0x000fe20000784270 */
[----:B------:R-:W-:-:S03]  /*1160*/  VIADD R28, R29, 0x2 ;  /* 0x000000021d1c7836 */ /* 0x000fc60000000000 */
[----:B------:R-:W-:-:S04]  /*1170*/  ISETP.LT.OR P6, PT, R5, RZ, !P4 ;  /* 0x000000ff0500720c */ /* 0x000fc800067c1670 */
[----:B------:R-:W-:Y:S01]  /*1180*/  ISETP.GE.OR P6, PT, R30, UR16, P6 ;  /* 0x000000101e007c0c */ /* 0x000fe2000b7c6670 */
[----:B------:R-:W-:Y:S01]  /*1190*/  IMAD.U32 R8, RZ, RZ, UR9 ;  /* 0x00000009ff087e24 */ /* 0x000fe2000f8e00ff */
[----:B--2---:R-:W-:Y:S02]  /*11a0*/  @!P2 DFMA R12, R34, R32, R12 ;  /* 0x00000020220ca22b */ /* 0x004fe4000000000c */
[----:B------:R-:W-:-:S04]  /*11b0*/  ISETP.GE.OR P2, PT, R28, UR17, P6 ;  /* 0x000000111c007c0c */ /* 0x000fc8000b746670 */
[----:B------:R-:W-:Y:S02]  /*11c0*/  ISETP.GE.OR P2, PT, R5, UR18, P2 ;  /* 0x0000001205007c0c */ /* 0x000fe40009746670 */
[----:B0-----:R-:W-:-:S04]  /*11d0*/  LEA R14, P6, R31, R14, 0x3 ;  /* 0x0000000e1f0e7211 */ /* 0x001fc800078c18ff */
[----:B------:R-:W-:Y:S01]  /*11e0*/  LEA.HI.X R15, R31, R15, R8, 0x3, P6 ;  /* 0x0000000f1f0f7211 */ /* 0x000fe200030f1c08 */
[----:B---3--:R-:W-:Y:S01]  /*11f0*/  @!P5 DFMA R12, R24, R22, R12 ;  /* 0x00000016180cd22b */ /* 0x008fe2000000000c */
[----:B------:R-:W-:-:S05]  /*1200*/  ISETP.LT.OR P5, PT, R5, -0x1, !P4 ;  /* 0xffffffff0500780c */ /* 0x000fca00067a1670 */
[----:B------:R-:W2:Y:S01]  /*1210*/  @!P2 LDG.E.64 R36, desc[UR10][R16.64+0x30] ;  /* 0x0000300a1024a981 */ /* 0x000ea2000c1e1b00 */
[----:B------:R-:W-:-:S03]  /*1220*/  ISETP.GE.OR P5, PT, R30, UR16, P5 ;  /* 0x000000101e007c0c */ /* 0x000fc6000afa6670 */
[----:B------:R-:W2:Y:S01]  /*1230*/  @!P2 LDG.E.64 R34, desc[UR10][R14.64] ;  /* 0x0000000a0e22a981 */ /* 0x000ea2000c1e1b00 */
[----:B------:R-:W-:Y:S01]  /*1240*/  VIADD R32, R5, 0x1 ;  /* 0x0000000105207836 */ /* 0x000fe20000000000 */
[----:B------:R-:W-:-:S04]  /*1250*/  ISETP.GE.OR P5, PT, R28, UR17, P5 ;  /* 0x000000111c007c0c */ /* 0x000fc8000afa6670 */
[----:B------:R-:W-:Y:S01]  /*1260*/  ISETP.GE.OR P5, PT, R32, UR18, P5 ;  /* 0x0000001220007c0c */ /* 0x000fe2000afa6670 */
[----:B----4-:R-:W-:-:S12]  /*1270*/  @!P3 DFMA R12, R20, R18, R12 ;  /* 0x00000012140cb22b */ /* 0x010fd8000000000c */
[----:B------:R-:W3:Y:S04]  /*1280*/  @!P5 LDG.E.64 R24, desc[UR10][R16.64+0x38] ;  /* 0x0000380a1018d981 */ /* 0x000ee8000c1e1b00 */
[----:B------:R-:W3:Y:S01]  /*1290*/  @!P5 LDG.E.64 R18, desc[UR10][R14.64+0x8] ;  /* 0x0000080a0e12d981 */ /* 0x000ee2000c1e1b00 */
[----:B------:R-:W-:-:S04]  /*12a0*/  ISETP.LT.OR P4, PT, R5, -0x2, !P4 ;  /* 0xfffffffe0500780c */ /* 0x000fc80006781670 */
[----:B------:R-:W-:-:S04]  /*12b0*/  ISETP.GE.OR P4, PT, R30, UR16, P4 ;  /* 0x000000101e007c0c */ /* 0x000fc8000a786670 */
[----:B------:R-:W-:-:S04]  /*12c0*/  ISETP.GE.OR P3, PT, R28, UR17, P4 ;  /* 0x000000111c007c0c */ /* 0x000fc8000a766670 */
[----:B------:R-:W-:-:S13]  /*12d0*/  ISETP.GE.OR P3, PT, R27, UR18, P3 ;  /* 0x000000121b007c0c */ /* 0x000fda0009f66670 */
[----:B------:R-:W4:Y:S04]  /*12e0*/  @!P3 LDG.E.64 R20, desc[UR10][R14.64+0x10] ;  /* 0x0000100a0e14b981 */ /* 0x000f28000c1e1b00 */
[----:B------:R-:W4:Y:S01]  /*12f0*/  @!P3 LDG.E.64 R22, desc[UR10][R16.64+0x40] ;  /* 0x0000400a1016b981 */ /* 0x000f22000c1e1b00 */
[----:B------:R-:W-:Y:S01]  /*1300*/  VIADD R31, R30, 0x1 ;  /* 0x000000011e1f7836 */ /* 0x000fe20000000000 */
[----:B------:R-:W-:Y:S02]  /*1310*/  USHF.L.U32 UR8, UR5, 0x3, URZ ;  /* 0x0000000305087899 */ /* 0x000fe400080006ff */
[----:B------:R-:W-:Y:S01]  /*1320*/  USHF.L.U64.HI UR24, UR5, 0x3, UR7 ;  /* 0x0000000305187899 */ /* 0x000fe20008010207 */
[----:B--2---:R-:W-:Y:S01]  /*1330*/  @!P2 DFMA R12, R36, R34, R12 ;  /* 0x00000022240ca22b */ /* 0x004fe2000000000c */
[----:B------:R-:W-:-:S04]  /*1340*/  ISETP.GT.AND P2, PT, R29, -0x1, PT ;  /* 0xffffffff1d00780c */ /* 0x000fc80003f44270 */
[----:B------:R-:W-:-:S04]  /*1350*/  ISETP.GT.AND P6, PT, R30, -0x2, P2 ;  /* 0xfffffffe1e00780c */ /* 0x000fc800017c4270 */
[----:B------:R-:W-:-:S04]  /*1360*/  ISETP.LT.OR P4, PT, R5, RZ, !P6 ;  /* 0x000000ff0500720c */ /* 0x000fc80007781670 */
[----:B------:R-:W-:-:S04]  /*1370*/  ISETP.GE.OR P4, PT, R31, UR16, P4 ;  /* 0x000000101f007c0c */ /* 0x000fc8000a786670 */
[----:B------:R-:W-:-:S04]  /*1380*/  ISETP.GE.OR P4, PT, R29, UR17, P4 ;  /* 0x000000111d007c0c */ /* 0x000fc8000a786670 */
[----:B------:R-:W-:Y:S01]  /*1390*/  ISETP.GE.OR P4, PT, R5, UR18, P4 ;  /* 0x0000001205007c0c */ /* 0x000fe2000a786670 */
[----:B---3--:R-:W-:Y:S01]  /*13a0*/  @!P5 DFMA R12, R24, R18, R12 ;  /* 0x00000012180cd22b */ /* 0x008fe2000000000c */
[----:B------:R-:W-:-:S04]  /*13b0*/  IADD3 R18, P5, PT, R14, UR8, RZ ;  /* 0x000000080e127c10 */ /* 0x000fc8000ffbe0ff */
[----:B------:R-:W-:-:S07]  /*13c0*/  IADD3.X R19, PT, PT, R15, UR24, RZ, P5, !PT ;  /* 0x000000180f137c10 */ /* 0x000fce000affe4ff */
[----:B------:R-:W2:Y:S04]  /*13d0*/  @!P4 LDG.E.64 R24, desc[UR10][R16.64+0x48] ;  /* 0x0000480a1018c981 */ /* 0x000ea8000c1e1b00 */
[----:B------:R-:W2:Y:S01]  /*13e0*/  @!P4 LDG.E.64 R14, desc[UR10][R18.64] ;  /* 0x0000000a120ec981 */ /* 0x000ea2000c1e1b00 */
[----:B------:R-:W-:-:S04]  /*13f0*/  ISETP.LT.OR P5, PT, R5, -0x1, !P6 ;  /* 0xffffffff0500780c */ /* 0x000fc800077a1670 */
[----:B------:R-:W-:-:S04]  /*1400*/  ISETP.GE.OR P5, PT, R31, UR16, P5 ;  /* 0x000000101f007c0c */ /* 0x000fc8000afa6670 */
        /* <DEDUP_REMOVED lines=8> */
[----:B------:R-:W-:Y:S02]  /*1490*/  ISETP.GE.OR P3, PT, R27, UR18, P3 ;  /* 0x000000121b007c0c */ /* 0x000fe40009f66670 */
[----:B------:R-:W-:Y:S01]  /*14a0*/  VIMNMX R8, PT, PT, R29, R30, PT ;  /* 0x0000001e1d087248 */ /* 0x000fe20003fe0100 */
[----:B--2---:R-:W-:-:S10]  /*14b0*/  @!P4 DFMA R12, R24, R14, R12 ;  /* 0x0000000e180cc22b */ /* 0x004fd4000000000c */
[----:B------:R-:W2:Y:S04]  /*14c0*/  @!P3 LDG.E.64 R24, desc[UR10][R16.64+0x58] ;  /* 0x0000580a1018b981 */ /* 0x000ea8000c1e1b00 */
[----:B------:R0:W2:Y:S01]  /*14d0*/  @!P3 LDG.E.64 R14, desc[UR10][R18.64+0x10] ;  /* 0x0000100a120eb981 */ /* 0x0000a2000c1e1b00 */
[----:B------:R-:W-:-:S04]  /*14e0*/  ISETP.GE.AND P4, PT, R5, RZ, PT ;  /* 0x000000ff0500720c */ /* 0x000fc80003f86270 */
[----:B------:R-:W-:-:S04]  /*14f0*/  ISETP.LT.OR P6, PT, R8, -0x1, !P4 ;  /* 0xffffffff0800780c */ /* 0x000fc800067c1670 */
[----:B------:R-:W-:-:S04]  /*1500*/  ISETP.GE.OR P6, PT, R31, UR16, P6 ;  /* 0x000000101f007c0c */ /* 0x000fc8000b7c6670 */
[----:B------:R-:W-:Y:S01]  /*1510*/  ISETP.GE.OR P6, PT, R11, UR17, P6 ;  /* 0x000000110b007c0c */ /* 0x000fe2000b7c6670 */
[----:B---3--:R-:W-:Y:S01]  /*1520*/  @!P5 DFMA R12, R22, R20, R12 ;  /* 0x00000014160cd22b */ /* 0x008fe2000000000c */
[----:B------:R-:W-:Y:S02]  /*1530*/  IMAD.U32 R23, RZ, RZ, UR18 ;  /* 0x00000012ff177e24 */ /* 0x000fe4000f8e00ff */
[----:B------:R-:W-:Y:S01]  /*1540*/  ISETP.GE.OR P5, PT, R5, UR18, P6 ;  /* 0x0000001205007c0c */ /* 0x000fe2000b7a6670 */
[----:B------:R-:W-:Y:S02]  /*1550*/  IMAD.U32 R21, RZ, RZ, UR18 ;  /* 0x00000012ff157e24 */ /* 0x000fe4000f8e00ff */
[----:B------:R-:W-:Y:S01]  /*1560*/  LEA R22, P6, R23, R18, 0x3 ;  /* 0x0000001217167211 */ /* 0x000fe200078c18ff */
[----:B0-----:R-:W-:-:S05]  /*1570*/  IMAD.U32 R18, RZ, RZ, UR9 ;  /* 0x00000009ff127e24 */ /* 0x001fca000f8e00ff */
[----:B------:R-:W-:-:S04]  /*1580*/  LEA.HI.X R23, R21, R19, R18, 0x3, P6 ;  /* 0x0000001315177211 */ /* 0x000fc800030f1c12 */
[----:B------:R-:W3:Y:S04]  /*1590*/  @!P5 LDG.E.64 R20, desc[UR10][R16.64+0x60] ;  /* 0x0000600a1014d981 */ /* 0x000ee8000c1e1b00 */
[----:B------:R-:W3:Y:S01]  /*15a0*/  @!P5 LDG.E.64 R18, desc[UR10][R22.64] ;  /* 0x0000000a1612d981 */ /* 0x000ee2000c1e1b00 */
[----:B--2---:R-:W-:Y:S01]  /*15b0*/  @!P3 DFMA R12, R24, R14, R12 ;  /* 0x0000000e180cb22b */ /* 0x004fe2000000000c */
[----:B------:R-:W-:-:S04]  /*15c0*/  ISETP.GT.AND P3, PT, R8, -0x2, PT ;  /* 0xfffffffe0800780c */ /* 0x000fc80003f64270 */
[----:B------:R-:W-:-:S04]  /*15d0*/  ISETP.LT.OR P6, PT, R5, -0x1, !P3 ;  /* 0xffffffff0500780c */ /* 0x000fc80005fc1670 */
[----:B------:R-:W-:-:S04]  /*15e0*/  ISETP.GE.OR P6, PT, R31, UR16, P6 ;  /* 0x000000101f007c0c */ /* 0x000fc8000b7c6670 */
[----:B------:R-:W-:-:S04]  /*15f0*/  ISETP.GE.OR P6, PT, R11, UR17, P6 ;  /* 0x000000110b007c0c */ /* 0x000fc8000b7c6670 */
[----:B------:R-:W-:-:S13]  /*1600*/  ISETP.GE.OR P6, PT, R32, UR18, P6 ;  /* 0x0000001220007c0c */ /* 0x000fda000b7c6670 */
[----:B------:R-:W2:Y:S04]  /*1610*/  @!P6 LDG.E.64 R24, desc[UR10][R16.64+0x68] ;  /* 0x0000680a1018e981 */ /* 0x000ea8000c1e1b00 */
[----:B------:R-:W2:Y:S01]  /*1620*/  @!P6 LDG.E.64 R14, desc[UR10][R22.64+0x8] ;  /* 0x0000080a160ee981 */ /* 0x000ea2000c1e1b00 */
[----:B------:R-:W-:-:S04]  /*1630*/  ISETP.LT.OR P3, PT, R5, -0x2, !P3 ;  /* 0xfffffffe0500780c */ /* 0x000fc80005f61670 */
[----:B------:R-:W-:-:S04]  /*1640*/  ISETP.GE.OR P3, PT, R31, UR16, P3 ;  /* 0x000000101f007c0c */ /* 0x000fc80009f66670 */
[----:B------:R-:W-:-:S04]  /*1650*/  ISETP.GE.OR P3, PT, R11, UR17, P3 ;  /* 0x000000110b007c0c */ /* 0x000fc80009f66670 */
[----:B------:R-:W-:Y:S01]  /*1660*/  ISETP.GE.OR P3, PT, R27, UR18, P3 ;  /* 0x000000121b007c0c */ /* 0x000fe20009f66670 */
[----:B---3--:R-:W-:-:S12]  /*1670*/  @!P5 DFMA R12, R20, R18, R12 ;  /* 0x00000012140cd22b */ /* 0x008fd8000000000c */
[----:B------:R-:W3:Y:S04]  /*1680*/  @!P3 LDG.E.64 R18, desc[UR10][R22.64+0x10] ;  /* 0x0000100a1612b981 */ /* 0x000ee8000c1e1b00 */
[----:B------:R-:W3:Y:S01]  /*1690*/  @!P3 LDG.E.64 R20, desc[UR10][R16.64+0x70] ;  /* 0x0000700a1014b981 */ /* 0x000ee2000c1e1b00 */
[----:B------:R-:W-:Y:S01]  /*16a0*/  ISETP.GT.AND P0, PT, R30, -0x2, P0 ;  /* 0xfffffffe1e00780c */ /* 0x000fe20000704270 */
[----:B--2---:R-:W-:-:S03]  /*16b0*/  @!P6 DFMA R12, R24, R14, R12 ;  /* 0x0000000e180ce22b */ /* 0x004fc6000000000c */
[----:B------:R-:W-:Y:S01]  /*16c0*/  ISETP.LT.OR P6, PT, R5, RZ, !P0 ;  /* 0x000000ff0500720c */ /* 0x000fe200047c1670 */
[----:B------:R-:W-:-:S03]  /*16d0*/  IMAD.U32 R15, RZ, RZ, UR18 ;  /* 0x00000012ff0f7e24 */ /* 0x000fc6000f8e00ff */
[----:B------:R-:W-:Y:S01]  /*16e0*/  ISETP.GE.OR P6, PT, R31, UR16, P6 ;  /* 0x000000101f007c0c */ /* 0x000fe2000b7c6670 */
[----:B------:R-:W-:Y:S01]  /*16f0*/  IMAD.U32 R24, RZ, RZ, UR9 ;  /* 0x00000009ff187e24 */ /* 0x000fe2000f8e00ff */
[C---:B------:R-:W-:Y:S02]  /*1700*/  LEA R14, P5, R15.reuse, R22, 0x3 ;  /* 0x000000160f0e7211 */ /* 0x040fe400078a18ff */
[----:B------:R-:W-:Y:S02]  /*1710*/  ISETP.GE.OR P6, PT, R28, UR17, P6 ;  /* 0x000000111c007c0c */ /* 0x000fe4000b7c6670 */
[----:B------:R-:W-:Y:S02]  /*1720*/  LEA.HI.X R15, R15, R23, R24, 0x3, P5 ;  /* 0x000000170f0f7211 */ /* 0x000fe400028f1c18 */
[C---:B------:R-:W-:Y:S02]  /*1730*/  ISETP.LT.OR P5, PT, R5.reuse, -0x1, !P0 ;  /* 0xffffffff0500780c */ /* 0x040fe400047a1670 */
[----:B------:R-:W-:-:S02]  /*1740*/  ISETP.GE.OR P6, PT, R5, UR18, P6 ;  /* 0x0000001205007c0c */ /* 0x000fc4000b7c6670 */
[----:B------:R-:W-:-:S04]  /*1750*/  ISETP.GE.OR P5, PT, R31, UR16, P5 ;  /* 0x000000101f007c0c */ /* 0x000fc8000afa6670 */
[----:B------:R-:W-:-:S04]  /*1760*/  ISETP.GE.OR P5, PT, R28, UR17, P5 ;  /* 0x000000111c007c0c */ /* 0x000fc8000afa6670 */
[----:B------:R-:W-:-:S03]  /*1770*/  ISETP.GE.OR P5, PT, R32, UR18, P5 ;  /* 0x0000001220007c0c */ /* 0x000fc6000afa6670 */
[----:B------:R-:W2:Y:S04]  /*1780*/  @!P6 LDG.E.64 R34, desc[UR10][R16.64+0x78] ;  /* 0x0000780a1022e981 */ /* 0x000ea8000c1e1b00 */
[----:B------:R-:W2:Y:S01]  /*1790*/  @!P6 LDG.E.64 R32, desc[UR10][R14.64] ;  /* 0x0000000a0e20e981 */ /* 0x000ea2000c1e1b00 */
[----:B------:R-:W-:Y:S01]  /*17a0*/  ISETP.LT.OR P0, PT, R5, -0x2, !P0 ;  /* 0xfffffffe0500780c */ /* 0x000fe20004701670 */
[----:B---3--:R-:W-:-:S03]  /*17b0*/  @!P3 DFMA R12, R20, R18, R12 ;  /* 0x00000012140cb22b */ /* 0x008fc6000000000c */
[----:B------:R-:W-:Y:S01]  /*17c0*/  ISETP.GE.OR P0, PT, R31, UR16, P0 ;  /* 0x000000101f007c0c */ /* 0x000fe20008706670 */
[----:B------:R-:W3:Y:S03]  /*17d0*/  @!P5 LDG.E.64 R20, desc[UR10][R16.64+0x80] ;  /* 0x0000800a1014d981 */ /* 0x000ee6000c1e1b00 */
[----:B------:R-:W-:Y:S01]  /*17e0*/  ISETP.GE.OR P0, PT, R28, UR17, P0 ;  /* 0x000000111c007c0c */ /* 0x000fe20008706670 */
[----:B------:R-:W3:Y:S03]  /*17f0*/  @!P5 LDG.E.64 R18, desc[UR10][R14.64+0x8] ;  /* 0x0000080a0e12d981 */ /* 0x000ee6000c1e1b00 */
[----:B------:R-:W-:-:S13]  /*1800*/  ISETP.GE.OR P0, PT, R27, UR18, P0 ;  /* 0x000000121b007c0c */ /* 0x000fda0008706670 */
[----:B------:R0:W4:Y:S04]  /*1810*/  @!P0 LDG.E.64 R22, desc[UR10][R14.64+0x10] ;  /* 0x0000100a0e168981 */ /* 0x000128000c1e1b00 */
[----:B------:R-:W4:Y:S01]  /*1820*/  @!P0 LDG.E.64 R24, desc[UR10][R16.64+0x88] ;  /* 0x0000880a10188981 */ /* 0x000f22000c1e1b00 */
[C---:B------:R-:W-:Y:S01]  /*1830*/  VIADD R31, R30.reuse, 0x2 ;  /* 0x000000021e1f7836 */ /* 0x040fe20000000000 */
[----:B--2---:R-:W-:Y:S01]  /*1840*/  @!P6 DFMA R12, R34, R32, R12 ;  /* 0x00000020220ce22b */ /* 0x004fe2000000000c */
[----:B------:R-:W-:-:S04]  /*1850*/  ISETP.GT.AND P6, PT, R30, -0x3, P2 ;  /* 0xfffffffd1e00780c */ /* 0x000fc800017c4270 */
[----:B------:R-:W-:-:S04]  /*1860*/  ISETP.LT.OR P2, PT, R5, RZ, !P6 ;  /* 0x000000ff0500720c */ /* 0x000fc80007741670 */
[----:B------:R-:W-:Y:S02]  /*1870*/  ISETP.GE.OR P2, PT, R31, UR16, P2 ;  /* 0x000000101f007c0c */ /* 0x000fe40009746670 */
[----:B------:R-:W-:Y:S02]  /*1880*/  ISETP.LT.OR P3, PT, R5, -0x1, !P6 ;  /* 0xffffffff0500780c */ /* 0x000fe40007761670 */
[----:B------:R-:W-:Y:S02]  /*1890*/  ISETP.GE.OR P2, PT, R29, UR17, P2 ;  /* 0x000000111d007c0c */ /* 0x000fe40009746670 */
[----:B------:R-:W-:Y:S02]  /*18a0*/  ISETP.GE.OR P3, PT, R31, UR16, P3 ;  /* 0x000000101f007c0c */ /* 0x000fe40009f66670 */
[C---:B------:R-:W-:Y:S01]  /*18b0*/  ISETP.GE.OR P2, PT, R5.reuse, UR18, P2 ;  /* 0x0000001205007c0c */ /* 0x040fe20009746670 */
[----:B---3--:R-:W-:Y:S01]  /*18c0*/  @!P5 DFMA R12, R20, R18, R12 ;  /* 0x00000012140cd22b */ /* 0x008fe2000000000c */
[----:B0-----:R-:W-:Y:S01]  /*18d0*/  IADD3 R14, P5, PT, R14, UR8, RZ ;  /* 0x000000080e0e7c10 */ /* 0x001fe2000ffbe0ff */
[----:B------:R-:W-:Y:S01]  /*18e0*/  VIADD R32, R5, 0x1 ;  /* 0x0000000105207836 */ /* 0x000fe20000000000 */
[----:B------:R-:W-:-:S02]  /*18f0*/  ISETP.GE.OR P3, PT, R29, UR17, P3 ;  /* 0x000000111d007c0c */ /* 0x000fc40009f66670 */
[----:B------:R-:W-:Y:S02]  /*1900*/  IADD3.X R15, PT, PT, R15, UR24, RZ, P5, !PT ;  /* 0x000000180f0f7c10 */ /* 0x000fe4000affe4ff */
[----:B------:R-:W-:-:S05]  /*1910*/  ISETP.GE.OR P3, PT, R32, UR18, P3 ;  /* 0x0000001220007c0c */ /* 0x000fca0009f66670 */
[----:B------:R-:W2:Y:S04]  /*1920*/  @!P2 LDG.E.64 R18, desc[UR10][R16.64+0x90] ;  /* 0x0000900a1012a981 */ /* 0x000ea8000c1e1b00 */
[----:B------:R-:W2:Y:S01]  /*1930*/  @!P2 LDG.E.64 R20, desc[UR10][R14.64] ;  /* 0x0000000a0e14a981 */ /* 0x000ea2000c1e1b00 */
[----:B----4-:R-:W-:-:S03]  /*1940*/  @!P0 DFMA R12, R24, R22, R12 ;  /* 0x00000016180c822b */ /* 0x010fc6000000000c */
[----:B------:R-:W3:Y:S04]  /*1950*/  @!P3 LDG.E.64 R22, desc[UR10][R16.64+0x98] ;  /* 0x0000980a1016b981 */ /* 0x000ee8000c1e1b00 */
[----:B------:R-:W3:Y:S01]  /*1960*/  @!P3 LDG.E.64 R24, desc[UR10][R14.64+0x8] ;  /* 0x0000080a0e18b981 */ /* 0x000ee2000c1e1b00 */
[----:B------:R-:W-:Y:S02]  /*1970*/  ISETP.LT.OR P6, PT, R5, -0x2, !P6 ;  /* 0xfffffffe0500780c */ /* 0x000fe400077c1670 */
[----:B------:R-:W-:Y:S02]  /*1980*/  ISETP.GT.AND P1, PT, R30, -0x3, P1 ;  /* 0xfffffffd1e00780c */ /* 0x000fe40000f24270 */
[----:B------:R-:W-:Y:S02]  /*1990*/  ISETP.GE.OR P6, PT, R31, UR16, P6 ;  /* 0x000000101f007c0c */ /* 0x000fe4000b7c6670 */
[----:B------:R-:W-:-:S02]  /*19a0*/  ISETP.LT.OR P0, PT, R5, RZ, !P1 ;  /* 0x000000ff0500720c */ /* 0x000fc40004f01670 */
[----:B------:R-:W-:Y:S02]  /*19b0*/  ISETP.GE.OR P5, PT, R29, UR17, P6 ;  /* 0x000000111d007c0c */ /* 0x000fe4000b7a6670 */
[----:B------:R-:W-:Y:S02]  /*19c0*/  ISETP.GE.OR P0, PT, R31, UR16, P0 ;  /* 0x000000101f007c0c */ /* 0x000fe40008706670 */
[----:B------:R-:W-:Y:S02]  /*19d0*/  ISETP.GE.OR P5, PT, R27, UR18, P5 ;  /* 0x000000121b007c0c */ /* 0x000fe4000afa6670 */
[----:B------:R-:W-:Y:S01]  /*19e0*/  ISETP.GE.OR P0, PT, R11, UR17, P0 ;  /* 0x000000110b007c0c */ /* 0x000fe20008706670 */
[----:B------:R-:W-:-:S03]  /*19f0*/  IMAD.U32 R35, RZ, RZ, UR18 ;  /* 0x00000012ff237e24 */ /* 0x000fc6000f8e00ff */
[----:B------:R-:W-:Y:S01]  /*1a00*/  ISETP.GE.OR P0, PT, R5, UR18, P0 ;  /* 0x0000001205007c0c */ /* 0x000fe20008706670 */
[----:B------:R-:W-:Y:S02]  /*1a10*/  IMAD.U32 R29, RZ, RZ, UR18 ;  /* 0x00000012ff1d7e24 */ /* 0x000fe4000f8e00ff */
[----:B------:R-:W-:Y:S01]  /*1a20*/  IMAD.U32 R30, RZ, RZ, UR9 ;  /* 0x00000009ff1e7e24 */ /* 0x000fe2000f8e00ff */
[----:B--2---:R-:W-:Y:S01]  /*1a30*/  @!P2 DFMA R12, R18, R20, R12 ;  /* 0x00000014120ca22b */ /* 0x004fe2000000000c */
[----:B------:R-:W-:Y:S02]  /*1a40*/  LEA R34, P2, R35, R14, 0x3 ;  /* 0x0000000e23227211 */ /* 0x000fe400078418ff */
[----:B------:R-:W2:Y:S04]  /*1a50*/  @!P5 LDG.E.64 R20, desc[UR10][R16.64+0xa0] ;  /* 0x0000a00a1014d981 */ /* 0x000ea8000c1e1b00 */
[----:B------:R-:W2:Y:S01]  /*1a60*/  @!P5 LDG.E.64 R18, desc[UR10][R14.64+0x10] ;  /* 0x0000100a0e12d981 */ /* 0x000ea2000c1e1b00 */
[----:B------:R-:W-:Y:S01]  /*1a70*/  LEA.HI.X R35, R29, R15, R30, 0x3, P2 ;  /* 0x0000000f1d237211 */ /* 0x000fe200010f1c1e */
[----:B---3--:R-:W-:-:S02]  /*1a80*/  @!P3 DFMA R12, R22, R24, R12 ;  /* 0x00000018160cb22b */ /* 0x008fc4000000000c */
[----:B------:R-:W3:Y:S04]  /*1a90*/  @!P0 LDG.E.64 R24, desc[UR10][R16.64+0xa8] ;  /* 0x0000a80a10188981 */ /* 0x000ee8000c1e1b00 */
[----:B------:R-:W3:Y:S01]  /*1aa0*/  @!P0 LDG.E.64 R22, desc[UR10][R34.64] ;  /* 0x0000000a22168981 */ /* 0x000ee2000c1e1b00 */
[----:B------:R-:W-:-:S04]  /*1ab0*/  ISETP.LT.OR P2, PT, R5, -0x1, !P1 ;  /* 0xffffffff0500780c */ /* 0x000fc80004f41670 */
[----:B------:R-:W-:Y:S02]  /*1ac0*/  ISETP.GE.OR P2, PT, R31, UR16, P2 ;  /* 0x000000101f007c0c */ /* 0x000fe40009746670 */
[----:B------:R-:W-:Y:S02]  /*1ad0*/  ISETP.LT.OR P3, PT, R5, -0x2, !P1 ;  /* 0xfffffffe0500780c */ /* 0x000fe40004f61670 */
[----:B------:R-:W-:Y:S02]  /*1ae0*/  ISETP.GE.OR P1, PT, R11, UR17, P2 ;  /* 0x000000110b007c0c */ /* 0x000fe40009726670 */
[----:B------:R-:W-:Y:S02]  /*1af0*/  ISETP.GE.OR P3, PT, R31, UR16, P3 ;  /* 0x000000101f007c0c */ /* 0x000fe40009f66670 */
[----:B------:R-:W-:Y:S02]  /*1b00*/  ISETP.GE.OR P1, PT, R32, UR18, P1 ;  /* 0x0000001220007c0c */ /* 0x000fe40008f26670 */
[----:B------:R-:W-:-:S02]  /*1b10*/  ISETP.LT.OR P4, PT, R8, -0x2, !P4 ;  /* 0xfffffffe0800780c */ /* 0x000fc40006781670 */
[----:B------:R-:W-:Y:S02]  /*1b20*/  ISETP.GE.OR P3, PT, R11, UR17, P3 ;  /* 0x000000110b007c0c */ /* 0x000fe40009f66670 */
[----:B------:R-:W-:Y:S02]  /*1b30*/  ISETP.GT.AND P2, PT, R8, -0x3, PT ;  /* 0xfffffffd0800780c */ /* 0x000fe40003f44270 */
[----:B------:R-:W-:Y:S02]  /*1b40*/  ISETP.GE.OR P4, PT, R31, UR16, P4 ;  /* 0x000000101f007c0c */ /* 0x000fe4000a786670 */
[----:B------:R-:W-:Y:S02]  /*1b50*/  ISETP.GE.OR P3, PT, R27, UR18, P3 ;  /* 0x000000121b007c0c */ /* 0x000fe40009f66670 */
[C---:B------:R-:W-:Y:S01]  /*1b60*/  ISETP.GE.OR P4, PT, R28.reuse, UR17, P4 ;  /* 0x000000111c007c0c */ /* 0x040fe2000a786670 */
[----:B------:R-:W4:Y:S03]  /*1b70*/  @!P1 LDG.E.64 R14, desc[UR10][R34.64+0x8] ;  /* 0x0000080a220e9981 */ /* 0x000f26000c1e1b00 */
[C---:B------:R-:W-:Y:S01]  /*1b80*/  ISETP.GE.OR P4, PT, R5.reuse, UR18, P4 ;  /* 0x0000001205007c0c */ /* 0x040fe2000a786670 */
[----:B------:R-:W-:Y:S01]  /*1b90*/  IMAD.U32 R8, RZ, RZ, UR9 ;  /* 0x00000009ff087e24 */ /* 0x000fe2000f8e00ff */
[----:B--2---:R-:W-:Y:S01]  /*1ba0*/  @!P5 DFMA R12, R20, R18, R12 ;  /* 0x00000012140cd22b */ /* 0x004fe2000000000c */
[C---:B------:R-:W-:Y:S01]  /*1bb0*/  ISETP.LT.OR P5, PT, R5.reuse, -0x1, !P2 ;  /* 0xffffffff0500780c */ /* 0x040fe200057a1670 */
[----:B------:R-:W4:Y:S01]  /*1bc0*/  @!P1 LDG.E.64 R18, desc[UR10][R16.64+0xb0] ;  /* 0x0000b00a10129981 */ /* 0x000f22000c1e1b00 */
[----:B------:R-:W-:Y:S01]  /*1bd0*/  ISETP.LT.OR P2, PT, R5, -0x2, !P2 ;  /* 0xfffffffe0500780c */ /* 0x000fe20005741670 */
[----:B------:R-:W-:Y:S01]  /*1be0*/  IMAD.U32 R21, RZ, RZ, UR18 ;  /* 0x00000012ff157e24 */ /* 0x000fe2000f8e00ff */
[C---:B------:R-:W-:Y:S01]  /*1bf0*/  ISETP.GE.OR P5, PT, R31.reuse, UR16, P5 ;  /* 0x000000101f007c0c */ /* 0x040fe2000afa6670 */
[----:B------:R-:W-:Y:S01]  /*1c00*/  IMAD.U32 R5, RZ, RZ, UR18 ;  /* 0x00000012ff057e24 */ /* 0x000fe2000f8e00ff */
[----:B------:R-:W-:Y:S01]  /*1c10*/  ISETP.GE.OR P2, PT, R31, UR16, P2 ;  /* 0x000000101f007c0c */ /* 0x000fe20009746670 */
[----:B---3--:R-:W-:Y:S01]  /*1c20*/  @!P0 DFMA R12, R24, R22, R12 ;  /* 0x00000016180c822b */ /* 0x008fe2000000000c */
[----:B------:R-:W-:Y:S01]  /*1c30*/  LEA R20, P6, R21, R34, 0x3 ;  /* 0x0000002215147211 */ /* 0x000fe200078c18ff */
[----:B------:R-:W2:Y:S01]  /*1c40*/  @!P3 LDG.E.64 R24, desc[UR10][R16.64+0xb8] ;  /* 0x0000b80a1018b981 */ /* 0x000ea2000c1e1b00 */
[----:B------:R-:W-:-:S02]  /*1c50*/  ISETP.GE.OR P0, PT, R28, UR17, P5 ;  /* 0x000000111c007c0c */ /* 0x000fc4000af06670 */
[----:B------:R-:W-:Y:S01]  /*1c60*/  ISETP.GE.OR P2, PT, R28, UR17, P2 ;  /* 0x000000111c007c0c */ /* 0x000fe20009746670 */
[----:B------:R-:W2:Y:S01]  /*1c70*/  @!P3 LDG.E.64 R22, desc[UR10][R34.64+0x10] ;  /* 0x0000100a2216b981 */ /* 0x000ea2000c1e1b00 */
[----:B------:R-:W0:Y:S01]  /*1c80*/  LDC.64 R28, c[0x0][0x410] ;  /* 0x00010400ff1c7b82 */ /* 0x000e220000000a00 */
[----:B------:R-:W-:Y:S02]  /*1c90*/  ISETP.GE.OR P0, PT, R32, UR18, P0 ;  /* 0x0000001220007c0c */ /* 0x000fe40008706670 */
[----:B------:R-:W-:Y:S01]  /*1ca0*/  LEA.HI.X R21, R5, R35, R8, 0x3, P6 ;  /* 0x0000002305157211 */ /* 0x000fe200030f1c08 */
[----:B------:R-:W3:Y:S01]  /*1cb0*/  @!P4 LDG.E.64 R32, desc[UR10][R16.64+0xc0] ;  /* 0x0000c00a1020c981 */ /* 0x000ee2000c1e1b00 */
[----:B------:R-:W-:-:S03]  /*1cc0*/  ISETP.GE.OR P2, PT, R27, UR18, P2 ;  /* 0x000000121b007c0c */ /* 0x000fc60009746670 */
[----:B------:R-:W3:Y:S06]  /*1cd0*/  @!P4 LDG.E.64 R30, desc[UR10][R20.64] ;  /* 0x0000000a141ec981 */ /* 0x000eec000c1e1b00 */
[----:B------:R-:W5:Y:S04]  /*1ce0*/  @!P0 LDG.E.64 R34, desc[UR10][R16.64+0xc8] ;  /* 0x0000c80a10228981 */ /* 0x000f68000c1e1b00 */
[----:B------:R-:W5:Y:S04]  /*1cf0*/  @!P0 LDG.E.64 R36, desc[UR10][R20.64+0x8] ;  /* 0x0000080a14248981 */ /* 0x000f68000c1e1b00 */
[----:B------:R-:W5:Y:S01]  /*1d00*/  @!P2 LDG.E.64 R16, desc[UR10][R16.64+0xd0] ;  /* 0x0000d00a1010a981 */ /* 0x000f62000c1e1b00 */
[----:B0-----:R-:W-:-:S03]  /*1d10*/  IMAD.WIDE R28, R7, 0x8, R28 ;  /* 0x00000008071c7825 */ /* 0x001fc600078e021c */
[----:B------:R-:W5:Y:S04]  /*1d20*/  @!P2 LDG.E.64 R20, desc[UR10][R20.64+0x10] ;  /* 0x0000100a1414a981 */ /* 0x000f68000c1e1b00 */
[----:B------:R-:W5:Y:S01]  /*1d30*/  LDG.E.64 R28, desc[UR10][R28.64] ;  /* 0x0000000a1c1c7981 */ /* 0x000f62000c1e1b00 */
[----:B------:R-:W-:Y:S02]  /*1d40*/  IMAD R26, R26, UR23, RZ ;  /* 0x000000171a1a7c24 */ /* 0x000fe4000f8e02ff */
[----:B------:R-:W-:Y:S02]  /*1d50*/  IMAD R9, R9, UR22, RZ ;  /* 0x0000001609097c24 */ /* 0x000fe4000f8e02ff */
[----:B------:R-:W-:Y:S01]  /*1d60*/  IMAD R6, R6, UR21, RZ ;  /* 0x0000001506067c24 */ /* 0x000fe2000f8e02ff */
[----:B------:R-:W-:Y:S01]  /*1d70*/  SHF.R.S32.HI R5, RZ, 0x1f, R26 ;  /* 0x0000001fff057819 */ /* 0x000fe2000001141a */
[----:B------:R-:W-:-:S02]  /*1d80*/  IMAD R10, R10, UR32, RZ ;  /* 0x000000200a0a7c24 */ /* 0x000fc4000f8e02ff */
[----:B------:R-:W-:Y:S01]  /*1d90*/  IMAD R7, R7, UR20, RZ ;  /* 0x0000001407077c24 */ /* 0x000fe2000f8e02ff */
[----:B------:R-:W-:Y:S01]  /*1da0*/  USHF.R.S32.HI UR8, URZ, 0x1f, UR4 ;  /* 0x0000001fff087899 */ /* 0x000fe20008011404 */
[----:B----4-:R-:W-:-:S08]  /*1db0*/  @!P1 DFMA R12, R18, R14, R12 ;  /* 0x0000000e120c922b */ /* 0x010fd0000000000c */
[----:B--2---:R-:W-:-:S08]  /*1dc0*/  @!P3 DFMA R12, R24, R22, R12 ;  /* 0x00000016180cb22b */ /* 0x004fd0000000000c */
[----:B---3--:R-:W-:-:S08]  /*1dd0*/  @!P4 DFMA R12, R32, R30, R12 ;  /* 0x0000001e200cc22b */ /* 0x008fd0000000000c */
[----:B-----5:R-:W-:Y:S01]  /*1de0*/  @!P0 DFMA R12, R34, R36, R12 ;  /* 0x00000024220c822b */ /* 0x020fe2000000000c */
[----:B------:R-:W-:Y:S02]  /*1df0*/  IADD3 R26, P0, P1, R6, R9, R26 ;  /* 0x00000009061a7210 */ /* 0x000fe4000791e01a */
[----:B------:R-:W-:Y:S02]  /*1e00*/  SHF.R.S32.HI R9, RZ, 0x1f, R9 ;  /* 0x0000001fff097819 */ /* 0x000fe40000011409 */
[----:B------:R-:W-:-:S04]  /*1e10*/  SHF.R.S32.HI R6, RZ, 0x1f, R6 ;  /* 0x0000001fff067819 */ /* 0x000fc80000011406 */
[----:B------:R-:W-:Y:S01]  /*1e20*/  IADD3.X R6, PT, PT, R6, R9, R5, P0, P1 ;  /* 0x0000000906067210 */ /* 0x000fe200007e2405 */
[----:B------:R-:W-:Y:S01]  /*1e30*/  @!P2 DFMA R12, R16, R20, R12 ;  /* 0x00000014100ca22b */ /* 0x000fe2000000000c */
[--C-:B------:R-:W-:Y:S02]  /*1e40*/  IADD3 R5, P0, P1, R10, R26, R7.reuse ;  /* 0x0000001a0a057210 */ /* 0x100fe4000791e007 */
[----:B------:R-:W-:Y:S02]  /*1e50*/  SHF.R.S32.HI R10, RZ, 0x1f, R10 ;  /* 0x0000001fff0a7819 */ /* 0x000fe4000001140a */
[----:B------:R-:W-:-:S04]  /*1e60*/  SHF.R.S32.HI R7, RZ, 0x1f, R7 ;  /* 0x0000001fff077819 */ /* 0x000fc80000011407 */
[----:B------:R-:W-:Y:S02]  /*1e70*/  IADD3.X R10, PT, PT, R10, R6, R7, P0, P1 ;  /* 0x000000060a0a7210 */ /* 0x000fe400007e2407 */
[----:B------:R-:W-:Y:S01]  /*1e80*/  LEA R6, P0, R5, UR30, 0x3 ;  /* 0x0000001e05067c11 */ /* 0x000fe2000f8018ff */
[----:B------:R-:W-:-:S03]  /*1e90*/  DADD R28, R28, R12 ;  /* 0x000000001c1c7229 */ /* 0x000fc6000000000c */
[----:B------:R-:W-:Y:S02]  /*1ea0*/  LEA.HI.X R7, R5, UR31, R10, 0x3, P0 ;  /* 0x0000001f05077c11 */ /* 0x000fe400080f1c0a */
[----:B------:R-:W-:-:S03]  /*1eb0*/  IADD3 R4, P0, PT, R4, UR6, RZ ;  /* 0x0000000604047c10 */ /* 0x000fc6000ff1e0ff */
[----:B------:R2:W-:Y:S02]  /*1ec0*/  STG.E.64 desc[UR10][R6.64], R28 ;  /* 0x0000001c06007986 */ /* 0x0005e4000c101b0a */
[----:B------:R-:W-:Y:S01]  /*1ed0*/  IMAD.X R3, RZ, RZ, R3, P0 ;  /* 0x000000ffff037224 */ /* 0x000fe200000e0603 */
[----:B------:R-:W-:-:S04]  /*1ee0*/  ISETP.GE.U32.AND P0, PT, R4, UR4, PT ;  /* 0x0000000404007c0c */ /* 0x000fc8000bf06070 */
[----:B------:R-:W-:-:S13]  /*1ef0*/  ISETP.GE.AND.EX P0, PT, R3, UR8, PT, P0 ;  /* 0x0000000803007c0c */ /* 0x000fda000bf06300 */
[----:B--2---:R-:W-:Y:S05]  /*1f00*/  @!P0 BRA `(.L_x_816) ;  /* 0xffffffe400488947 */ /* 0x004fea000383ffff */
[----:B------:R-:W-:Y:S05]  /*1f10*/  BSYNC.RECONVERGENT B0 ;  /* 0x0000000000007941 */ /* 0x000fea0003800200 */
.L_x_815:
[----:B------:R-:W-:Y:S05]  /*1f20*/  EXIT ;  /* 0x000000000000794d */ /* 0x000fea0003800000 */
.L_x_814:
        /* <DEDUP_REMOVED lines=13> */
.L_x_818:
[----:B------:R-:W2:Y:S01]  /*2000*/  I2F.RP R5, R2 ;  /* 0x0000000200057306 */ /* 0x000ea20000209400 */
[----:B------:R-:W3:Y:S01]  /*2010*/  LDC R9, c[0x0][0x3c4] ;  /* 0x0000f100ff097b82 */ /* 0x000ee20000000800 */
[----:B------:R-:W-:-:S05]  /*2020*/  IABS R17, R0 ;  /* 0x0000000000117213 */ /* 0x000fca0000000000 */
[----:B------:R-:W-:Y:S02]  /*2030*/  IMAD.MOV R17, RZ, RZ, -R17 ;  /* 0x000000ffff117224 */ /* 0x000fe400078e0a11 */
[----:B------:R-:W4:Y:S01]  /*2040*/  LDC R27, c[0x0][0x3c8] ;  /* 0x0000f200ff1b7b82 */ /* 0x000f220000000800 */
[----:B--2---:R-:W2:Y:S07]  /*2050*/  MUFU.RCP R5, R5 ;  /* 0x0000000500057308 */ /* 0x004eae0000001000 */
[----:B------:R-:W5:Y:S01]  /*2060*/  LDC.64 R28, c[0x0][0x428] ;  /* 0x00010a00ff1c7b82 */ /* 0x000f620000000a00 */
[----:B---3--:R-:W-:-:S07]  /*2070*/  IABS R14, R9 ;  /* 0x00000009000e7213 */ /* 0x008fce0000000000 */
[----:B------:R-:W3:Y:S01]  /*2080*/  LDC.64 R30, c[0x0][0x420] ;  /* 0x00010800ff1e7b82 */ /* 0x000ee20000000a00 */
[----:B--2---:R-:W-:Y:S01]  /*2090*/  VIADD R6, R5, 0xffffffe ;  /* 0x0ffffffe05067836 */ /* 0x004fe20000000000 */
[----:B------:R-:W-:Y:S02]  /*20a0*/  IABS R5, R4 ;  /* 0x0000000400057213 */ /* 0x000fe40000000000 */
[----:B----4-:R-:W-:Y:S01]  /*20b0*/  IABS R10, R27 ;  /* 0x0000001b000a7213 */ /* 0x010fe20000000000 */
[----:B------:R2:W4:Y:S02]  /*20c0*/  F2I.FTZ.U32.TRUNC.NTZ R7, R6 ;  /* 0x0000000600077305 */ /* 0x000524000021f000 */
[----:B--2---:R-:W-:Y:S02]  /*20d0*/  IMAD.MOV.U32 R6, RZ, RZ, RZ ;  /* 0x000000ffff067224 */ /* 0x004fe400078e00ff */
[----:B----4-:R-:W-:-:S04]  /*20e0*/  IMAD.MOV R11, RZ, RZ, -R7 ;  /* 0x000000ffff0b7224 */ /* 0x010fc800078e0a07 */
[----:B------:R-:W-:-:S04]  /*20f0*/  IMAD R11, R11, R2, RZ ;  /* 0x000000020b0b7224 */ /* 0x000fc800078e02ff */
[----:B------:R-:W-:Y:S02]  /*2100*/  IMAD.HI.U32 R8, R7, R11, R6 ;  /* 0x0000000b07087227 */ /* 0x000fe400078e0006 */
[----:B------:R-:W2:Y:S04]  /*2110*/  I2F.RP R7, R14 ;  /* 0x0000000e00077306 */ /* 0x000ea80000209400 */
[----:B------:R-:W-:-:S04]  /*2120*/  IMAD.HI.U32 R8, R8, R5, RZ ;  /* 0x0000000508087227 */ /* 0x000fc800078e00ff */
[----:B------:R-:W-:-:S04]  /*2130*/  IMAD.MOV R6, RZ, RZ, -R8 ;  /* 0x000000ffff067224 */ /* 0x000fc800078e0a08 */
[----:B------:R-:W-:Y:S02]  /*2140*/  IMAD R5, R10, R6, R5 ;  /* 0x000000060a057224 */ /* 0x000fe400078e0205 */
[----:B------:R-:W4:Y:S01]  /*2150*/  LDC R6, c[0x0][0x3c0] ;  /* 0x0000f000ff067b82 */ /* 0x000f220000000800 */
[----:B--2---:R-:W2:Y:S02]  /*2160*/  MUFU.RCP R7, R7 ;  /* 0x0000000700077308 */ /* 0x004ea40000001000 */
[----:B------:R-:W-:-:S13]  /*2170*/  ISETP.GT.U32.AND P1, PT, R2, R5, PT ;  /* 0x000000050200720c */ /* 0x000fda0003f24070 */
[----:B------:R-:W-:Y:S02]  /*2180*/  @!P1 IMAD.IADD R5, R5, 0x1, -R10 ;  /* 0x0000000105059824 */ /* 0x000fe400078e0a0a */
[----:B--2---:R-:W-:Y:S02]  /*2190*/  VIADD R12, R7, 0xffffffe ;  /* 0x0ffffffe070c7836 */ /* 0x004fe40000000000 */
[----:B------:R-:W-:Y:S01]  /*21a0*/  @!P1 VIADD R8, R8, 0x1 ;  /* 0x0000000108089836 */ /* 0x000fe20000000000 */
[----:B------:R-:W-:Y:S01]  /*21b0*/  ISETP.GE.U32.AND P0, PT, R5, R2, PT ;  /* 0x000000020500720c */ /* 0x000fe20003f06070 */
[----:B------:R2:W1:Y:S01]  /*21c0*/  F2I.FTZ.U32.TRUNC.NTZ R13, R12 ;  /* 0x0000000c000d7305 */ /* 0x000462000021f000 */
[----:B------:R-:W-:Y:S02]  /*21d0*/  LOP3.LUT R5, R4, R27, RZ, 0x3c, !PT ;  /* 0x0000001b04057212 */ /* 0x000fe400078e3cff */
[----:B------:R-:W-:Y:S02]  /*21e0*/  ISETP.NE.AND P1, PT, R27, RZ, PT ;  /* 0x000000ff1b00720c */ /* 0x000fe40003f25270 */
[----:B------:R-:W-:-:S02]  /*21f0*/  ISETP.GE.AND P2, PT, R5, RZ, PT ;  /* 0x000000ff0500720c */ /* 0x000fc40003f46270 */
[----:B----4-:R-:W-:Y:S01]  /*2200*/  IABS R10, R6 ;  /* 0x00000006000a7213 */ /* 0x010fe20000000000 */
[----:B--2---:R-:W-:-:S03]  /*2210*/  IMAD.MOV.U32 R12, RZ, RZ, RZ ;  /* 0x000000ffff0c7224 */ /* 0x004fc600078e00ff */
[----:B------:R-:W2:Y:S01]  /*2220*/  I2F.RP R15, R10 ;  /* 0x0000000a000f7306 */ /* 0x000ea20000209400 */
[----:B------:R-:W-:Y:S02]  /*2230*/  @P0 VIADD R8, R8, 0x1 ;  /* 0x0000000108080836 */ /* 0x000fe40000000000 */
[----:B-1----:R-:W-:-:S04]  /*2240*/  IMAD.MOV R5, RZ, RZ, -R13 ;  /* 0x000000ffff057224 */ /* 0x002fc800078e0a0d */
[----:B------:R-:W-:Y:S01]  /*2250*/  @!P2 IMAD.MOV R8, RZ, RZ, -R8 ;  /* 0x000000ffff08a224 */ /* 0x000fe200078e0a08 */
[----:B------:R-:W-:Y:S01]  /*2260*/  @!P1 LOP3.LUT R8, RZ, R27, RZ, 0x33, !PT ;  /* 0x0000001bff089212 */ /* 0x000fe200078e33ff */
[----:B------:R-:W-:-:S03]  /*2270*/  IMAD R5, R5, R14, RZ ;  /* 0x0000000e05057224 */ /* 0x000fc600078e02ff */
[----:B------:R-:W-:Y:S01]  /*2280*/  IABS R7, R8 ;  /* 0x0000000800077213 */ /* 0x000fe20000000000 */
[----:B------:R-:W-:Y:S01]  /*2290*/  IMAD.HI.U32 R12, R13, R5, R12 ;  /* 0x000000050d0c7227 */ /* 0x000fe200078e000c */
[----:B------:R-:W-:Y:S01]  /*22a0*/  LOP3.LUT R11, R8, R9, RZ, 0x3c, !PT ;  /* 0x00000009080b7212 */ /* 0x000fe200078e3cff */
[----:B--2---:R-:W1:Y:S03]  /*22b0*/  MUFU.RCP R15, R15 ;  /* 0x0000000f000f7308 */ /* 0x004e660000001000 */
[----:B------:R-:W-:Y:S01]  /*22c0*/  ISETP.GE.AND P2, PT, R11, RZ, PT ;  /* 0x000000ff0b00720c */ /* 0x000fe20003f46270 */
[----:B------:R-:W-:-:S04]  /*22d0*/  IMAD.HI.U32 R5, R12, R7, RZ ;  /* 0x000000070c057227 */ /* 0x000fc800078e00ff */
[----:B------:R-:W-:-:S04]  /*22e0*/  IMAD.MOV R12, RZ, RZ, -R5 ;  /* 0x000000ffff0c7224 */ /* 0x000fc800078e0a05 */
[----:B------:R-:W-:-:S05]  /*22f0*/  IMAD R7, R14, R12, R7 ;  /* 0x0000000c0e077224 */ /* 0x000fca00078e0207 */
[----:B------:R-:W-:Y:S01]  /*2300*/  ISETP.GT.U32.AND P1, PT, R14, R7, PT ;  /* 0x000000070e00720c */ /* 0x000fe20003f24070 */
[----:B-1----:R-:W-:-:S04]  /*2310*/  VIADD R12, R15, 0xffffffe ;  /* 0x0ffffffe0f0c7836 */ /* 0x002fc80000000000 */
[----:B------:R1:W2:Y:S08]  /*2320*/  F2I.FTZ.U32.TRUNC.NTZ R13, R12 ;  /* 0x0000000c000d7305 */ /* 0x0002b0000021f000 */
[----:B------:R-:W-:Y:S02]  /*2330*/  @!P1 IMAD.IADD R7, R7, 0x1, -R14 ;  /* 0x0000000107079824 */ /* 0x000fe400078e0a0e */
[----:B------:R-:W-:Y:S01]  /*2340*/  @!P1 VIADD R5, R5, 0x1 ;  /* 0x0000000105059836 */ /* 0x000fe20000000000 */
[----:B------:R-:W-:Y:S01]  /*2350*/  ISETP.NE.AND P1, PT, R9, RZ, PT ;  /* 0x000000ff0900720c */ /* 0x000fe20003f25270 */
[----:B-1----:R-:W-:Y:S01]  /*2360*/  IMAD.MOV.U32 R12, RZ, RZ, RZ ;  /* 0x000000ffff0c7224 */ /* 0x002fe200078e00ff */
[----:B------:R-:W-:-:S02]  /*2370*/  ISETP.GE.U32.AND P0, PT, R7, R14, PT ;  /* 0x0000000e0700720c */ /* 0x000fc40003f06070 */
[----:B------:R-:W1:Y:S01]  /*2380*/  LDC R7, c[0x0][0x3bc] ;  /* 0x0000ef00ff077b82 */ /* 0x000e620000000800 */
[----:B--2---:R-:W-:-:S04]  /*2390*/  IMAD.MOV R15, RZ, RZ, -R13 ;  /* 0x000000ffff0f7224 */ /* 0x004fc800078e0a0d */
[----:B------:R-:W-:-:S04]  /*23a0*/  IMAD R15, R15, R10, RZ ;  /* 0x0000000a0f0f7224 */ /* 0x000fc800078e02ff */
[----:B------:R-:W-:-:S04]  /*23b0*/  IMAD.HI.U32 R12, R13, R15, R12 ;  /* 0x0000000f0d0c7227 */ /* 0x000fc800078e000c */
[----:B------:R-:W-:-:S04]  /*23c0*/  @P0 VIADD R5, R5, 0x1 ;  /* 0x0000000105050836 */ /* 0x000fc80000000000 */
[----:B------:R-:W-:Y:S01]  /*23d0*/  @!P2 IMAD.MOV R5, RZ, RZ, -R5 ;  /* 0x000000ffff05a224 */ /* 0x000fe200078e0a05 */
[----:B------:R-:W-:-:S04]  /*23e0*/  @!P1 LOP3.LUT R5, RZ, R9, RZ, 0x33, !PT ;  /* 0x00000009ff059212 */ /* 0x000fc800078e33ff */
[----:B------:R-:W-:Y:S02]  /*23f0*/  IABS R14, R5 ;  /* 0x00000005000e7213 */ /* 0x000fe40000000000 */
[----:B-1----:R-:W-:-:S03]  /*2400*/  IABS R11, R7 ;  /* 0x00000007000b7213 */ /* 0x002fc60000000000 */
[----:B------:R-:W-:Y:S01]  /*2410*/  IMAD.MOV.U32 R13, RZ, RZ, R14 ;  /* 0x000000ffff0d7224 */ /* 0x000fe200078e000e */
        /* <DEDUP_REMOVED lines=11> */
[----:B------:R-:W-:Y:S01]  /*24d0*/  LOP3.LUT R10, R5, R6, RZ, 0x3c, !PT ;  /* 0x00000006050a7212 */ /* 0x000fe200078e3cff */
[----:B------:R1:W2:Y:S03]  /*24e0*/  F2I.FTZ.U32.TRUNC.NTZ R15, R14 ;  /* 0x0000000e000f7305 */ /* 0x0002a6000021f000 */
[----:B------:R-:W-:Y:S01]  /*24f0*/  ISETP.GE.AND P2, PT, R10, RZ, PT ;  /* 0x000000ff0a00720c */ /* 0x000fe20003f46270 */
[----:B-1----:R-:W-:-:S06]  /*2500*/  IMAD.MOV.U32 R14, RZ, RZ, RZ ;  /* 0x000000ffff0e7224 */ /* 0x002fcc00078e00ff */
[----:B------:R-:W-:Y:S02]  /*2510*/  @P0 VIADD R12, R12, 0x1 ;  /* 0x000000010c0c0836 */ /* 0x000fe40000000000 */
[----:B--2---:R-:W-:-:S04]  /*2520*/  IMAD.MOV R10, RZ, RZ, -R15 ;  /* 0x000000ffff0a7224 */ /* 0x004fc800078e0a0f */
[----:B------:R-:W-:Y:S01]  /*2530*/  @!P2 IMAD.MOV R12, RZ, RZ, -R12 ;  /* 0x000000ffff0ca224 */ /* 0x000fe200078e0a0c */
[----:B------:R-:W-:Y:S01]  /*2540*/  @!P1 LOP3.LUT R12, RZ, R6, RZ, 0x33, !PT ;  /* 0x00000006ff0c9212 */ /* 0x000fe200078e33ff */
[----:B------:R-:W-:-:S03]  /*2550*/  IMAD R13, R10, R11, RZ ;  /* 0x0000000b0a0d7224 */ /* 0x000fc600078e02ff */
[----:B------:R-:W-:Y:S01]  /*2560*/  IABS R10, R12 ;  /* 0x0000000c000a7213 */ /* 0x000fe20000000000 */
[----:B------:R-:W-:Y:S01]  /*2570*/  IMAD.HI.U32 R13, R15, R13, R14 ;  /* 0x0000000d0f0d7227 */ /* 0x000fe200078e000e */
[----:B------:R-:W-:-:S03]  /*2580*/  IABS R15, R0 ;  /* 0x00000000000f7213 */ /* 0x000fc60000000000 */
[----:B------:R-:W-:-:S04]  /*2590*/  IMAD.MOV.U32 R14, RZ, RZ, R10 ;  /* 0x000000ffff0e7224 */ /* 0x000fc800078e000a */
[----:B------:R-:W-:-:S04]  /*25a0*/  IMAD.HI.U32 R10, R13, R14, RZ ;  /* 0x0000000e0d0a7227 */ /* 0x000fc800078e00ff */
[----:B------:R-:W-:Y:S02]  /*25b0*/  IMAD.MOV.U32 R13, RZ, RZ, R15 ;  /* 0x000000ffff0d7224 */ /* 0x000fe400078e000f */
[----:B------:R-:W-:Y:S02]  /*25c0*/  IMAD.MOV R15, RZ, RZ, -R10 ;  /* 0x000000ffff0f7224 */ /* 0x000fe400078e0a0a */
[----:B------:R-:W1:Y:S02]  /*25d0*/  I2F.RP R16, R13 ;  /* 0x0000000d00107306 */ /* 0x000e640000209400 */
[----:B------:R-:W-:-:S05]  /*25e0*/  IMAD R14, R11, R15, R14 ;  /* 0x0000000f0b0e7224 */ /* 0x000fca00078e020e */
[----:B------:R-:W-:Y:S01]  /*25f0*/  ISETP.GT.U32.AND P1, PT, R11, R14, PT ;  /* 0x0000000e0b00720c */ /* 0x000fe20003f24070 */
[----:B-1----:R-:W1:-:S12]  /*2600*/  MUFU.RCP R16, R16 ;  /* 0x0000001000107308 */ /* 0x002e580000001000 */
[----:B------:R-:W-:Y:S02]  /*2610*/  @!P1 IMAD.IADD R14, R14, 0x1, -R11 ;  /* 0x000000010e0e9824 */ /* 0x000fe400078e0a0b */
[----:B------:R-:W-:Y:S01]  /*2620*/  @!P1 VIADD R10, R10, 0x1 ;  /* 0x000000010a0a9836 */ /* 0x000fe20000000000 */
[----:B------:R-:W-:Y:S02]  /*2630*/  ISETP.NE.AND P1, PT, R7, RZ, PT ;  /* 0x000000ff0700720c */ /* 0x000fe40003f25270 */
[----:B------:R-:W-:Y:S02]  /*2640*/  ISETP.GE.U32.AND P0, PT, R14, R11, PT ;  /* 0x0000000b0e00720c */ /* 0x000fe40003f06070 */
[----:B------:R-:W-:-:S04]  /*2650*/  LOP3.LUT R11, R12, R7, RZ, 0x3c, !PT ;  /* 0x000000070c0b7212 */ /* 0x000fc800078e3cff */
[----:B------:R-:W-:Y:S01]  /*2660*/  ISETP.GE.AND P2, PT, R11, RZ, PT ;  /* 0x000000ff0b00720c */ /* 0x000fe20003f46270 */
[----:B-1----:R-:W-:-:S04]  /*2670*/  VIADD R14, R16, 0xffffffe ;  /* 0x0ffffffe100e7836 */ /* 0x002fc80000000000 */
[----:B------:R1:W2:Y:S02]  /*2680*/  F2I.FTZ.U32.TRUNC.NTZ R15, R14 ;  /* 0x0000000e000f7305 */ /* 0x0002a4000021f000 */
[----:B------:R-:W-:-:S06]  /*2690*/  @P0 VIADD R10, R10, 0x1 ;  /* 0x000000010a0a0836 */ /* 0x000fcc0000000000 */
[----:B------:R-:W-:Y:S01]  /*26a0*/  @!P2 IMAD.MOV R10, RZ, RZ, -R10 ;  /* 0x000000ffff0aa224 */ /* 0x000fe200078e0a0a */
[----:B------:R-:W-:Y:S01]  /*26b0*/  @!P1 LOP3.LUT R10, RZ, R7, RZ, 0x33, !PT ;  /* 0x00000007ff0a9212 */ /* 0x000fe200078e33ff */
[----:B-1----:R-:W-:-:S04]  /*26c0*/  IMAD.MOV.U32 R14, RZ, RZ, RZ ;  /* 0x000000ffff0e7224 */ /* 0x002fc800078e00ff */
[----:B------:R-:W-:Y:S02]  /*26d0*/  IMAD.MOV R11, RZ, RZ, -R10 ;  /* 0x000000ffff0b7224 */ /* 0x000fe400078e0a0a */
[--C-:B--2---:R-:W-:Y:S02]  /*26e0*/  IMAD.MOV R16, RZ, RZ, -R15.reuse ;  /* 0x000000ffff107224 */ /* 0x104fe400078e0a0f */
[--C-:B------:R-:W-:Y:S02]  /*26f0*/  IMAD R7, R7, R11, R12.reuse ;  /* 0x0000000b07077224 */ /* 0x100fe400078e020c */
[----:B------:R-:W-:Y:S02]  /*2700*/  IMAD R11, R16, R13, RZ ;  /* 0x0000000d100b7224 */ /* 0x000fe400078e02ff */
[----:B------:R-:W-:Y:S01]  /*2710*/  IMAD.MOV R12, RZ, RZ, -R12 ;  /* 0x000000ffff0c7224 */ /* 0x000fe200078e0a0c */
[----:B------:R-:W-:Y:S01]  /*2720*/  IABS R16, R7 ;  /* 0x0000000700107213 */ /* 0x000fe20000000000 */
[----:B------:R-:W-:-:S04]  /*2730*/  IMAD.HI.U32 R11, R15, R11, R14 ;  /* 0x0000000b0f0b7227 */ /* 0x000fc800078e000e */
[----:B------:R-:W-:Y:S02]  /*2740*/  IMAD.MOV.U32 R14, RZ, RZ, R16 ;  /* 0x000000ffff0e7224 */ /* 0x000fe400078e0010 */
[----:B------:R-:W-:Y:S02]  /*2750*/  IMAD.MOV.U32 R15, RZ, RZ, R17 ;  /* 0x000000ffff0f7224 */ /* 0x000fe400078e0011 */
[----:B------:R-:W-:-:S04]  /*2760*/  IMAD.HI.U32 R11, R11, R14, RZ ;  /* 0x0000000e0b0b7227 */ /* 0x000fc800078e00ff */
[----:B------:R-:W-:Y:S01]  /*2770*/  IMAD R14, R11, R15, R14 ;  /* 0x0000000f0b0e7224 */ /* 0x000fe200078e020e */
[----:B------:R-:W-:Y:S01]  /*2780*/  LOP3.LUT R15, R7, R0, RZ, 0x3c, !PT ;  /* 0x00000000070f7212 */ /* 0x000fe200078e3cff */
[----:B------:R-:W-:-:S03]  /*2790*/  IMAD R6, R6, R12, R5 ;  /* 0x0000000c06067224 */ /* 0x000fc600078e0205 */
[----:B------:R-:W-:Y:S01]  /*27a0*/  ISETP.GT.U32.AND P1, PT, R13, R14, PT ;  /* 0x0000000e0d00720c */ /* 0x000fe20003f24070 */
[----:B---3--:R-:W-:Y:S01]  /*27b0*/  IMAD R31, R6, UR24, -R31 ;  /* 0x00000018061f7c24 */ /* 0x008fe2000f8e0a1f */
[----:B------:R-:W-:-:S11]  /*27c0*/  ISETP.GE.AND P2, PT, R15, RZ, PT ;  /* 0x000000ff0f00720c */ /* 0x000fd60003f46270 */
[----:B------:R-:W-:Y:S02]  /*27d0*/  @!P1 IMAD.IADD R14, R14, 0x1, -R13 ;  /* 0x000000010e0e9824 */ /* 0x000fe400078e0a0d */
[----:B------:R-:W-:Y:S01]  /*27e0*/  @!P1 VIADD R11, R11, 0x1 ;  /* 0x000000010b0b9836 */ /* 0x000fe20000000000 */
[----:B------:R-:W-:Y:S02]  /*27f0*/  ISETP.NE.AND P1, PT, R0, RZ, PT ;  /* 0x000000ff0000720c */ /* 0x000fe40003f25270 */
[----:B------:R-:W-:Y:S01]  /*2800*/  ISETP.GE.U32.AND P0, PT, R14, R13, PT ;  /* 0x0000000d0e00720c */ /* 0x000fe20003f06070 */
[----:B------:R-:W-:Y:S02]  /*2810*/  IMAD.MOV R14, RZ, RZ, -R5 ;  /* 0x000000ffff0e7224 */ /* 0x000fe400078e0a05 */
[--C-:B------:R-:W-:Y:S02]  /*2820*/  IMAD.MOV R13, RZ, RZ, -R8.reuse ;  /* 0x000000ffff0d7224 */ /* 0x100fe400078e0a08 */
[----:B------:R-:W-:-:S02]  /*2830*/  IMAD R9, R9, R14, R8 ;  /* 0x0000000e09097224 */ /* 0x000fc400078e0208 */
[----:B------:R-:W-:Y:S01]  /*2840*/  IMAD R27, R27, R13, R4 ;  /* 0x0000000d1b1b7224 */ /* 0x000fe200078e0204 */
[----:B------:R-:W1:Y:S01]  /*2850*/  LDC.64 R14, c[0x0][0x3e0] ;  /* 0x0000f800ff0e7b82 */ /* 0x000e620000000a00 */
[----:B-----5:R-:W-:Y:S02]  /*2860*/  IMAD R28, R9, UR25, -R28 ;  /* 0x00000019091c7c24 */ /* 0x020fe4000f8e0a1c */
[----:B------:R-:W-:Y:S02]  /*2870*/  IMAD R29, R27, R30, -R29 ;  /* 0x0000001e1b1d7224 */ /* 0x000fe400078e0a1d */
[----:B------:R-:W-:Y:S01]  /*2880*/  @P0 VIADD R11, R11, 0x1 ;  /* 0x000000010b0b0836 */ /* 0x000fe20000000000 */
[C---:B0-----:R-:W-:Y:S01]  /*2890*/  ISETP.GE.AND P0, PT, R28.reuse, UR17, PT ;  /* 0x000000111c007c0c */ /* 0x041fe2000bf06270 */
[C---:B------:R-:W-:Y:S01]  /*28a0*/  IMAD R12, R29.reuse, UR15, RZ ;  /* 0x0000000f1d0c7c24 */ /* 0x040fe2000f8e02ff */
[----:B------:R-:W-:Y:S01]  /*28b0*/  LOP3.LUT R13, R29, R31, R28, 0xfe, !PT ;  /* 0x0000001f1d0d7212 */ /* 0x000fe200078efe1c */
[----:B------:R-:W-:Y:S01]  /*28c0*/  IMAD R8, R28, UR14, RZ ;  /* 0x0000000e1c087c24 */ /* 0x000fe2000f8e02ff */
[C---:B------:R-:W-:Y:S01]  /*28d0*/  ISETP.GE.OR P0, PT, R31.reuse, UR16, P0 ;  /* 0x000000101f007c0c */ /* 0x040fe20008706670 */
[----:B------:R-:W-:Y:S01]  /*28e0*/  IMAD R5, R31, UR13, RZ ;  /* 0x0000000d1f057c24 */ /* 0x000fe2000f8e02ff */
[----:B------:R-:W-:Y:S01]  /*28f0*/  SHF.R.S32.HI R16, RZ, 0x1f, R12 ;  /* 0x0000001fff107819 */ /* 0x000fe2000001140c */
[----:B------:R-:W-:Y:S01]  /*2900*/  @!P2 IMAD.MOV R11, RZ, RZ, -R11 ;  /* 0x000000ffff0ba224 */ /* 0x000fe200078e0a0b */
[----:B------:R-:W-:-:S02]  /*2910*/  @!P1 LOP3.LUT R11, RZ, R0, RZ, 0x33, !PT ;  /* 0x00000000ff0b9212 */ /* 0x000fc400078e33ff */
[----:B------:R-:W-:Y:S02]  /*2920*/  ISETP.LT.OR P0, PT, R13, RZ, P0 ;  /* 0x000000ff0d00720c */ /* 0x000fe40000701670 */
[----:B------:R-:W-:Y:S02]  /*2930*/  IADD3 R17, P1, P2, R5, R8, R12 ;  /* 0x0000000805117210 */ /* 0x000fe40007a3e00c */
[----:B------:R-:W-:Y:S01]  /*2940*/  SHF.R.S32.HI R13, RZ, 0x1f, R8 ;  /* 0x0000001fff0d7819 */ /* 0x000fe20000011408 */
[----:B------:R-:W-:Y:S01]  /*2950*/  IMAD R8, R11, UR12, RZ ;  /* 0x0000000c0b087c24 */ /* 0x000fe2000f8e02ff */
[----:B------:R-:W-:Y:S01]  /*2960*/  SHF.R.S32.HI R12, RZ, 0x1f, R5 ;  /* 0x0000001fff0c7819 */ /* 0x000fe20000011405 */
[----:B------:R-:W-:-:S03]  /*2970*/  IMAD R5, R10, UR19, RZ ;  /* 0x000000130a057c24 */ /* 0x000fc6000f8e02ff */
[----:B------:R-:W-:Y:S02]  /*2980*/  IADD3.X R13, PT, PT, R12, R13, R16, P1, P2 ;  /* 0x0000000d0c0d7210 */ /* 0x000fe40000fe4410 */
[--C-:B------:R-:W-:Y:S02]  /*2990*/  IADD3 R12, P1, P3, R8, R17, R5.reuse ;  /* 0x00000011080c7210 */ /* 0x100fe40007b3e005 */
[----:B------:R-:W-:Y:S02]  /*29a0*/  LOP3.LUT R16, R31, R28, RZ, 0xfc, !PT ;  /* 0x0000001c1f107212 */ /* 0x000fe400078efcff */
[----:B------:R-:W-:Y:S01]  /*29b0*/  SHF.R.S32.HI R11, RZ, 0x1f, R5 ;  /* 0x0000001fff0b7819 */ /* 0x000fe20000011405 */
[----:B------:R-:W-:Y:S01]  /*29c0*/  IMAD R5, R7, UR26, RZ ;  /* 0x0000001a07057c24 */ /* 0x000fe2000f8e02ff */
[----:B------:R-:W-:Y:S02]  /*29d0*/  SHF.R.S32.HI R8, RZ, 0x1f, R8 ;  /* 0x0000001fff087819 */ /* 0x000fe40000011408 */
[----:B------:R-:W-:Y:S01]  /*29e0*/  ISETP.GE.OR P2, PT, R29, UR18, P0 ;  /* 0x000000121d007c0c */ /* 0x000fe20008746670 */
[----:B-1----:R-:W-:Y:S01]  /*29f0*/  IMAD.WIDE R14, R5, 0x8, R14 ;  /* 0x00000008050e7825 */ /* 0x002fe200078e020e */
[----:B------:R-:W-:-:S02]  /*2a00*/  ISETP.GT.AND P0, PT, R16, -0x1, PT ;  /* 0xffffffff1000780c */ /* 0x000fc40003f04270 */
[----:B------:R-:W-:Y:S02]  /*2a10*/  IADD3.X R11, PT, PT, R8, R13, R11, P1, P3 ;  /* 0x0000000d080b7210 */ /* 0x000fe40000fe640b */
[C---:B------:R-:W-:Y:S02]  /*2a20*/  LEA R16, P3, R12.reuse, UR28, 0x3 ;  /* 0x0000001c0c107c11 */ /* 0x040fe4000f8618ff */
[----:B------:R-:W-:Y:S02]  /*2a30*/  ISETP.LT.OR P1, PT, R29, -0x1, !P0 ;  /* 0xffffffff1d00780c */ /* 0x000fe40004721670 */
[----:B------:R-:W-:Y:S02]  /*2a40*/  LEA.HI.X R17, R12, UR29, R11, 0x3, P3 ;  /* 0x0000001d0c117c11 */ /* 0x000fe400098f1c0b */
[----:B------:R-:W-:Y:S01]  /*2a50*/  ISETP.GE.OR P1, PT, R31, UR16, P1 ;  /* 0x000000101f007c0c */ /* 0x000fe20008f26670 */
[----:B------:R-:W2:Y:S04]  /*2a60*/  @!P2 LDG.E.64 R34, desc[UR10][R14.64] ;  /* 0x0000000a0e22a981 */ /* 0x000ea8000c1e1b00 */
        /* <DEDUP_REMOVED lines=13> */
[C---:B------:R-:W-:Y:S01]  /*2b40*/  ISETP.GT.AND P0, PT, R28.reuse, -0x2, PT ;  /* 0xfffffffe1c00780c */ /* 0x040fe20003f04270 */
[----:B------:R-:W-:Y:S01]  /*2b50*/  VIADD R5, R28, 0x1 ;  /* 0x000000011c057836 */ /* 0x000fe20000000000 */
[----:B------:R-:W-:Y:S01]  /*2b60*/  CS2R R12, SRZ ;  /* 0x00000000000c7805 */ /* 0x000fe2000001ff00 */
[----:B------:R-:W-:Y:S01]  /*2b70*/  IMAD.U32 R11, RZ, RZ, UR18 ;  /* 0x00000012ff0b7e24 */ /* 0x000fe2000f8e00ff */
[----:B------:R-:W-:Y:S01]  /*2b80*/  ISETP.GT.AND P4, PT, R31, -0x1, P0 ;  /* 0xffffffff1f00780c */ /* 0x000fe20000784270 */
[----:B------:R-:W-:-:S03]  /*2b90*/  IMAD.U32 R30, RZ, RZ, UR9 ;  /* 0x00000009ff1e7e24 */ /* 0x000fc6000f8e00ff */
[----:B------:R-:W-:Y:S02]  /*2ba0*/  ISETP.LT.OR P5, PT, R29, RZ, !P4 ;  /* 0x000000ff1d00720c */ /* 0x000fe400067a1670 */
[----:B0-----:R-:W-:Y:S02]  /*2bb0*/  LEA R16, P6, R11, R16, 0x3 ;  /* 0x000000100b107211 */ /* 0x001fe400078c18ff */
[----:B------:R-:W-:Y:S02]  /*2bc0*/  ISETP.GE.OR P5, PT, R31, UR16, P5 ;  /* 0x000000101f007c0c */ /* 0x000fe4000afa6670 */
[----:B------:R-:W-:Y:S01]  /*2bd0*/  LEA.HI.X R17, R11, R17, R30, 0x3, P6 ;  /* 0x000000110b117211 */ /* 0x000fe200030f1c1e */
[----:B--2---:R-:W-:Y:S01]  /*2be0*/  @!P2 DFMA R12, R34, R32, RZ ;  /* 0x00000020220ca22b */ /* 0x004fe200000000ff */
[----:B------:R-:W-:Y:S02]  /*2bf0*/  ISETP.GE.OR P2, PT, R5, UR17, P5 ;  /* 0x0000001105007c0c */ /* 0x000fe4000af46670 */
[----:B------:R-:W-:-:S02]  /*2c00*/  ISETP.LT.OR P5, PT, R29, -0x1, !P4 ;  /* 0xffffffff1d00780c */ /* 0x000fc400067a1670 */
[----:B------:R-:W-:Y:S02]  /*2c10*/  ISETP.GE.OR P2, PT, R29, UR18, P2 ;  /* 0x000000121d007c0c */ /* 0x000fe40009746670 */
[----:B------:R-:W-:-:S04]  /*2c20*/  ISETP.GE.OR P5, PT, R31, UR16, P5 ;  /* 0x000000101f007c0c */ /* 0x000fc8000afa6670 */
[----:B------:R-:W-:-:S04]  /*2c30*/  ISETP.GE.OR P5, PT, R5, UR17, P5 ;  /* 0x0000001105007c0c */ /* 0x000fc8000afa6670 */
[----:B------:R-:W-:-:S03]  /*2c40*/  ISETP.GE.OR P5, PT, R8, UR18, P5 ;  /* 0x0000001208007c0c */ /* 0x000fc6000afa6670 */
[----:B------:R-:W2:Y:S04]  /*2c50*/  @!P2 LDG.E.64 R34, desc[UR10][R14.64+0x18] ;  /* 0x0000180a0e22a981 */ /* 0x000ea8000c1e1b00 */
[----:B------:R-:W2:Y:S01]  /*2c60*/  @!P2 LDG.E.64 R32, desc[UR10][R16.64] ;  /* 0x0000000a1020a981 */ /* 0x000ea2000c1e1b00 */
[----:B---3--:R-:W-:Y:S01]  /*2c70*/  @!P3 DFMA R12, R24, R22, R12 ;  /* 0x00000016180cb22b */ /* 0x008fe2000000000c */
[----:B------:R-:W-:-:S04]  /*2c80*/  ISETP.LT.OR P4, PT, R29, -0x2, !P4 ;  /* 0xfffffffe1d00780c */ /* 0x000fc80006781670 */
[----:B------:R-:W3:Y:S04]  /*2c90*/  @!P5 LDG.E.64 R24, desc[UR10][R14.64+0x20] ;  /* 0x0000200a0e18d981 */ /* 0x000ee8000c1e1b00 */
[----:B------:R-:W3:Y:S01]  /*2ca0*/  @!P5 LDG.E.64 R22, desc[UR10][R16.64+0x8] ;  /* 0x0000080a1016d981 */ /* 0x000ee2000c1e1b00 */
[----:B------:R-:W-:-:S04]  /*2cb0*/  ISETP.GE.OR P4, PT, R31, UR16, P4 ;  /* 0x000000101f007c0c */ /* 0x000fc8000a786670 */
        /* <DEDUP_REMOVED lines=12> */
[----:B------:R-:W-:Y:S01]  /*2d80*/  ISETP.GE.OR P2, PT, R11, UR17, P6 ;  /* 0x000000110b007c0c */ /* 0x000fe2000b746670 */
[----:B------:R-:W-:-:S03]  /*2d90*/  IMAD.U32 R33, RZ, RZ, UR18 ;  /* 0x00000012ff217e24 */ /* 0x000fc6000f8e00ff */
        /* <DEDUP_REMOVED lines=84> */
[----:B------:R-:W-:Y:S02]  /*32e0*/  LEA R16, P5, R17, R22, 0x3 ;  /* 0x0000001611107211 */ /* 0x000fe400078a18ff */
        /* <DEDUP_REMOVED lines=10> */
[----:B---3--:R-:W-:-:S04]  /*3390*/  @!P3 DFMA R12, R20, R18, R12 ;  /* 0x00000012140cb22b */ /* 0x008fc8000000000c */
[----:B------:R-:W3:Y:S01]  /*33a0*/  @!P5 LDG.E.64 R20, desc[UR10][R14.64+0x80] ;  /* 0x0000800a0e14d981 */ /* 0x000ee2000c1e1b00 */
[----:B------:R-:W-:-:S03]  /*33b0*/  ISETP.GE.OR P1, PT, R30, UR16, P1 ;  /* 0x000000101e007c0c */ /* 0x000fc60008f26670 */
[----:B------:R-:W3:Y:S01]  /*33c0*/  @!P5 LDG.E.64 R18, desc[UR10][R16.64+0x8] ;  /* 0x0000080a1012d981 */ /* 0x000ee2000c1e1b00 */
[----:B------:R-:W-:-:S04]  /*33d0*/  ISETP.GE.OR P1, PT, R11, UR17, P1 ;  /* 0x000000110b007c0c */ /* 0x000fc80008f26670 */
[----:B------:R-:W-:-:S13]  /*33e0*/  ISETP.GE.OR P1, PT, R26, UR18, P1 ;  /* 0x000000121a007c0c */ /* 0x000fda0008f26670 */
[----:B------:R0:W4:Y:S04]  /*33f0*/  @!P1 LDG.E.64 R22, desc[UR10][R16.64+0x10] ;  /* 0x0000100a10169981 */ /* 0x000128000c1e1b00 */
[----:B------:R-:W4:Y:S01]  /*3400*/  @!P1 LDG.E.64 R24, desc[UR10][R14.64+0x88] ;  /* 0x0000880a0e189981 */ /* 0x000f22000c1e1b00 */
[C---:B------:R-:W-:Y:S01]  /*3410*/  VIADD R30, R31.reuse, 0x2 ;  /* 0x000000021f1e7836 */ /* 0x040fe20000000000 */
[----:B------:R-:W-:Y:S02]  /*3420*/  USHF.L.U32 UR8, UR5, 0x3, URZ ;  /* 0x0000000305087899 */ /* 0x000fe400080006ff */
[----:B------:R-:W-:Y:S01]  /*3430*/  USHF.L.U64.HI UR27, UR5, 0x3, UR7 ;  /* 0x00000003051b7899 */ /* 0x000fe20008010207 */
[----:B--2---:R-:W-:Y:S01]  /*3440*/  @!P6 DFMA R12, R34, R32, R12 ;  /* 0x00000020220ce22b */ /* 0x004fe2000000000c */
[----:B------:R-:W-:-:S04]  /*3450*/  ISETP.GT.AND P6, PT, R31, -0x3, P2 ;  /* 0xfffffffd1f00780c */ /* 0x000fc800017c4270 */
[----:B------:R-:W-:-:S04]  /*3460*/  ISETP.LT.OR P2, PT, R29, RZ, !P6 ;  /* 0x000000ff1d00720c */ /* 0x000fc80007741670 */
[----:B------:R-:W-:-:S04]  /*3470*/  ISETP.GE.OR P2, PT, R30, UR16, P2 ;  /* 0x000000101e007c0c */ /* 0x000fc80009746670 */
[----:B------:R-:W-:Y:S01]  /*3480*/  ISETP.GE.OR P2, PT, R28, UR17, P2 ;  /* 0x000000111c007c0c */ /* 0x000fe20009746670 */
[----:B---3--:R-:W-:Y:S01]  /*3490*/  @!P5 DFMA R12, R20, R18, R12 ;  /* 0x00000012140cd22b */ /* 0x008fe2000000000c */
[C---:B------:R-:W-:Y:S02]  /*34a0*/  ISETP.LT.OR P3, PT, R29.reuse, -0x1, !P6 ;  /* 0xffffffff1d00780c */ /* 0x040fe40007761670 */
[C---:B------:R-:W-:Y:S02]  /*34b0*/  ISETP.GE.OR P2, PT, R29.reuse, UR18, P2 ;  /* 0x000000121d007c0c */ /* 0x040fe40009746670 */
[----:B0-----:R-:W-:Y:S02]  /*34c0*/  IADD3 R16, P5, PT, R16, UR8, RZ ;  /* 0x0000000810107c10 */ /* 0x001fe4000ffbe0ff */
[----:B------:R-:W-:Y:S01]  /*34d0*/  ISETP.GE.OR P3, PT, R30, UR16, P3 ;  /* 0x000000101e007c0c */ /* 0x000fe20009f66670 */
[----:B------:R-:W-:Y:S01]  /*34e0*/  VIADD R32, R29, 0x1 ;  /* 0x000000011d207836 */ /* 0x000fe20000000000 */
[----:B------:R-:W-:-:S02]  /*34f0*/  IADD3.X R17, PT, PT, R17, UR27, RZ, P5, !PT ;  /* 0x0000001b11117c10 */ /* 0x000fc4000affe4ff */
[----:B------:R-:W-:-:S04]  /*3500*/  ISETP.GE.OR P3, PT, R28, UR17, P3 ;  /* 0x000000111c007c0c */ /* 0x000fc80009f66670 */
[----:B------:R-:W-:Y:S01]  /*3510*/  ISETP.GE.OR P3, PT, R32, UR18, P3 ;  /* 0x0000001220007c0c */ /* 0x000fe20009f66670 */
[----:B------:R-:W2:Y:S04]  /*3520*/  @!P2 LDG.E.64 R18, desc[UR10][R14.64+0x90] ;  /* 0x0000900a0e12a981 */ /* 0x000ea8000c1e1b00 */
[----:B------:R-:W2:Y:S01]  /*3530*/  @!P2 LDG.E.64 R20, desc[UR10][R16.64] ;  /* 0x0000000a1014a981 */ /* 0x000ea2000c1e1b00 */
[----:B----4-:R-:W-:-:S07]  /*3540*/  @!P1 DFMA R12, R24, R22, R12 ;  /* 0x00000016180c922b */ /* 0x010fce000000000c */
        /* <DEDUP_REMOVED lines=11> */
[----:B------:R-:W-:-:S07]  /*3600*/  ISETP.GE.OR P1, PT, R29, UR18, P1 ;  /* 0x000000121d007c0c */ /* 0x000fce0008f26670 */
[----:B------:R-:W4:Y:S01]  /*3610*/  @!P0 LDG.E.64 R34, desc[UR10][R14.64+0xa0] ;  /* 0x0000a00a0e228981 */ /* 0x000f22000c1e1b00 */
[----:B--2---:R-:W-:Y:S01]  /*3620*/  @!P2 DFMA R12, R18, R20, R12 ;  /* 0x00000014120ca22b */ /* 0x004fe2000000000c */
[----:B------:R-:W-:Y:S02]  /*3630*/  IMAD.U32 R19, RZ, RZ, UR18 ;  /* 0x00000012ff137e24 */ /* 0x000fe4000f8e00ff */
[----:B------:R0:W4:Y:S03]  /*3640*/  @!P0 LDG.E.64 R20, desc[UR10][R16.64+0x10] ;  /* 0x0000100a10148981 */ /* 0x000126000c1e1b00 */
[----:B------:R-:W-:-:S04]  /*3650*/  LEA R18, P2, R19, R16, 0x3 ;  /* 0x0000001013127211 */ /* 0x000fc800078418ff */
[----:B------:R-:W-:Y:S01]  /*3660*/  LEA.HI.X R19, R19, R17, R28, 0x3, P2 ;  /* 0x0000001113137211 */ /* 0x000fe200010f1c1c */
[----:B---3--:R-:W-:Y:S01]  /*3670*/  @!P3 DFMA R12, R22, R24, R12 ;  /* 0x00000018160cb22b */ /* 0x008fe2000000000c */
[----:B------:R-:W2:Y:S04]  /*3680*/  @!P1 LDG.E.64 R24, desc[UR10][R14.64+0xa8] ;  /* 0x0000a80a0e189981 */ /* 0x000ea8000c1e1b00 */
[----:B------:R-:W2:Y:S01]  /*3690*/  @!P1 LDG.E.64 R22, desc[UR10][R18.64] ;  /* 0x0000000a12169981 */ /* 0x000ea2000c1e1b00 */
[C---:B------:R-:W-:Y:S02]  /*36a0*/  ISETP.LT.OR P2, PT, R29.reuse, -0x1, !P5 ;  /* 0xffffffff1d00780c */ /* 0x040fe40006f41670 */
[----:B------:R-:W-:Y:S02]  /*36b0*/  ISETP.LT.OR P5, PT, R29, -0x2, !P5 ;  /* 0xfffffffe1d00780c */ /* 0x000fe40006fa1670 */
[----:B------:R-:W-:-:S02]  /*36c0*/  ISETP.GE.OR P2, PT, R30, UR16, P2 ;  /* 0x000000101e007c0c */ /* 0x000fc40009746670 */
[----:B------:R-:W-:Y:S02]  /*36d0*/  ISETP.GE.OR P5, PT, R30, UR16, P5 ;  /* 0x000000101e007c0c */ /* 0x000fe4000afa6670 */
[C---:B------:R-:W-:Y:S02]  /*36e0*/  ISETP.GE.OR P2, PT, R5.reuse, UR17, P2 ;  /* 0x0000001105007c0c */ /* 0x040fe40009746670 */
[----:B------:R-:W-:Y:S02]  /*36f0*/  ISETP.GE.OR P6, PT, R5, UR17, P5 ;  /* 0x0000001105007c0c */ /* 0x000fe4000afc6670 */
[----:B------:R-:W-:Y:S02]  /*3700*/  ISETP.GE.OR P2, PT, R32, UR18, P2 ;  /* 0x0000001220007c0c */ /* 0x000fe40009746670 */
[C---:B------:R-:W-:Y:S02]  /*3710*/  ISETP.LT.OR P5, PT, R8.reuse, -0x2, !P4 ;  /* 0xfffffffe0800780c */ /* 0x040fe400067a1670 */
[----:B------:R-:W-:-:S02]  /*3720*/  ISETP.GT.AND P3, PT, R8, -0x3, PT ;  /* 0xfffffffd0800780c */ /* 0x000fc40003f64270 */
[----:B------:R-:W-:Y:S02]  /*3730*/  ISETP.GE.OR P5, PT, R30, UR16, P5 ;  /* 0x000000101e007c0c */ /* 0x000fe4000afa6670 */
[----:B------:R-:W-:Y:S01]  /*3740*/  ISETP.GE.OR P4, PT, R26, UR18, P6 ;  /* 0x000000121a007c0c */ /* 0x000fe2000b786670 */
[----:B0-----:R-:W-:Y:S02]  /*3750*/  IMAD.U32 R17, RZ, RZ, UR18 ;  /* 0x00000012ff117e24 */ /* 0x001fe4000f8e00ff */
[----:B------:R-:W-:Y:S02]  /*3760*/  IMAD.U32 R5, RZ, RZ, UR18 ;  /* 0x00000012ff057e24 */ /* 0x000fe4000f8e00ff */
[----:B------:R-:W-:Y:S01]  /*3770*/  IMAD.U32 R8, RZ, RZ, UR9 ;  /* 0x00000009ff087e24 */ /* 0x000fe2000f8e00ff */
[----:B------:R-:W-:-:S04]  /*3780*/  LEA R16, P6, R17, R18, 0x3 ;  /* 0x0000001211107211 */ /* 0x000fc800078c18ff */
[----:B------:R-:W-:Y:S01]  /*3790*/  LEA.HI.X R17, R5, R19, R8, 0x3, P6 ;  /* 0x0000001305117211 */ /* 0x000fe200030f1c08 */
[----:B----4-:R-:W-:Y:S01]  /*37a0*/  @!P0 DFMA R12, R34, R20, R12 ;  /* 0x00000014220c822b */ /* 0x010fe2000000000c */
[----:B------:R-:W-:Y:S01]  /*37b0*/  ISETP.GE.OR P0, PT, R11, UR17, P5 ;  /* 0x000000110b007c0c */ /* 0x000fe2000af06670 */
[----:B------:R-:W3:Y:S01]  /*37c0*/  @!P2 LDG.E.64 R34, desc[UR10][R14.64+0xb0] ;  /* 0x0000b00a0e22a981 */ /* 0x000ee2000c1e1b00 */
[----:B------:R-:W-:-:S03]  /*37d0*/  ISETP.LT.OR P5, PT, R29, -0x1, !P3 ;  /* 0xffffffff1d00780c */ /* 0x000fc60005fa1670 */
[----:B------:R-:W3:Y:S01]  /*37e0*/  @!P2 LDG.E.64 R20, desc[UR10][R18.64+0x8] ;  /* 0x0000080a1214a981 */ /* 0x000ee2000c1e1b00 */
[C---:B------:R-:W-:Y:S02]  /*37f0*/  ISETP.GE.OR P0, PT, R29.reuse, UR18, P0 ;  /* 0x000000121d007c0c */ /* 0x040fe40008706670 */
[----:B------:R-:W-:Y:S02]  /*3800*/  ISETP.GE.OR P5, PT, R30, UR16, P5 ;  /* 0x000000101e007c0c */ /* 0x000fe4000afa6670 */
[----:B------:R-:W-:Y:S01]  /*3810*/  ISETP.LT.OR P3, PT, R29, -0x2, !P3 ;  /* 0xfffffffe1d00780c */ /* 0x000fe20005f61670 */
[----:B--2---:R-:W-:Y:S01]  /*3820*/  @!P1 DFMA R12, R24, R22, R12 ;  /* 0x00000016180c922b */ /* 0x004fe2000000000c */
[----:B------:R-:W-:Y:S01]  /*3830*/  ISETP.GE.OR P1, PT, R11, UR17, P5 ;  /* 0x000000110b007c0c */ /* 0x000fe2000af26670 */
[----:B------:R-:W2:Y:S04]  /*3840*/  @!P4 LDG.E.64 R24, desc[UR10][R14.64+0xb8] ;  /* 0x0000b80a0e18c981 */ /* 0x000ea8000c1e1b00 */
[----:B------:R-:W2:Y:S01]  /*3850*/  @!P4 LDG.E.64 R22, desc[UR10][R18.64+0x10] ;  /* 0x0000100a1216c981 */ /* 0x000ea2000c1e1b00 */
[----:B------:R-:W-:-:S02]  /*3860*/  ISETP.GE.OR P1, PT, R32, UR18, P1 ;  /* 0x0000001220007c0c */ /* 0x000fc40008f26670 */
[----:B------:R-:W-:Y:S01]  /*3870*/  ISETP.GE.OR P3, PT, R30, UR16, P3 ;  /* 0x000000101e007c0c */ /* 0x000fe20009f66670 */
[----:B------:R-:W4:Y:S03]  /*3880*/  @!P0 LDG.E.64 R28, desc[UR10][R16.64] ;  /* 0x0000000a101c8981 */ /* 0x000f26000c1e1b00 */
[----:B------:R-:W-:Y:S01]  /*3890*/  ISETP.GE.OR P3, PT, R11, UR17, P3 ;  /* 0x000000110b007c0c */ /* 0x000fe20009f66670 */
[----:B------:R-:W4:Y:S03]  /*38a0*/  @!P0 LDG.E.64 R30, desc[UR10][R14.64+0xc0] ;  /* 0x0000c00a0e1e8981 */ /* 0x000f26000c1e1b00 */
[----:B------:R-:W-:-:S03]  /*38b0*/  ISETP.GE.OR P3, PT, R26, UR18, P3 ;  /* 0x000000121a007c0c */ /* 0x000fc60009f66670 */
[----:B------:R-:W5:Y:S04]  /*38c0*/  @!P1 LDG.E.64 R36, desc[UR10][R14.64+0xc8] ;  /* 0x0000c80a0e249981 */ /* 0x000f68000c1e1b00 */
[----:B------:R-:W5:Y:S06]  /*38d0*/  @!P1 LDG.E.64 R32, desc[UR10][R16.64+0x8] ;  /* 0x0000080a10209981 */ /* 0x000f6c000c1e1b00 */
[----:B------:R-:W5:Y:S04]  /*38e0*/  @!P3 LDG.E.64 R18, desc[UR10][R14.64+0xd0] ;  /* 0x0000d00a0e12b981 */ /* 0x000f68000c1e1b00 */
[----:B------:R-:W5:Y:S01]  /*38f0*/  @!P3 LDG.E.64 R16, desc[UR10][R16.64+0x10] ;  /* 0x0000100a1010b981 */ /* 0x000f62000c1e1b00 */
[----:B------:R-:W-:-:S02]  /*3900*/  IMAD R27, R27, UR23, RZ ;  /* 0x000000171b1b7c24 */ /* 0x000fc4000f8e02ff */
[----:B------:R-:W-:Y:S02]  /*3910*/  IMAD R9, R9, UR22, RZ ;  /* 0x0000001609097c24 */ /* 0x000fe4000f8e02ff */
[----:B------:R-:W-:Y:S01]  /*3920*/  IMAD R6, R6, UR21, RZ ;  /* 0x0000001506067c24 */ /* 0x000fe2000f8e02ff */
[----:B------:R-:W-:Y:S01]  /*3930*/  SHF.R.S32.HI R5, RZ, 0x1f, R27 ;  /* 0x0000001fff057819 */ /* 0x000fe2000001141b */
[----:B------:R-:W-:Y:S02]  /*3940*/  IMAD R10, R10, UR30, RZ ;  /* 0x0000001e0a0a7c24 */ /* 0x000fe4000f8e02ff */
[----:B------:R-:W-:Y:S01]  /*3950*/  IMAD R7, R7, UR20, RZ ;  /* 0x0000001407077c24 */ /* 0x000fe2000f8e02ff */
[----:B------:R-:W-:Y:S01]  /*3960*/  USHF.R.S32.HI UR8, URZ, 0x1f, UR4 ;  /* 0x0000001fff087899 */ /* 0x000fe20008011404 */
[----:B---3--:R-:W-:-:S08]  /*3970*/  @!P2 DFMA R12, R34, R20, R12 ;  /* 0x00000014220ca22b */ /* 0x008fd0000000000c */
[----:B--2---:R-:W-:-:S08]  /*3980*/  @!P4 DFMA R12, R24, R22, R12 ;  /* 0x00000016180cc22b */ /* 0x004fd0000000000c */
[----:B----4-:R-:W-:Y:S01]  /*3990*/  @!P0 DFMA R12, R30, R28, R12 ;  /* 0x0000001c1e0c822b */ /* 0x010fe2000000000c */
[----:B------:R-:W-:Y:S02]  /*39a0*/  IADD3 R27, P0, P2, R6, R9, R27 ;  /* 0x00000009061b7210 */ /* 0x000fe40007a1e01b */
[----:B------:R-:W-:Y:S02]  /*39b0*/  SHF.R.S32.HI R9, RZ, 0x1f, R9 ;  /* 0x0000001fff097819 */ /* 0x000fe40000011409 */
[----:B------:R-:W-:-:S04]  /*39c0*/  SHF.R.S32.HI R6, RZ, 0x1f, R6 ;  /* 0x0000001fff067819 */ /* 0x000fc80000011406 */
[----:B------:R-:W-:Y:S01]  /*39d0*/  IADD3.X R6, PT, PT, R6, R9, R5, P0, P2 ;  /* 0x0000000906067210 */ /* 0x000fe200007e4405 */
[----:B-----5:R-:W-:Y:S01]  /*39e0*/  @!P1 DFMA R12, R36, R32, R12 ;  /* 0x00000020240c922b */ /* 0x020fe2000000000c */
[--C-:B------:R-:W-:Y:S02]  /*39f0*/  IADD3 R5, P0, P1, R10, R27, R7.reuse ;  /* 0x0000001b0a057210 */ /* 0x100fe4000791e007 */
[----:B------:R-:W-:Y:S02]  /*3a00*/  SHF.R.S32.HI R10, RZ, 0x1f, R10 ;  /* 0x0000001fff0a7819 */ /* 0x000fe4000001140a */
[----:B------:R-:W-:-:S04]  /*3a10*/  SHF.R.S32.HI R7, RZ, 0x1f, R7 ;  /* 0x0000001fff077819 */ /* 0x000fc80000011407 */
[----:B------:R-:W-:Y:S02]  /*3a20*/  IADD3.X R10, PT, PT, R10, R6, R7, P0, P1 ;  /* 0x000000060a0a7210 */ /* 0x000fe400007e2407 */
[----:B------:R-:W-:Y:S01]  /*3a30*/  LEA R6, P0, R5, UR32, 0x3 ;  /* 0x0000002005067c11 */ /* 0x000fe2000f8018ff */
[----:B------:R-:W-:-:S03]  /*3a40*/  @!P3 DFMA R12, R18, R16, R12 ;  /* 0x00000010120cb22b */ /* 0x000fc6000000000c */
        /* <DEDUP_REMOVED lines=8> */
.L_x_817:
[----:B------:R-:W-:Y:S05]  /*3ad0*/  EXIT ;  /* 0x000000000000794d */ /* 0x000fea0003800000 */
.L_x_819:
        /* <DEDUP_REMOVED lines=10> */
.L_x_891:


//--------------------- .nv.global.init           --------------------------
	.section	.nv.global.init,"aw",@progbits
.nv.global.init:
	.type		$str,@object
	.size		$str,(__unnamed_9 - $str)
$str:
        /*0000*/ 	.byte	0x5f, 0x5f, 0x70, 0x6f, 0x70, 0x63, 0x28, 0x62, 0x6c, 0x6f, 0x63, 0x6b, 0x44, 0x69, 0x6d, 0x2e
        /*0010*/ 	.byte	0x78, 0x29, 0x20, 0x3d, 0x3d, 0x20, 0x31, 0x00
	.type		__unnamed_9,@object
	.size		__unnamed_9,(__unnamed_1 - __unnamed_9)
__unnamed_9:
        /*0018*/ 	.byte	0x63, 0x6f, 0x6e, 0x76, 0x5f, 0x64, 0x65, 0x70, 0x74, 0x68, 0x77, 0x69, 0x73, 0x65, 0x33, 0x64
        /*0028*/ 	.byte	0x5f, 0x63, 0x75, 0x64, 0x61, 0x5f, 0x62, 0x61, 0x63, 0x6b, 0x77, 0x61, 0x72, 0x64, 0x5f, 0x77
        /*0038*/ 	.byte	0x65, 0x69, 0x67, 0x68, 0x74, 0x5f, 0x6b, 0x65, 0x72, 0x6e, 0x65, 0x6c, 0x00
	.type		__unnamed_1,@object
	.size		__unnamed_1,(__unnamed_5 - __unnamed_1)
__unnamed_1:
        /*0045*/ 	.byte	0x63, 0x6f, 0x6e, 0x76, 0x5f, 0x64, 0x65, 0x70, 0x74, 0x68, 0x77, 0x69, 0x73, 0x65, 0x33, 0x64
        /*0055*/ 	.byte	0x5f, 0x63, 0x75, 0x64, 0x61, 0x5f, 0x62, 0x61, 0x63, 0x6b, 0x77, 0x61, 0x72, 0x64, 0x5f, 0x77
        /*0065*/ 	.byte	0x65, 0x69, 0x67, 0x68, 0x74, 0x5f, 0x6b, 0x65, 0x72, 0x6e, 0x65, 0x6c, 0x00
	.type		__unnamed_5,@object
	.size		__unnamed_5,(__unnamed_11 - __unnamed_5)
__unnamed_5:
        /*0072*/ 	.byte	0x63, 0x6f, 0x6e, 0x76, 0x5f, 0x64, 0x65, 0x70, 0x74, 0x68, 0x77, 0x69, 0x73, 0x65, 0x33, 0x64
        /*0082*/ 	.byte	0x5f, 0x63, 0x75, 0x64, 0x61, 0x5f, 0x62, 0x61, 0x63, 0x6b, 0x77, 0x61, 0x72, 0x64, 0x5f, 0x77
        /*0092*/ 	.byte	0x65, 0x69, 0x67, 0x68, 0x74, 0x5f, 0x6b, 0x65, 0x72, 0x6e, 0x65, 0x6c, 0x00
	.type		__unnamed_11,@object
	.size		__unnamed_11,(__unnamed_3 - __unnamed_11)
__unnamed_11:
        /*009f*/ 	.byte	0x63, 0x6f, 0x6e, 0x76, 0x5f, 0x64, 0x65, 0x70, 0x74, 0x68, 0x77, 0x69, 0x73, 0x65, 0x33, 0x64
        /*00af*/ 	.byte	0x5f, 0x63, 0x75, 0x64, 0x61, 0x5f, 0x62, 0x61, 0x63, 0x6b, 0x77, 0x61, 0x72, 0x64, 0x5f, 0x77
        /*00bf*/ 	.byte	0x65, 0x69, 0x67, 0x68, 0x74, 0x5f, 0x6b, 0x65, 0x72, 0x6e, 0x65, 0x6c, 0x00
	.type		__unnamed_3,@object
	.size		__unnamed_3,(__unnamed_7 - __unnamed_3)
__unnamed_3:
        /*00cc*/ 	.byte	0x63, 0x6f, 0x6e, 0x76, 0x5f, 0x64, 0x65, 0x70, 0x74, 0x68, 0x77, 0x69, 0x73, 0x65, 0x33, 0x64
        /*00dc*/ 	.byte	0x5f, 0x63, 0x75, 0x64, 0x61, 0x5f, 0x62, 0x61, 0x63, 0x6b, 0x77, 0x61, 0x72, 0x64, 0x5f, 0x77
        /*00ec*/ 	.byte	0x65, 0x69, 0x67, 0x68, 0x74, 0x5f, 0x6b, 0x65, 0x72, 0x6e, 0x65, 0x6c, 0x00
	.type		__unnamed_7,@object
	.size		__unnamed_7,(__unnamed_10 - __unnamed_7)
__unnamed_7:
        /*00f9*/ 	.byte	0x63, 0x6f, 0x6e, 0x76, 0x5f, 0x64, 0x65, 0x70, 0x74, 0x68, 0x77, 0x69, 0x73, 0x65, 0x33, 0x64
        /*0109*/ 	.byte	0x5f, 0x63, 0x75, 0x64, 0x61, 0x5f, 0x62, 0x61, 0x63, 0x6b, 0x77, 0x61, 0x72, 0x64, 0x5f, 0x77
        /*0119*/ 	.byte	0x65, 0x69, 0x67, 0x68, 0x74, 0x5f, 0x6b, 0x65, 0x72, 0x6e, 0x65, 0x6c, 0x00
	.type		__unnamed_10,@object
	.size		__unnamed_10,(__unnamed_2 - __unnamed_10)
__unnamed_10:
        /*0126*/ 	.byte	0x63, 0x6f, 0x6e, 0x76, 0x5f, 0x64, 0x65, 0x70, 0x74, 0x68, 0x77, 0x69, 0x73, 0x65, 0x33, 0x64
        /*0136*/ 	.byte	0x5f, 0x63, 0x75, 0x64, 0x61, 0x5f, 0x62, 0x61, 0x63, 0x6b, 0x77, 0x61, 0x72, 0x64, 0x5f, 0x77
        /*0146*/ 	.byte	0x65, 0x69, 0x67, 0x68, 0x74, 0x5f, 0x6b, 0x65, 0x72, 0x6e, 0x65, 0x6c, 0x00
	.type		__unnamed_2,@object
	.size		__unnamed_2,(__unnamed_6 - __unnamed_2)
__unnamed_2:
        /*0153*/ 	.byte	0x63, 0x6f, 0x6e, 0x76, 0x5f, 0x64, 0x65, 0x70, 0x74, 0x68, 0x77, 0x69, 0x73, 0x65, 0x33, 0x64
        /*0163*/ 	.byte	0x5f, 0x63, 0x75, 0x64, 0x61, 0x5f, 0x62, 0x61, 0x63, 0x6b, 0x77, 0x61, 0x72, 0x64, 0x5f, 0x77
        /*0173*/ 	.byte	0x65, 0x69, 0x67, 0x68, 0x74, 0x5f, 0x6b, 0x65, 0x72, 0x6e, 0x65, 0x6c, 0x00
	.type		__unnamed_6,@object
	.size		__unnamed_6,(__unnamed_12 - __unnamed_6)
__unnamed_6:
        /*0180*/ 	.byte	0x63, 0x6f, 0x6e, 0x76, 0x5f, 0x64, 0x65, 0x70, 0x74, 0x68, 0x77, 0x69, 0x73, 0x65, 0x33, 0x64
        /*0190*/ 	.byte	0x5f, 0x63, 0x75, 0x64, 0x61, 0x5f, 0x62, 0x61, 0x63, 0x6b, 0x77, 0x61, 0x72, 0x64, 0x5f, 0x77
        /*01a0*/ 	.byte	0x65, 0x69, 0x67, 0x68, 0x74, 0x5f, 0x6b, 0x65, 0x72, 0x6e, 0x65, 0x6c, 0x00
	.type		__unnamed_12,@object
	.size		__unnamed_12,(__unnamed_4 - __unnamed_12)
__unnamed_12:
        /*01ad*/ 	.byte	0x63, 0x6f, 0x6e, 0x76, 0x5f, 0x64, 0x65, 0x70, 0x74, 0x68, 0x77, 0x69, 0x73, 0x65, 0x33, 0x64
        /*01bd*/ 	.byte	0x5f, 0x63, 0x75, 0x64, 0x61, 0x5f, 0x62, 0x61, 0x63, 0x6b, 0x77, 0x61, 0x72, 0x64, 0x5f, 0x77
        /*01cd*/ 	.byte	0x65, 0x69, 0x67, 0x68, 0x74, 0x5f, 0x6b, 0x65, 0x72, 0x6e, 0x65, 0x6c, 0x00
	.type		__unnamed_4,@object
	.size		__unnamed_4,(__unnamed_8 - __unnamed_4)
__unnamed_4:
        /*01da*/ 	.byte	0x63, 0x6f, 0x6e, 0x76, 0x5f, 0x64, 0x65, 0x70, 0x74, 0x68, 0x77, 0x69, 0x73, 0x65, 0x33, 0x64
        /*01ea*/ 	.byte	0x5f, 0x63, 0x75, 0x64, 0x61, 0x5f, 0x62, 0x61, 0x63, 0x6b, 0x77, 0x61, 0x72, 0x64, 0x5f, 0x77
        /*01fa*/ 	.byte	0x65, 0x69, 0x67, 0x68, 0x74, 0x5f, 0x6b, 0x65, 0x72, 0x6e, 0x65, 0x6c, 0x00
	.type		__unnamed_8,@object
	.size		__unnamed_8,($str$1 - __unnamed_8)
__unnamed_8:
        /*0207*/ 	.byte	0x63, 0x6f, 0x6e, 0x76, 0x5f, 0x64, 0x65, 0x70, 0x74, 0x68, 0x77, 0x69, 0x73, 0x65, 0x33, 0x64
        /*0217*/ 	.byte	0x5f, 0x63, 0x75, 0x64, 0x61, 0x5f, 0x62, 0x61, 0x63, 0x6b, 0x77, 0x61, 0x72, 0x64, 0x5f, 0x77
        /*0227*/ 	.byte	0x65, 0x69, 0x67, 0x68, 0x74, 0x5f, 0x6b, 0x65, 0x72, 0x6e, 0x65, 0x6c, 0x00
	.type		$str$1,@object
	.size		$str$1,(.L_41 - $str$1)
$str$1:
        /*0234*/ 	.byte	0x2f, 0x74, 0x6d, 0x70, 0x2f, 0x6f, 0x73, 0x73, 0x5f, 0x6b, 0x65, 0x72, 0x6e, 0x65, 0x6c, 0x73
        /*0244*/ 	.byte	0x5f, 0x73, 0x72, 0x63, 0x2f, 0x70, 0x79, 0x74, 0x6f, 0x72, 0x63, 0x68, 0x2f, 0x61, 0x74, 0x65
        /*0254*/ 	.byte	0x6e, 0x2f, 0x73, 0x72, 0x63, 0x2f, 0x41, 0x54, 0x65, 0x6e, 0x2f, 0x6e, 0x61, 0x74, 0x69, 0x76
        /*0264*/ 	.byte	0x65, 0x2f, 0x63, 0x75, 0x64, 0x61, 0x2f, 0x44, 0x65, 0x70, 0x74, 0x68, 0x77, 0x69, 0x73, 0x65
        /*0274*/ 	.byte	0x43, 0x6f, 0x6e, 0x76, 0x33, 0x64, 0x2e, 0x63, 0x75, 0x00
.L_41:


//--------------------- .nv.shared._ZN2at6native51_GLOBAL__N__11011a27_18_DepthwiseConv3d_cu_35e0c7b544conv_depthwise3d_cuda_backward_weight_kernelIN3c108BFloat16EfLin1ELin1EEEvNS_27GenericPackedTensorAccessorIKT_Lm5ENS_16DefaultPtrTraitsEiEES9_NS5_IS6_Lm5ES8_iEEiiiiiiiii --------------------------
	.section	.nv.shared._ZN2at6native51_GLOBAL__N__11011a27_18_DepthwiseConv3d_cu_35e0c7b544conv_depthwise3d_cuda_backward_weight_kernelIN3c108BFloat16EfLin1ELin1EEEvNS_27GenericPackedTensorAccessorIKT_Lm5ENS_16DefaultPtrTraitsEiEES9_NS5_IS6_Lm5ES8_iEEiiiiiiiii,"aw",@nobits
	.sectionflags	@""
	.align	16
	.zero		1024


//--------------------- .nv.shared.reserved.0     --------------------------
	.section	.nv.shared.reserved.0,"aw",@nobits
	.weak		__nv_reservedSMEM_offset_0_alias
	.size		__nv_reservedSMEM_offset_0_alias, 0, 64
	.other		__nv_reservedSMEM_offset_0_alias,@"STO_CUDA_RESERVED_SHARED STV_DEFAULT"
__nv_reservedSMEM_offset_0_alias:
	.zero		0
	.zero		64


//--------------------- .nv.global                --------------------------
	.section	.nv.global,"aw",@nobits
.nv.global:
	.type		_ZN49_INTERNAL_11011a27_18_DepthwiseConv3d_cu_35e0c7b54cuda3std3__48in_placeE,@object
	.size		_ZN49_INTERNAL_11011a27_18_DepthwiseConv3d_cu_35e0c7b54cuda3std3__48in_placeE,(_ZN49_INTERNAL_11011a27_18_DepthwiseConv3d_cu_35e0c7b54cuda3std6ranges3__45__cpo8distanceE - _ZN49_INTERNAL_11011a27_18_DepthwiseConv3d_cu_35e0c7b54cuda3std3__48in_placeE)
_ZN49_INTERNAL_11011a27_18_DepthwiseConv3d_cu_35e0c7b54cuda3std3__48in_placeE:
	.zero		1
	.type		_ZN49_INTERNAL_11011a27_18_DepthwiseConv3d_cu_35e0c7b54cuda3std6ranges3__45__cpo8distanceE,@object
	.size		_ZN49_INTERNAL_11011a27_18_DepthwiseConv3d_cu_35e0c7b54cuda3std6ranges3__45__cpo8distanceE,(_ZN49_INTERNAL_11011a27_18_DepthwiseConv3d_cu_35e0c7b54cuda3std3__45__cpo6cbeginE - _ZN49_INTERNAL_11011a27_18_DepthwiseConv3d_cu_35e0c7b54cuda3std6ranges3__45__cpo8distanceE)
_ZN49_INTERNAL_11011a27_18_DepthwiseConv3d_cu_35e0c7b54cuda3std6ranges3__45__cpo8distanceE:
	.zero		1
	.type		_ZN49_INTERNAL_11011a27_18_DepthwiseConv3d_cu_35e0c7b54cuda3std3__45__cpo6cbeginE,@object
	.size		_ZN49_INTERNAL_11011a27_18_DepthwiseConv3d_cu_35e0c7b54cuda3std3__45__cpo6cbeginE,(_ZN49_INTERNAL_11011a27_18_DepthwiseConv3d_cu_35e0c7b54cuda3std6ranges3__45__cpo7advanceE - _ZN49_INTERNAL_11011a27_18_DepthwiseConv3d_cu_35e0c7b54cuda3std3__45__cpo6cbeginE)
_ZN49_INTERNAL_11011a27_18_DepthwiseConv3d_cu_35e0c7b54cuda3std3__45__cpo6cbeginE:
	.zero		1
	.type		_ZN49_INTERNAL_11011a27_18_DepthwiseConv3d_cu_35e0c7b54cuda3std6ranges3__45__cpo7advanceE,@object
	.size		_ZN49_INTERNAL_11011a27_18_DepthwiseConv3d_cu_35e0c7b54cuda3std6ranges3__45__cpo7advanceE,(_ZN49_INTERNAL_11011a27_18_DepthwiseConv3d_cu_35e0c7b54cuda3std3__45__cpo7crbeginE - _ZN49_INTERNAL_11011a27_18_DepthwiseConv3d_cu_35e0c7b54cuda3std6ranges3__45__cpo7advanceE)
_ZN49_INTERNAL_11011a27_18_DepthwiseConv3d_cu_35e0c7b54cuda3std6ranges3__45__cpo7advanceE:
	.zero		1
	.type		_ZN49_INTERNAL_11011a27_18_DepthwiseConv3d_cu_35e0c7b54cuda3std3__45__cpo7crbeginE,@object
	.size		_ZN49_INTERNAL_11011a27_18_DepthwiseConv3d_cu_35e0c7b54cuda3std3__45__cpo7crbeginE,(_ZN49_INTERNAL_11011a27_18_DepthwiseConv3d_cu_35e0c7b54cuda3std6ranges3__45__cpo4dataE - _ZN49_INTERNAL_11011a27_18_DepthwiseConv3d_cu_35e0c7b54cuda3std3__45__cpo7crbeginE)
_ZN49_INTERNAL_11011a27_18_DepthwiseConv3d_cu_35e0c7b54cuda3std3__45__cpo7crbeginE:
	.zero		1
	.type		_ZN49_INTERNAL_11011a27_18_DepthwiseConv3d_cu_35e0c7b54cuda3std6ranges3__45__cpo4dataE,@object
	.size		_ZN49_INTERNAL_11011a27_18_DepthwiseConv3d_cu_35e0c7b54cuda3std6ranges3__45__cpo4dataE,(_ZN49_INTERNAL_11011a27_18_DepthwiseConv3d_cu_35e0c7b54cuda3std6ranges3__45__cpo5beginE - _ZN49_INTERNAL_11011a27_18_DepthwiseConv3d_cu_35e0c7b54cuda3std6ranges3__45__cpo4dataE)
_ZN49_INTERNAL_11011a27_18_DepthwiseConv3d_cu_35e0c7b54cuda3std6ranges3__45__cpo4dataE:
	.zero		1
	.type		_ZN49_INTERNAL_11011a27_18_DepthwiseConv3d_cu_35e0c7b54cuda3std6ranges3__45__cpo5beginE,@object
	.size		_ZN49_INTERNAL_11011a27_18_DepthwiseConv3d_cu_35e0c7b54cuda3std6ranges3__45__cpo5beginE,(_ZN49_INTERNAL_11011a27_18_DepthwiseConv3d_cu_35e0c7b54cuda3std3__451_GLOBAL__N__11011a27_18_DepthwiseConv3d_cu_35e0c7b56ignoreE - _ZN49_INTERNAL_11011a27_18_DepthwiseConv3d_cu_35e0c7b54cuda3std6ranges3__45__cpo5beginE)
_ZN49_INTERNAL_11011a27_18_DepthwiseConv3d_cu_35e0c7b54cuda3std6ranges3__45__cpo5beginE:
	.zero		1
	.type		_ZN49_INTERNAL_11011a27_18_DepthwiseConv3d_cu_35e0c7b54cuda3std3__451_GLOBAL__N__11011a27_18_DepthwiseConv3d_cu_35e0c7b56ignoreE,@object
	.size		_ZN49_INTERNAL_11011a27_18_DepthwiseConv3d_cu_35e0c7b54cuda3std3__451_GLOBAL__N__11011a27_18_DepthwiseConv3d_cu_35e0c7b56ignoreE,(_ZN49_INTERNAL_11011a27_18_DepthwiseConv3d_cu_35e0c7b54cuda3std6ranges3__45__cpo4sizeE - _ZN49_INTERNAL_11011a27_18_DepthwiseConv3d_cu_35e0c7b54cuda3std3__451_GLOBAL__N__11011a27_18_DepthwiseConv3d_cu_35e0c7b56ignoreE)
_ZN49_INTERNAL_11011a27_18_DepthwiseConv3d_cu_35e0c7b54cuda3std3__451_GLOBAL__N__11011a27_18_DepthwiseConv3d_cu_35e0c7b56ignoreE:
	.zero		1
	.type		_ZN49_INTERNAL_11011a27_18_DepthwiseConv3d_cu_35e0c7b54cuda3std6ranges3__45__cpo4sizeE,@object
	.size		_ZN49_INTERNAL_11011a27_18_DepthwiseConv3d_cu_35e0c7b54cuda3std6ranges3__45__cpo4sizeE,(_ZN49_INTERNAL_11011a27_18_DepthwiseConv3d_cu_35e0c7b54cuda3std3__45__cpo5beginE - _ZN49_INTERNAL_11011a27_18_DepthwiseConv3d_cu_35e0c7b54cuda3std6ranges3__45__cpo4sizeE)
_ZN49_INTERNAL_11011a27_18_DepthwiseConv3d_cu_35e0c7b54cuda3std6ranges3__45__cpo4sizeE:
	.zero		1
	.type		_ZN49_INTERNAL_11011a27_18_DepthwiseConv3d_cu_35e0c7b54cuda3std3__45__cpo5beginE,@object
	.size		_ZN49_INTERNAL_11011a27_18_DepthwiseConv3d_cu_35e0c7b54cuda3std3__45__cpo5beginE,(_ZN49_INTERNAL_11011a27_18_DepthwiseConv3d_cu_35e0c7b54cuda3std6ranges3__45__cpo6cbeginE - _ZN49_INTERNAL_11011a27_18_DepthwiseConv3d_cu_35e0c7b54cuda3std3__45__cpo5beginE)
_ZN49_INTERNAL_11011a27_18_DepthwiseConv3d_cu_35e0c7b54cuda3std3__45__cpo5beginE:
	.zero		1
	.type		_ZN49_INTERNAL_11011a27_18_DepthwiseConv3d_cu_35e0c7b54cuda3std6ranges3__45__cpo6cbeginE,@object
	.size		_ZN49_INTERNAL_11011a27_18_DepthwiseConv3d_cu_35e0c7b54cuda3std6ranges3__45__cpo6cbeginE,(_ZN49_INTERNAL_11011a27_18_DepthwiseConv3d_cu_35e0c7b54cuda3std3__45__cpo6rbeginE - _ZN49_INTERNAL_11011a27_18_DepthwiseConv3d_cu_35e0c7b54cuda3std6ranges3__45__cpo6cbeginE)
_ZN49_INTERNAL_11011a27_18_DepthwiseConv3d_cu_35e0c7b54cuda3std6ranges3__45__cpo6cbeginE:
	.zero		1
	.type		_ZN49_INTERNAL_11011a27_18_DepthwiseConv3d_cu_35e0c7b54cuda3std3__45__cpo6rbeginE,@object
	.size		_ZN49_INTERNAL_11011a27_18_DepthwiseConv3d_cu_35e0c7b54cuda3std3__45__cpo6rbeginE,(_ZN49_INTERNAL_11011a27_18_DepthwiseConv3d_cu_35e0c7b54cuda3std6ranges3__45__cpo4nextE - _ZN49_INTERNAL_11011a27_18_DepthwiseConv3d_cu_35e0c7b54cuda3std3__45__cpo6rbeginE)
_ZN49_INTERNAL_11011a27_18_DepthwiseConv3d_cu_35e0c7b54cuda3std3__45__cpo6rbeginE:
	.zero		1
	.type		_ZN49_INTERNAL_11011a27_18_DepthwiseConv3d_cu_35e0c7b54cuda3std6ranges3__45__cpo4nextE,@object
	.size		_ZN49_INTERNAL_11011a27_18_DepthwiseConv3d_cu_35e0c7b54cuda3std6ranges3__45__cpo4nextE,(_ZN49_INTERNAL_11011a27_18_DepthwiseConv3d_cu_35e0c7b54cuda3std6ranges3__45__cpo4swapE - _ZN49_INTERNAL_11011a27_18_DepthwiseConv3d_cu_35e0c7b54cuda3std6ranges3__45__cpo4nextE)
_ZN49_INTERNAL_11011a27_18_DepthwiseConv3d_cu_35e0c7b54cuda3std6ranges3__45__cpo4nextE:
	.zero		1
	.type		_ZN49_INTERNAL_11011a27_18_DepthwiseConv3d_cu_35e0c7b54cuda3std6ranges3__45__cpo4swapE,@object
	.size		_ZN49_INTERNAL_11011a27_18_DepthwiseConv3d_cu_35e0c7b54cuda3std6ranges3__45__cpo4swapE,(_ZN49_INTERNAL_11011a27_18_DepthwiseConv3d_cu_35e0c7b54cuda3std3__420unreachable_sentinelE - _ZN49_INTERNAL_11011a27_18_DepthwiseConv3d_cu_35e0c7b54cuda3std6ranges3__45__cpo4swapE)
_ZN49_INTERNAL_11011a27_18_DepthwiseConv3d_cu_35e0c7b54cuda3std6ranges3__45__cpo4swapE:
	.zero		1
	.type		_ZN49_INTERNAL_11011a27_18_DepthwiseConv3d_cu_35e0c7b54cuda3std3__420unreachable_sentinelE,@object
	.size		_ZN49_INTERNAL_11011a27_18_DepthwiseConv3d_cu_35e0c7b54cuda3std3__420unreachable_sentinelE,(_ZN49_INTERNAL_11011a27_18_DepthwiseConv3d_cu_35e0c7b56thrust24THRUST_300001_SM_1000_NS6system6detail10sequential3seqE - _ZN49_INTERNAL_11011a27_18_DepthwiseConv3d_cu_35e0c7b54cuda3std3__420unreachable_sentinelE)
_ZN49_INTERNAL_11011a27_18_DepthwiseConv3d_cu_35e0c7b54cuda3std3__420unreachable_sentinelE:
	.zero		1
	.type		_ZN49_INTERNAL_11011a27_18_DepthwiseConv3d_cu_35e0c7b56thrust24THRUST_300001_SM_1000_NS6system6detail10sequential3seqE,@object
	.size		_ZN49_INTERNAL_11011a27_18_DepthwiseConv3d_cu_35e0c7b56thrust24THRUST_300001_SM_1000_NS6system6detail10sequential3seqE,(_ZN49_INTERNAL_11011a27_18_DepthwiseConv3d_cu_35e0c7b54cuda3std3__45__cpo4cendE - _ZN49_INTERNAL_11011a27_18_DepthwiseConv3d_cu_35e0c7b56thrust24THRUST_300001_SM_1000_NS6system6detail10sequential3seqE)
_ZN49_INTERNAL_11011a27_18_DepthwiseConv3d_cu_35e0c7b56thrust24THRUST_300001_SM_1000_NS6system6detail10sequential3seqE:
	.zero		1
	.type		_ZN49_INTERNAL_11011a27_18_DepthwiseConv3d_cu_35e0c7b54cuda3std3__45__cpo4cendE,@object
	.size		_ZN49_INTERNAL_11011a27_18_DepthwiseConv3d_cu_35e0c7b54cuda3std3__45__cpo4cendE,(_ZN49_INTERNAL_11011a27_18_DepthwiseConv3d_cu_35e0c7b54cuda3std6ranges3__45__cpo9iter_swapE - _ZN49_INTERNAL_11011a27_18_DepthwiseConv3d_cu_35e0c7b54cuda3std3__45__cpo4cendE)
_ZN49_INTERNAL_11011a27_18_DepthwiseConv3d_cu_35e0c7b54cuda3std3__45__cpo4cendE:
	.zero		1
	.type		_ZN49_INTERNAL_11011a27_18_DepthwiseConv3d_cu_35e0c7b54cuda3std6ranges3__45__cpo9iter_swapE,@object
	.size		_ZN49_INTERNAL_11011a27_18_DepthwiseConv3d_cu_35e0c7b54cuda3std6ranges3__45__cpo9iter_swapE,(_ZN49_INTERNAL_11011a27_18_DepthwiseConv3d_cu_35e0c7b54cuda3std3__45__cpo5crendE - _ZN49_INTERNAL_11011a27_18_DepthwiseConv3d_cu_35e0c7b54cuda3std6ranges3__45__cpo9iter_swapE)
_ZN49_INTERNAL_11011a27_18_DepthwiseConv3d_cu_35e0c7b54cuda3std6ranges3__45__cpo9iter_swapE:
	.zero		1
	.type		_ZN49_INTERNAL_11011a27_18_DepthwiseConv3d_cu_35e0c7b54cuda3std3__45__cpo5crendE,@object
	.size		_ZN49_INTERNAL_11011a27_18_DepthwiseConv3d_cu_35e0c7b54cuda3std3__45__cpo5crendE,(_ZN49_INTERNAL_11011a27_18_DepthwiseConv3d_cu_35e0c7b54cuda3std6ranges3__45__cpo5cdataE - _ZN49_INTERNAL_11011a27_18_DepthwiseConv3d_cu_35e0c7b54cuda3std3__45__cpo5crendE)
_ZN49_INTERNAL_11011a27_18_DepthwiseConv3d_cu_35e0c7b54cuda3std3__45__cpo5crendE:
	.zero		1
	.type		_ZN49_INTERNAL_11011a27_18_DepthwiseConv3d_cu_35e0c7b54cuda3std6ranges3__45__cpo5cdataE,@object
	.size		_ZN49_INTERNAL_11011a27_18_DepthwiseConv3d_cu_35e0c7b54cuda3std6ranges3__45__cpo5cdataE,(_ZN49_INTERNAL_11011a27_18_DepthwiseConv3d_cu_35e0c7b54cuda3std6ranges3__45__cpo3endE - _ZN49_INTERNAL_11011a27_18_DepthwiseConv3d_cu_35e0c7b54cuda3std6ranges3__45__cpo5cdataE)
_ZN49_INTERNAL_11011a27_18_DepthwiseConv3d_cu_35e0c7b54cuda3std6ranges3__45__cpo5cdataE:
	.zero		1
	.type		_ZN49_INTERNAL_11011a27_18_DepthwiseConv3d_cu_35e0c7b54cuda3std6ranges3__45__cpo3endE,@object
	.size		_ZN49_INTERNAL_11011a27_18_DepthwiseConv3d_cu_35e0c7b54cuda3std6ranges3__45__cpo3endE,(_ZN49_INTERNAL_11011a27_18_DepthwiseConv3d_cu_35e0c7b54cuda3std3__419piecewise_constructE - _ZN49_INTERNAL_11011a27_18_DepthwiseConv3d_cu_35e0c7b54cuda3std6ranges3__45__cpo3endE)
_ZN49_INTERNAL_11011a27_18_DepthwiseConv3d_cu_35e0c7b54cuda3std6ranges3__45__cpo3endE:
	.zero		1
	.type		_ZN49_INTERNAL_11011a27_18_DepthwiseConv3d_cu_35e0c7b54cuda3std3__419piecewise_constructE,@object
	.size		_ZN49_INTERNAL_11011a27_18_DepthwiseConv3d_cu_35e0c7b54cuda3std3__419piecewise_constructE,(_ZN49_INTERNAL_11011a27_18_DepthwiseConv3d_cu_35e0c7b54cuda3std6ranges3__45__cpo5ssizeE - _ZN49_INTERNAL_11011a27_18_DepthwiseConv3d_cu_35e0c7b54cuda3std3__419piecewise_constructE)
_ZN49_INTERNAL_11011a27_18_DepthwiseConv3d_cu_35e0c7b54cuda3std3__419piecewise_constructE:
	.zero		1
	.type		_ZN49_INTERNAL_11011a27_18_DepthwiseConv3d_cu_35e0c7b54cuda3std6ranges3__45__cpo5ssizeE,@object
	.size		_ZN49_INTERNAL_11011a27_18_DepthwiseConv3d_cu_35e0c7b54cuda3std6ranges3__45__cpo5ssizeE,(_ZN49_INTERNAL_11011a27_18_DepthwiseConv3d_cu_35e0c7b54cuda3std3__45__cpo3endE - _ZN49_INTERNAL_11011a27_18_DepthwiseConv3d_cu_35e0c7b54cuda3std6ranges3__45__cpo5ssizeE)
_ZN49_INTERNAL_11011a27_18_DepthwiseConv3d_cu_35e0c7b54cuda3std6ranges3__45__cpo5ssizeE:
	.zero		1
	.type		_ZN49_INTERNAL_11011a27_18_DepthwiseConv3d_cu_35e0c7b54cuda3std3__45__cpo3endE,@object
	.size		_ZN49_INTERNAL_11011a27_18_DepthwiseConv3d_cu_35e0c7b54cuda3std3__45__cpo3endE,(_ZN49_INTERNAL_11011a27_18_DepthwiseConv3d_cu_35e0c7b54cuda3std6ranges3__45__cpo4cendE - _ZN49_INTERNAL_11011a27_18_DepthwiseConv3d_cu_35e0c7b54cuda3std3__45__cpo3endE)
_ZN49_INTERNAL_11011a27_18_DepthwiseConv3d_cu_35e0c7b54cuda3std3__45__cpo3endE:
	.zero		1
	.type		_ZN49_INTERNAL_11011a27_18_DepthwiseConv3d_cu_35e0c7b54cuda3std6ranges3__45__cpo4cendE,@object
	.size		_ZN49_INTERNAL_11011a27_18_DepthwiseConv3d_cu_35e0c7b54cuda3std6ranges3__45__cpo4cendE,(_ZN49_INTERNAL_11011a27_18_DepthwiseConv3d_cu_35e0c7b54cuda3std3__45__cpo4rendE - _ZN49_INTERNAL_11011a27_18_DepthwiseConv3d_cu_35e0c7b54cuda3std6ranges3__45__cpo4cendE)
_ZN49_INTERNAL_11011a27_18_DepthwiseConv3d_cu_35e0c7b54cuda3std6ranges3__45__cpo4cendE:
	.zero		1
	.type		_ZN49_INTERNAL_11011a27_18_DepthwiseConv3d_cu_35e0c7b54cuda3std3__45__cpo4rendE,@object
	.size		_ZN49_INTERNAL_11011a27_18_DepthwiseConv3d_cu_35e0c7b54cuda3std3__45__cpo4rendE,(_ZN49_INTERNAL_11011a27_18_DepthwiseConv3d_cu_35e0c7b54cuda3std6ranges3__45__cpo4prevE - _ZN49_INTERNAL_11011a27_18_DepthwiseConv3d_cu_35e0c7b54cuda3std3__45__cpo4rendE)
_ZN49_INTERNAL_11011a27_18_DepthwiseConv3d_cu_35e0c7b54cuda3std3__45__cpo4rendE:
	.zero		1
	.type		_ZN49_INTERNAL_11011a27_18_DepthwiseConv3d_cu_35e0c7b54cuda3std6ranges3__45__cpo4prevE,@object
	.size		_ZN49_INTERNAL_11011a27_18_DepthwiseConv3d_cu_35e0c7b54cuda3std6ranges3__45__cpo4prevE,(_ZN49_INTERNAL_11011a27_18_DepthwiseConv3d_cu_35e0c7b54cuda3std6ranges3__45__cpo9iter_moveE - _ZN49_INTERNAL_11011a27_18_DepthwiseConv3d_cu_35e0c7b54cuda3std6ranges3__45__cpo4prevE)
_ZN49_INTERNAL_11011a27_18_DepthwiseConv3d_cu_35e0c7b54cuda3std6ranges3__45__cpo4prevE:
	.zero		1
	.type		_ZN49_INTERNAL_11011a27_18_DepthwiseConv3d_cu_35e0c7b54cuda3std6ranges3__45__cpo9iter_moveE,@object
	.size		_ZN49_INTERNAL_11011a27_18_DepthwiseConv3d_cu_35e0c7b54cuda3std6ranges3__45__cpo9iter_moveE,(.L_25 - _ZN49_INTERNAL_11011a27_18_DepthwiseConv3d_cu_35e0c7b54cuda3std6ranges3__45__cpo9iter_moveE)
_ZN49_INTERNAL_11011a27_18_DepthwiseConv3d_cu_35e0c7b54cuda3std6ranges3__45__cpo9iter_moveE:
	.zero		1
.L_25:


//--------------------- .nv.shared._ZN2at6native51_GLOBAL__N__11011a27_18_DepthwiseConv3d_cu_35e0c7b544conv_depthwise3d_cuda_backward_weight_kernelIN3c108BFloat16EfLi2ELi2EEEvNS_27GenericPackedTensorAccessorIKT_Lm5ENS_16DefaultPtrTraitsEiEES9_NS5_IS6_Lm5ES8_iEEiiiiiiiii --------------------------
	.section	.nv.shared._ZN2at6native51_GLOBAL__N__11011a27_18_DepthwiseConv3d_cu_35e0c7b544conv_depthwise3d_cuda_backward_weight_kernelIN3c108BFloat16EfLi2ELi2EEEvNS_27GenericPackedTensorAccessorIKT_Lm5ENS_16DefaultPtrTraitsEiEES9_NS5_IS6_Lm5ES8_iEEiiiiiiiii,"aw",@nobits
	.sectionflags	@""
	.align	16
	.zero		1024


//--------------------- .nv.shared._ZN2at6native51_GLOBAL__N__11011a27_18_DepthwiseConv3d_cu_35e0c7b544conv_depthwise3d_cuda_backward_weight_kernelIN3c108BFloat16EfLi1ELi1EEEvNS_27GenericPackedTensorAccessorIKT_Lm5ENS_16DefaultPtrTraitsEiEES9_NS5_IS6_Lm5ES8_iEEiiiiiiiii --------------------------
	.section	.nv.shared._ZN2at6native51_GLOBAL__N__11011a27_18_DepthwiseConv3d_cu_35e0c7b544conv_depthwise3d_cuda_backward_weight_kernelIN3c108BFloat16EfLi1ELi1EEEvNS_27GenericPackedTensorAccessorIKT_Lm5ENS_16DefaultPtrTraitsEiEES9_NS5_IS6_Lm5ES8_iEEiiiiiiiii,"aw",@nobits
	.sectionflags	@""
	.align	16
	.zero		1024


//--------------------- .nv.shared._ZN2at6native51_GLOBAL__N__11011a27_18_DepthwiseConv3d_cu_35e0c7b544conv_depthwise3d_cuda_backward_weight_kernelIN3c104HalfEfLin1ELin1EEEvNS_27GenericPackedTensorAccessorIKT_Lm5ENS_16DefaultPtrTraitsEiEES9_NS5_IS6_Lm5ES8_iEEiiiiiiiii --------------------------
	.section	.nv.shared._ZN2at6native51_GLOBAL__N__11011a27_18_DepthwiseConv3d_cu_35e0c7b544conv_depthwise3d_cuda_backward_weight_kernelIN3c104HalfEfLin1ELin1EEEvNS_27GenericPackedTensorAccessorIKT_Lm5ENS_16DefaultPtrTraitsEiEES9_NS5_IS6_Lm5ES8_iEEiiiiiiiii,"aw",@nobits
	.sectionflags	@""
	.align	16
	.zero		1024


//--------------------- .nv.shared._ZN2at6native51_GLOBAL__N__11011a27_18_DepthwiseConv3d_cu_35e0c7b544conv_depthwise3d_cuda_backward_weight_kernelIN3c104HalfEfLi2ELi2EEEvNS_27GenericPackedTensorAccessorIKT_Lm5ENS_16DefaultPtrTraitsEiEES9_NS5_IS6_Lm5ES8_iEEiiiiiiiii --------------------------
	.section	.nv.shared._ZN2at6native51_GLOBAL__N__11011a27_18_DepthwiseConv3d_cu_35e0c7b544conv_depthwise3d_cuda_backward_weight_kernelIN3c104HalfEfLi2ELi2EEEvNS_27GenericPackedTensorAccessorIKT_Lm5ENS_16DefaultPtrTraitsEiEES9_NS5_IS6_Lm5ES8_iEEiiiiiiiii,"aw",@nobits
	.sectionflags	@""
	.align	16
	.zero		1024


//--------------------- .nv.shared._ZN2at6native51_GLOBAL__N__11011a27_18_DepthwiseConv3d_cu_35e0c7b544conv_depthwise3d_cuda_backward_weight_kernelIN3c104HalfEfLi1ELi1EEEvNS_27GenericPackedTensorAccessorIKT_Lm5ENS_16DefaultPtrTraitsEiEES9_NS5_IS6_Lm5ES8_iEEiiiiiiiii --------------------------
	.section	.nv.shared._ZN2at6native51_GLOBAL__N__11011a27_18_DepthwiseConv3d_cu_35e0c7b544conv_depthwise3d_cuda_backward_weight_kernelIN3c104HalfEfLi1ELi1EEEvNS_27GenericPackedTensorAccessorIKT_Lm5ENS_16DefaultPtrTraitsEiEES9_NS5_IS6_Lm5ES8_iEEiiiiiiiii,"aw",@nobits
	.sectionflags	@""
	.align	16
	.zero		1024


//--------------------- .nv.shared._ZN2at6native51_GLOBAL__N__11011a27_18_DepthwiseConv3d_cu_35e0c7b544conv_depthwise3d_cuda_backward_weight_kernelIffLin1ELin1EEEvNS_27GenericPackedTensorAccessorIKT_Lm5ENS_16DefaultPtrTraitsEiEES7_NS3_IS4_Lm5ES6_iEEiiiiiiiii --------------------------
	.section	.nv.shared._ZN2at6native51_GLOBAL__N__11011a27_18_DepthwiseConv3d_cu_35e0c7b544conv_depthwise3d_cuda_backward_weight_kernelIffLin1ELin1EEEvNS_27GenericPackedTensorAccessorIKT_Lm5ENS_16DefaultPtrTraitsEiEES7_NS3_IS4_Lm5ES6_iEEiiiiiiiii,"aw",@nobits
	.sectionflags	@""
	.align	16
	.zero		1024


//--------------------- .nv.shared._ZN2at6native51_GLOBAL__N__11011a27_18_DepthwiseConv3d_cu_35e0c7b544conv_depthwise3d_cuda_backward_weight_kernelIffLi2ELi2EEEvNS_27GenericPackedTensorAccessorIKT_Lm5ENS_16DefaultPtrTraitsEiEES7_NS3_IS4_Lm5ES6_iEEiiiiiiiii --------------------------
	.section	.nv.shared._ZN2at6native51_GLOBAL__N__11011a27_18_DepthwiseConv3d_cu_35e0c7b544conv_depthwise3d_cuda_backward_weight_kernelIffLi2ELi2EEEvNS_27GenericPackedTensorAccessorIKT_Lm5ENS_16DefaultPtrTraitsEiEES7_NS3_IS4_Lm5ES6_iEEiiiiiiiii,"aw",@nobits
	.sectionflags	@""
	.align	16
	.zero		1024


//--------------------- .nv.shared._ZN2at6native51_GLOBAL__N__11011a27_18_DepthwiseConv3d_cu_35e0c7b544conv_depthwise3d_cuda_backward_weight_kernelIffLi1ELi1EEEvNS_27GenericPackedTensorAccessorIKT_Lm5ENS_16DefaultPtrTraitsEiEES7_NS3_IS4_Lm5ES6_iEEiiiiiiiii --------------------------
	.section	.nv.shared._ZN2at6native51_GLOBAL__N__11011a27_18_DepthwiseConv3d_cu_35e0c7b544conv_depthwise3d_cuda_backward_weight_kernelIffLi1ELi1EEEvNS_27GenericPackedTensorAccessorIKT_Lm5ENS_16DefaultPtrTraitsEiEES7_NS3_IS4_Lm5ES6_iEEiiiiiiiii,"aw",@nobits
	.sectionflags	@""
	.align	16
	.zero		1024


//--------------------- .nv.shared._ZN2at6native51_GLOBAL__N__11011a27_18_DepthwiseConv3d_cu_35e0c7b544conv_depthwise3d_cuda_backward_weight_kernelIddLin1ELin1EEEvNS_27GenericPackedTensorAccessorIKT_Lm5ENS_16DefaultPtrTraitsEiEES7_NS3_IS4_Lm5ES6_iEEiiiiiiiii --------------------------
	.section	.nv.shared._ZN2at6native51_GLOBAL__N__11011a27_18_DepthwiseConv3d_cu_35e0c7b544conv_depthwise3d_cuda_backward_weight_kernelIddLin1ELin1EEEvNS_27GenericPackedTensorAccessorIKT_Lm5ENS_16DefaultPtrTraitsEiEES7_NS3_IS4_Lm5ES6_iEEiiiiiiiii,"aw",@nobits
	.sectionflags	@""
	.align	16
	.zero		1024


//--------------------- .nv.shared._ZN2at6native51_GLOBAL__N__11011a27_18_DepthwiseConv3d_cu_35e0c7b544conv_depthwise3d_cuda_backward_weight_kernelIddLi2ELi2EEEvNS_27GenericPackedTensorAccessorIKT_Lm5ENS_16DefaultPtrTraitsEiEES7_NS3_IS4_Lm5ES6_iEEiiiiiiiii --------------------------
	.section	.nv.shared._ZN2at6native51_GLOBAL__N__11011a27_18_DepthwiseConv3d_cu_35e0c7b544conv_depthwise3d_cuda_backward_weight_kernelIddLi2ELi2EEEvNS_27GenericPackedTensorAccessorIKT_Lm5ENS_16DefaultPtrTraitsEiEES7_NS3_IS4_Lm5ES6_iEEiiiiiiiii,"aw",@nobits
	.sectionflags	@""
	.align	16
	.zero		1024


//--------------------- .nv.shared._ZN2at6native51_GLOBAL__N__11011a27_18_DepthwiseConv3d_cu_35e0c7b544conv_depthwise3d_cuda_backward_weight_kernelIddLi1ELi1EEEvNS_27GenericPackedTensorAccessorIKT_Lm5ENS_16DefaultPtrTraitsEiEES7_NS3_IS4_Lm5ES6_iEEiiiiiiiii --------------------------
	.section	.nv.shared._ZN2at6native51_GLOBAL__N__11011a27_18_DepthwiseConv3d_cu_35e0c7b544conv_depthwise3d_cuda_backward_weight_kernelIddLi1ELi1EEEvNS_27GenericPackedTensorAccessorIKT_Lm5ENS_16DefaultPtrTraitsEiEES7_NS3_IS4_Lm5ES6_iEEiiiiiiiii,"aw",@nobits
	.sectionflags	@""
	.align	16
	.zero		1024


//--------------------- .nv.shared._ZN2at6native51_GLOBAL__N__11011a27_18_DepthwiseConv3d_cu_35e0c7b543conv_depthwise3d_cuda_backward_input_kernelIN3c108BFloat16EfLin1ELin1ELin1ELin1ELin1ELin1ELin1ELin1ELin1EEEvNS_27GenericPackedTensorAccessorIKT_Lm5ENS_16DefaultPtrTraitsEiEENS5_IS6_Lm5ES8_iEES9_iiiiiiiii --------------------------
	.section	.nv.shared._ZN2at6native51_GLOBAL__N__11011a27_18_DepthwiseConv3d_cu_35e0c7b543conv_depthwise3d_cuda_backward_input_kernelIN3c108BFloat16EfLin1ELin1ELin1ELin1ELin1ELin1ELin1ELin1ELin1EEEvNS_27GenericPackedTensorAccessorIKT_Lm5ENS_16DefaultPtrTraitsEiEENS5_IS6_Lm5ES8_iEES9_iiiiiiiii,"aw",@nobits
	.sectionflags	@""
	.align	16
	.zero		1024


//--------------------- .nv.shared._ZN2at6native51_GLOBAL__N__11011a27_18_DepthwiseConv3d_cu_35e0c7b543conv_depthwise3d_cuda_backward_input_kernelIN3c108BFloat16EfLi3ELi3ELi3ELin1ELin1ELin1ELin1ELin1ELin1EEEvNS_27GenericPackedTensorAccessorIKT_Lm5ENS_16DefaultPtrTraitsEiEENS5_IS6_Lm5ES8_iEES9_iiiiiiiii --------------------------
	.section	.nv.shared._ZN2at6native51_GLOBAL__N__11011a27_18_DepthwiseConv3d_cu_35e0c7b543conv_depthwise3d_cuda_backward_input_kernelIN3c108BFloat16EfLi3ELi3ELi3ELin1ELin1ELin1ELin1ELin1ELin1EEEvNS_27GenericPackedTensorAccessorIKT_Lm5ENS_16DefaultPtrTraitsEiEENS5_IS6_Lm5ES8_iEES9_iiiiiiiii,"aw",@nobits
	.sectionflags	@""
	.align	16
	.zero		1024


//--------------------- .nv.shared._ZN2at6native51_GLOBAL__N__11011a27_18_DepthwiseConv3d_cu_35e0c7b543conv_depthwise3d_cuda_backward_input_kernelIN3c108BFloat16EfLi3ELi3ELi3ELin1ELin1ELin1ELi1ELi1ELi1EEEvNS_27GenericPackedTensorAccessorIKT_Lm5ENS_16DefaultPtrTraitsEiEENS5_IS6_Lm5ES8_iEES9_iiiiiiiii --------------------------
	.section	.nv.shared._ZN2at6native51_GLOBAL__N__11011a27_18_DepthwiseConv3d_cu_35e0c7b543conv_depthwise3d_cuda_backward_input_kernelIN3c108BFloat16EfLi3ELi3ELi3ELin1ELin1ELin1ELi1ELi1ELi1EEEvNS_27GenericPackedTensorAccessorIKT_Lm5ENS_16DefaultPtrTraitsEiEENS5_IS6_Lm5ES8_iEES9_iiiiiiiii,"aw",@nobits
	.sectionflags	@""
	.align	16
	.zero		1024


//--------------------- .nv.shared._ZN2at6native51_GLOBAL__N__11011a27_18_DepthwiseConv3d_cu_35e0c7b543conv_depthwise3d_cuda_backward_input_kernelIN3c108BFloat16EfLi3ELi3ELi3ELi1ELi1ELi1ELin1ELin1ELin1EEEvNS_27GenericPackedTensorAccessorIKT_Lm5ENS_16DefaultPtrTraitsEiEENS5_IS6_Lm5ES8_iEES9_iiiiiiiii --------------------------
	.section	.nv.shared._ZN2at6native51_GLOBAL__N__11011a27_18_DepthwiseConv3d_cu_35e0c7b543conv_depthwise3d_cuda_backward_input_kernelIN3c108BFloat16EfLi3ELi3ELi3ELi1ELi1ELi1ELin1ELin1ELin1EEEvNS_27GenericPackedTensorAccessorIKT_Lm5ENS_16DefaultPtrTraitsEiEENS5_IS6_Lm5ES8_iEES9_iiiiiiiii,"aw",@nobits
	.sectionflags	@""
	.align	16
	.zero		1024


//--------------------- .nv.shared._ZN2at6native51_GLOBAL__N__11011a27_18_DepthwiseConv3d_cu_35e0c7b543conv_depthwise3d_cuda_backward_input_kernelIN3c108BFloat16EfLi3ELi3ELi3ELi1ELi1ELi1ELi1ELi1ELi1EEEvNS_27GenericPackedTensorAccessorIKT_Lm5ENS_16DefaultPtrTraitsEiEENS5_IS6_Lm5ES8_iEES9_iiiiiiiii --------------------------
	.section	.nv.shared._ZN2at6native51_GLOBAL__N__11011a27_18_DepthwiseConv3d_cu_35e0c7b543conv_depthwise3d_cuda_backward_input_kernelIN3c108BFloat16EfLi3ELi3ELi3ELi1ELi1ELi1ELi1ELi1ELi1EEEvNS_27GenericPackedTensorAccessorIKT_Lm5ENS_16DefaultPtrTraitsEiEENS5_IS6_Lm5ES8_iEES9_iiiiiiiii,"aw",@nobits
	.sectionflags	@""
	.align	16
	.zero		1024


//--------------------- .nv.shared._ZN2at6native51_GLOBAL__N__11011a27_18_DepthwiseConv3d_cu_35e0c7b543conv_depthwise3d_cuda_backward_input_kernelIN3c104HalfEfLin1ELin1ELin1ELin1ELin1ELin1ELin1ELin1ELin1EEEvNS_27GenericPackedTensorAccessorIKT_Lm5ENS_16DefaultPtrTraitsEiEENS5_IS6_Lm5ES8_iEES9_iiiiiiiii --------------------------
	.section	.nv.shared._ZN2at6native51_GLOBAL__N__11011a27_18_DepthwiseConv3d_cu_35e0c7b543conv_depthwise3d_cuda_backward_input_kernelIN3c104HalfEfLin1ELin1ELin1ELin1ELin1ELin1ELin1ELin1ELin1EEEvNS_27GenericPackedTensorAccessorIKT_Lm5ENS_16DefaultPtrTraitsEiEENS5_IS6_Lm5ES8_iEES9_iiiiiiiii,"aw",@nobits
	.sectionflags	@""
	.align	16
	.zero		1024


//--------------------- .nv.shared._ZN2at6native51_GLOBAL__N__11011a27_18_DepthwiseConv3d_cu_35e0c7b543conv_depthwise3d_cuda_backward_input_kernelIN3c104HalfEfLi3ELi3ELi3ELin1ELin1ELin1ELin1ELin1ELin1EEEvNS_27GenericPackedTensorAccessorIKT_Lm5ENS_16DefaultPtrTraitsEiEENS5_IS6_Lm5ES8_iEES9_iiiiiiiii --------------------------
	.section	.nv.shared._ZN2at6native51_GLOBAL__N__11011a27_18_DepthwiseConv3d_cu_35e0c7b543conv_depthwise3d_cuda_backward_input_kernelIN3c104HalfEfLi3ELi3ELi3ELin1ELin1ELin1ELin1ELin1ELin1EEEvNS_27GenericPackedTensorAccessorIKT_Lm5ENS_16DefaultPtrTraitsEiEENS5_IS6_Lm5ES8_iEES9_iiiiiiiii,"aw",@nobits
	.sectionflags	@""
	.align	16
	.zero		1024


//--------------------- .nv.shared._ZN2at6native51_GLOBAL__N__11011a27_18_DepthwiseConv3d_cu_35e0c7b543conv_depthwise3d_cuda_backward_input_kernelIN3c104HalfEfLi3ELi3ELi3ELin1ELin1ELin1ELi1ELi1ELi1EEEvNS_27GenericPackedTensorAccessorIKT_Lm5ENS_16DefaultPtrTraitsEiEENS5_IS6_Lm5ES8_iEES9_iiiiiiiii --------------------------
	.section	.nv.shared._ZN2at6native51_GLOBAL__N__11011a27_18_DepthwiseConv3d_cu_35e0c7b543conv_depthwise3d_cuda_backward_input_kernelIN3c104HalfEfLi3ELi3ELi3ELin1ELin1ELin1ELi1ELi1ELi1EEEvNS_27GenericPackedTensorAccessorIKT_Lm5ENS_16DefaultPtrTraitsEiEENS5_IS6_Lm5ES8_iEES9_iiiiiiiii,"aw",@nobits
	.sectionflags	@""
	.align	16
	.zero		1024


//--------------------- .nv.shared._ZN2at6native51_GLOBAL__N__11011a27_18_DepthwiseConv3d_cu_35e0c7b543conv_depthwise3d_cuda_backward_input_kernelIN3c104HalfEfLi3ELi3ELi3ELi1ELi1ELi1ELin1ELin1ELin1EEEvNS_27GenericPackedTensorAccessorIKT_Lm5ENS_16DefaultPtrTraitsEiEENS5_IS6_Lm5ES8_iEES9_iiiiiiiii --------------------------
	.section	.nv.shared._ZN2at6native51_GLOBAL__N__11011a27_18_DepthwiseConv3d_cu_35e0c7b543conv_depthwise3d_cuda_backward_input_kernelIN3c104HalfEfLi3ELi3ELi3ELi1ELi1ELi1ELin1ELin1ELin1EEEvNS_27GenericPackedTensorAccessorIKT_Lm5ENS_16DefaultPtrTraitsEiEENS5_IS6_Lm5ES8_iEES9_iiiiiiiii,"aw",@nobits
	.sectionflags	@""
	.align	16
	.zero		1024


//--------------------- .nv.shared._ZN2at6native51_GLOBAL__N__11011a27_18_DepthwiseConv3d_cu_35e0c7b543conv_depthwise3d_cuda_backward_input_kernelIN3c104HalfEfLi3ELi3ELi3ELi1ELi1ELi1ELi1ELi1ELi1EEEvNS_27GenericPackedTensorAccessorIKT_Lm5ENS_16DefaultPtrTraitsEiEENS5_IS6_Lm5ES8_iEES9_iiiiiiiii --------------------------
	.section	.nv.shared._ZN2at6native51_GLOBAL__N__11011a27_18_DepthwiseConv3d_cu_35e0c7b543conv_depthwise3d_cuda_backward_input_kernelIN3c104HalfEfLi3ELi3ELi3ELi1ELi1ELi1ELi1ELi1ELi1EEEvNS_27GenericPackedTensorAccessorIKT_Lm5ENS_16DefaultPtrTraitsEiEENS5_IS6_Lm5ES8_iEES9_iiiiiiiii,"aw",@nobits
	.sectionflags	@""
	.align	16
	.zero		1024


//--------------------- .nv.shared._ZN2at6native51_GLOBAL__N__11011a27_18_DepthwiseConv3d_cu_35e0c7b543conv_depthwise3d_cuda_backward_input_kernelIffLin1ELin1ELin1ELin1ELin1ELin1ELin1ELin1ELin1EEEvNS_27GenericPackedTensorAccessorIKT_Lm5ENS_16DefaultPtrTraitsEiEENS3_IS4_Lm5ES6_iEES7_iiiiiiiii --------------------------
	.section	.nv.shared._ZN2at6native51_GLOBAL__N__11011a27_18_DepthwiseConv3d_cu_35e0c7b543conv_depthwise3d_cuda_backward_input_kernelIffLin1ELin1ELin1ELin1ELin1ELin1ELin1ELin1ELin1EEEvNS_27GenericPackedTensorAccessorIKT_Lm5ENS_16DefaultPtrTraitsEiEENS3_IS4_Lm5ES6_iEES7_iiiiiiiii,"aw",@nobits
	.sectionflags	@""
	.align	16
	.zero		1024


//--------------------- .nv.shared._ZN2at6native51_GLOBAL__N__11011a27_18_DepthwiseConv3d_cu_35e0c7b543conv_depthwise3d_cuda_backward_input_kernelIffLi3ELi3ELi3ELin1ELin1ELin1ELin1ELin1ELin1EEEvNS_27GenericPackedTensorAccessorIKT_Lm5ENS_16DefaultPtrTraitsEiEENS3_IS4_Lm5ES6_iEES7_iiiiiiiii --------------------------
	.section	.nv.shared._ZN2at6native51_GLOBAL__N__11011a27_18_DepthwiseConv3d_cu_35e0c7b543conv_depthwise3d_cuda_backward_input_kernelIffLi3ELi3ELi3ELin1ELin1ELin1ELin1ELin1ELin1EEEvNS_27GenericPackedTensorAccessorIKT_Lm5ENS_16DefaultPtrTraitsEiEENS3_IS4_Lm5ES6_iEES7_iiiiiiiii,"aw",@nobits
	.sectionflags	@""
	.align	16
	.zero		1024


//--------------------- .nv.shared._ZN2at6native51_GLOBAL__N__11011a27_18_DepthwiseConv3d_cu_35e0c7b543conv_depthwise3d_cuda_backward_input_kernelIffLi3ELi3ELi3ELin1ELin1ELin1ELi1ELi1ELi1EEEvNS_27GenericPackedTensorAccessorIKT_Lm5ENS_16DefaultPtrTraitsEiEENS3_IS4_Lm5ES6_iEES7_iiiiiiiii --------------------------
	.section	.nv.shared._ZN2at6native51_GLOBAL__N__11011a27_18_DepthwiseConv3d_cu_35e0c7b543conv_depthwise3d_cuda_backward_input_kernelIffLi3ELi3ELi3ELin1ELin1ELin1ELi1ELi1ELi1EEEvNS_27GenericPackedTensorAccessorIKT_Lm5ENS_16DefaultPtrTraitsEiEENS3_IS4_Lm5ES6_iEES7_iiiiiiiii,"aw",@nobits
	.sectionflags	@""
	.align	16
	.zero		1024


//--------------------- .nv.shared._ZN2at6native51_GLOBAL__N__11011a27_18_DepthwiseConv3d_cu_35e0c7b543conv_depthwise3d_cuda_backward_input_kernelIffLi3ELi3ELi3ELi1ELi1ELi1ELin1ELin1ELin1EEEvNS_27GenericPackedTensorAccessorIKT_Lm5ENS_16DefaultPtrTraitsEiEENS3_IS4_Lm5ES6_iEES7_iiiiiiiii --------------------------
	.section	.nv.shared._ZN2at6native51_GLOBAL__N__11011a27_18_DepthwiseConv3d_cu_35e0c7b543conv_depthwise3d_cuda_backward_input_kernelIffLi3ELi3ELi3ELi1ELi1ELi1ELin1ELin1ELin1EEEvNS_27GenericPackedTensorAccessorIKT_Lm5ENS_16DefaultPtrTraitsEiEENS3_IS4_Lm5ES6_iEES7_iiiiiiiii,"aw",@nobits
	.sectionflags	@""
	.align	16
	.zero		1024


//--------------------- .nv.shared._ZN2at6native51_GLOBAL__N__11011a27_18_DepthwiseConv3d_cu_35e0c7b543conv_depthwise3d_cuda_backward_input_kernelIffLi3ELi3ELi3ELi1ELi1ELi1ELi1ELi1ELi1EEEvNS_27GenericPackedTensorAccessorIKT_Lm5ENS_16DefaultPtrTraitsEiEENS3_IS4_Lm5ES6_iEES7_iiiiiiiii --------------------------
	.section	.nv.shared._ZN2at6native51_GLOBAL__N__11011a27_18_DepthwiseConv3d_cu_35e0c7b543conv_depthwise3d_cuda_backward_input_kernelIffLi3ELi3ELi3ELi1ELi1ELi1ELi1ELi1ELi1EEEvNS_27GenericPackedTensorAccessorIKT_Lm5ENS_16DefaultPtrTraitsEiEENS3_IS4_Lm5ES6_iEES7_iiiiiiiii,"aw",@nobits
	.sectionflags	@""
	.align	16
	.zero		1024


//--------------------- .nv.shared._ZN2at6native51_GLOBAL__N__11011a27_18_DepthwiseConv3d_cu_35e0c7b543conv_depthwise3d_cuda_backward_input_kernelIddLin1ELin1ELin1ELin1ELin1ELin1ELin1ELin1ELin1EEEvNS_27GenericPackedTensorAccessorIKT_Lm5ENS_16DefaultPtrTraitsEiEENS3_IS4_Lm5ES6_iEES7_iiiiiiiii --------------------------
	.section	.nv.shared._ZN2at6native51_GLOBAL__N__11011a27_18_DepthwiseConv3d_cu_35e0c7b543conv_depthwise3d_cuda_backward_input_kernelIddLin1ELin1ELin1ELin1ELin1ELin1ELin1ELin1ELin1EEEvNS_27GenericPackedTensorAccessorIKT_Lm5ENS_16DefaultPtrTraitsEiEENS3_IS4_Lm5ES6_iEES7_iiiiiiiii,"aw",@nobits
	.sectionflags	@""
	.align	16
	.zero		1024


//--------------------- .nv.shared._ZN2at6native51_GLOBAL__N__11011a27_18_DepthwiseConv3d_cu_35e0c7b543conv_depthwise3d_cuda_backward_input_kernelIddLi3ELi3ELi3ELin1ELin1ELin1ELin1ELin1ELin1EEEvNS_27GenericPackedTensorAccessorIKT_Lm5ENS_16DefaultPtrTraitsEiEENS3_IS4_Lm5ES6_iEES7_iiiiiiiii --------------------------
	.section	.nv.shared._ZN2at6native51_GLOBAL__N__11011a27_18_DepthwiseConv3d_cu_35e0c7b543conv_depthwise3d_cuda_backward_input_kernelIddLi3ELi3ELi3ELin1ELin1ELin1ELin1ELin1ELin1EEEvNS_27GenericPackedTensorAccessorIKT_Lm5ENS_16DefaultPtrTraitsEiEENS3_IS4_Lm5ES6_iEES7_iiiiiiiii,"aw",@nobits
	.sectionflags	@""
	.align	16
	.zero		1024


//--------------------- .nv.shared._ZN2at6native51_GLOBAL__N__11011a27_18_DepthwiseConv3d_cu_35e0c7b543conv_depthwise3d_cuda_backward_input_kernelIddLi3ELi3ELi3ELin1ELin1ELin1ELi1ELi1ELi1EEEvNS_27GenericPackedTensorAccessorIKT_Lm5ENS_16DefaultPtrTraitsEiEENS3_IS4_Lm5ES6_iEES7_iiiiiiiii --------------------------
	.section	.nv.shared._ZN2at6native51_GLOBAL__N__11011a27_18_DepthwiseConv3d_cu_35e0c7b543conv_depthwise3d_cuda_backward_input_kernelIddLi3ELi3ELi3ELin1ELin1ELin1ELi1ELi1ELi1EEEvNS_27GenericPackedTensorAccessorIKT_Lm5ENS_16DefaultPtrTraitsEiEENS3_IS4_Lm5ES6_iEES7_iiiiiiiii,"aw",@nobits
	.sectionflags	@""
	.align	16
	.zero		1024


//--------------------- .nv.shared._ZN2at6native51_GLOBAL__N__11011a27_18_DepthwiseConv3d_cu_35e0c7b543conv_depthwise3d_cuda_backward_input_kernelIddLi3ELi3ELi3ELi1ELi1ELi1ELin1ELin1ELin1EEEvNS_27GenericPackedTensorAccessorIKT_Lm5ENS_16DefaultPtrTraitsEiEENS3_IS4_Lm5ES6_iEES7_iiiiiiiii --------------------------
	.section	.nv.shared._ZN2at6native51_GLOBAL__N__11011a27_18_DepthwiseConv3d_cu_35e0c7b543conv_depthwise3d_cuda_backward_input_kernelIddLi3ELi3ELi3ELi1ELi1ELi1ELin1ELin1ELin1EEEvNS_27GenericPackedTensorAccessorIKT_Lm5ENS_16DefaultPtrTraitsEiEENS3_IS4_Lm5ES6_iEES7_iiiiiiiii,"aw",@nobits
	.sectionflags	@""
	.align	16
	.zero		1024


//--------------------- .nv.shared._ZN2at6native51_GLOBAL__N__11011a27_18_DepthwiseConv3d_cu_35e0c7b543conv_depthwise3d_cuda_backward_input_kernelIddLi3ELi3ELi3ELi1ELi1ELi1ELi1ELi1ELi1EEEvNS_27GenericPackedTensorAccessorIKT_Lm5ENS_16DefaultPtrTraitsEiEENS3_IS4_Lm5ES6_iEES7_iiiiiiiii --------------------------
	.section	.nv.shared._ZN2at6native51_GLOBAL__N__11011a27_18_DepthwiseConv3d_cu_35e0c7b543conv_depthwise3d_cuda_backward_input_kernelIddLi3ELi3ELi3ELi1ELi1ELi1ELi1ELi1ELi1EEEvNS_27GenericPackedTensorAccessorIKT_Lm5ENS_16DefaultPtrTraitsEiEENS3_IS4_Lm5ES6_iEES7_iiiiiiiii,"aw",@nobits
	.sectionflags	@""
	.align	16
	.zero		1024


//--------------------- .nv.shared._ZN2at6native51_GLOBAL__N__11011a27_18_DepthwiseConv3d_cu_35e0c7b528conv_depthwise3d_cuda_kernelIN3c108BFloat16EfLin1ELin1ELin1ELin1ELin1ELin1EEEvNS_27GenericPackedTensorAccessorIKT_Lm5ENS_16DefaultPtrTraitsEiEENS5_IS6_Lm5ES8_iEES9_PS7_iiiiiiiii --------------------------
	.section	.nv.shared._ZN2at6native51_GLOBAL__N__11011a27_18_DepthwiseConv3d_cu_35e0c7b528conv_depthwise3d_cuda_kernelIN3c108BFloat16EfLin1ELin1ELin1ELin1ELin1ELin1EEEvNS_27GenericPackedTensorAccessorIKT_Lm5ENS_16DefaultPtrTraitsEiEENS5_IS6_Lm5ES8_iEES9_PS7_iiiiiiiii,"aw",@nobits
	.sectionflags	@""
	.align	16
	.zero		1024


//--------------------- .nv.shared._ZN2at6native51_GLOBAL__N__11011a27_18_DepthwiseConv3d_cu_35e0c7b528conv_depthwise3d_cuda_kernelIN3c108BFloat16EfLin1ELin1ELin1ELi1ELi1ELi1EEEvNS_27GenericPackedTensorAccessorIKT_Lm5ENS_16DefaultPtrTraitsEiEENS5_IS6_Lm5ES8_iEES9_PS7_iiiiiiiii --------------------------
	.section	.nv.shared._ZN2at6native51_GLOBAL__N__11011a27_18_DepthwiseConv3d_cu_35e0c7b528conv_depthwise3d_cuda_kernelIN3c108BFloat16EfLin1ELin1ELin1ELi1ELi1ELi1EEEvNS_27GenericPackedTensorAccessorIKT_Lm5ENS_16DefaultPtrTraitsEiEENS5_IS6_Lm5ES8_iEES9_PS7_iiiiiiiii,"aw",@nobits
	.sectionflags	@""
	.align	16
	.zero		1024


//--------------------- .nv.shared._ZN2at6native51_GLOBAL__N__11011a27_18_DepthwiseConv3d_cu_35e0c7b528conv_depthwise3d_cuda_kernelIN3c108BFloat16EfLi3ELi3ELi3ELi1ELi1ELi1EEEvNS_27GenericPackedTensorAccessorIKT_Lm5ENS_16DefaultPtrTraitsEiEENS5_IS6_Lm5ES8_iEES9_PS7_iiiiiiiii --------------------------
	.section	.nv.shared._ZN2at6native51_GLOBAL__N__11011a27_18_DepthwiseConv3d_cu_35e0c7b528conv_depthwise3d_cuda_kernelIN3c108BFloat16EfLi3ELi3ELi3ELi1ELi1ELi1EEEvNS_27GenericPackedTensorAccessorIKT_Lm5ENS_16DefaultPtrTraitsEiEENS5_IS6_Lm5ES8_iEES9_PS7_iiiiiiiii,"aw",@nobits
	.sectionflags	@""
	.align	16
	.zero		1024


//--------------------- .nv.shared._ZN2at6native51_GLOBAL__N__11011a27_18_DepthwiseConv3d_cu_35e0c7b528conv_depthwise3d_cuda_kernelIN3c104HalfEfLin1ELin1ELin1ELin1ELin1ELin1EEEvNS_27GenericPackedTensorAccessorIKT_Lm5ENS_16DefaultPtrTraitsEiEENS5_IS6_Lm5ES8_iEES9_PS7_iiiiiiiii --------------------------
	.section	.nv.shared._ZN2at6native51_GLOBAL__N__11011a27_18_DepthwiseConv3d_cu_35e0c7b528conv_depthwise3d_cuda_kernelIN3c104HalfEfLin1ELin1ELin1ELin1ELin1ELin1EEEvNS_27GenericPackedTensorAccessorIKT_Lm5ENS_16DefaultPtrTraitsEiEENS5_IS6_Lm5ES8_iEES9_PS7_iiiiiiiii,"aw",@nobits
	.sectionflags	@""
	.align	16
	.zero		1024


//--------------------- .nv.shared._ZN2at6native51_GLOBAL__N__11011a27_18_DepthwiseConv3d_cu_35e0c7b528conv_depthwise3d_cuda_kernelIN3c104HalfEfLin1ELin1ELin1ELi1ELi1ELi1EEEvNS_27GenericPackedTensorAccessorIKT_Lm5ENS_16DefaultPtrTraitsEiEENS5_IS6_Lm5ES8_iEES9_PS7_iiiiiiiii --------------------------
	.section	.nv.shared._ZN2at6native51_GLOBAL__N__11011a27_18_DepthwiseConv3d_cu_35e0c7b528conv_depthwise3d_cuda_kernelIN3c104HalfEfLin1ELin1ELin1ELi1ELi1ELi1EEEvNS_27GenericPackedTensorAccessorIKT_Lm5ENS_16DefaultPtrTraitsEiEENS5_IS6_Lm5ES8_iEES9_PS7_iiiiiiiii,"aw",@nobits
	.sectionflags	@""
	.align	16
	.zero		1024


//--------------------- .nv.shared._ZN2at6native51_GLOBAL__N__11011a27_18_DepthwiseConv3d_cu_35e0c7b528conv_depthwise3d_cuda_kernelIN3c104HalfEfLi3ELi3ELi3ELi1ELi1ELi1EEEvNS_27GenericPackedTensorAccessorIKT_Lm5ENS_16DefaultPtrTraitsEiEENS5_IS6_Lm5ES8_iEES9_PS7_iiiiiiiii --------------------------
	.section	.nv.shared._ZN2at6native51_GLOBAL__N__11011a27_18_DepthwiseConv3d_cu_35e0c7b528conv_depthwise3d_cuda_kernelIN3c104HalfEfLi3ELi3ELi3ELi1ELi1ELi1EEEvNS_27GenericPackedTensorAccessorIKT_Lm5ENS_16DefaultPtrTraitsEiEENS5_IS6_Lm5ES8_iEES9_PS7_iiiiiiiii,"aw",@nobits
	.sectionflags	@""
	.align	16
	.zero		1024


//--------------------- .nv.shared._ZN2at6native51_GLOBAL__N__11011a27_18_DepthwiseConv3d_cu_35e0c7b528conv_depthwise3d_cuda_kernelIffLin1ELin1ELin1ELin1ELin1ELin1EEEvNS_27GenericPackedTensorAccessorIKT_Lm5ENS_16DefaultPtrTraitsEiEENS3_IS4_Lm5ES6_iEES7_PS5_iiiiiiiii --------------------------
	.section	.nv.shared._ZN2at6native51_GLOBAL__N__11011a27_18_DepthwiseConv3d_cu_35e0c7b528conv_depthwise3d_cuda_kernelIffLin1ELin1ELin1ELin1ELin1ELin1EEEvNS_27GenericPackedTensorAccessorIKT_Lm5ENS_16DefaultPtrTraitsEiEENS3_IS4_Lm5ES6_iEES7_PS5_iiiiiiiii,"aw",@nobits
	.sectionflags	@""
	.align	16
	.zero		1024


//--------------------- .nv.shared._ZN2at6native51_GLOBAL__N__11011a27_18_DepthwiseConv3d_cu_35e0c7b528conv_depthwise3d_cuda_kernelIffLin1ELin1ELin1ELi1ELi1ELi1EEEvNS_27GenericPackedTensorAccessorIKT_Lm5ENS_16DefaultPtrTraitsEiEENS3_IS4_Lm5ES6_iEES7_PS5_iiiiiiiii --------------------------
	.section	.nv.shared._ZN2at6native51_GLOBAL__N__11011a27_18_DepthwiseConv3d_cu_35e0c7b528conv_depthwise3d_cuda_kernelIffLin1ELin1ELin1ELi1ELi1ELi1EEEvNS_27GenericPackedTensorAccessorIKT_Lm5ENS_16DefaultPtrTraitsEiEENS3_IS4_Lm5ES6_iEES7_PS5_iiiiiiiii,"aw",@nobits
	.sectionflags	@""
	.align	16
	.zero		1024


//--------------------- .nv.shared._ZN2at6native51_GLOBAL__N__11011a27_18_DepthwiseConv3d_cu_35e0c7b528conv_depthwise3d_cuda_kernelIffLi3ELi3ELi3ELi1ELi1ELi1EEEvNS_27GenericPackedTensorAccessorIKT_Lm5ENS_16DefaultPtrTraitsEiEENS3_IS4_Lm5ES6_iEES7_PS5_iiiiiiiii --------------------------
	.section	.nv.shared._ZN2at6native51_GLOBAL__N__11011a27_18_DepthwiseConv3d_cu_35e0c7b528conv_depthwise3d_cuda_kernelIffLi3ELi3ELi3ELi1ELi1ELi1EEEvNS_27GenericPackedTensorAccessorIKT_Lm5ENS_16DefaultPtrTraitsEiEENS3_IS4_Lm5ES6_iEES7_PS5_iiiiiiiii,"aw",@nobits
	.sectionflags	@""
	.align	16
	.zero		1024


//--------------------- .nv.shared._ZN2at6native51_GLOBAL__N__11011a27_18_DepthwiseConv3d_cu_35e0c7b528conv_depthwise3d_cuda_kernelIddLin1ELin1ELin1ELin1ELin1ELin1EEEvNS_27GenericPackedTensorAccessorIKT_Lm5ENS_16DefaultPtrTraitsEiEENS3_IS4_Lm5ES6_iEES7_PS5_iiiiiiiii --------------------------
	.section	.nv.shared._ZN2at6native51_GLOBAL__N__11011a27_18_DepthwiseConv3d_cu_35e0c7b528conv_depthwise3d_cuda_kernelIddLin1ELin1ELin1ELin1ELin1ELin1EEEvNS_27GenericPackedTensorAccessorIKT_Lm5ENS_16DefaultPtrTraitsEiEENS3_IS4_Lm5ES6_iEES7_PS5_iiiiiiiii,"aw",@nobits
	.sectionflags	@""
	.align	16
	.zero		1024


//--------------------- .nv.shared._ZN2at6native51_GLOBAL__N__11011a27_18_DepthwiseConv3d_cu_35e0c7b528conv_depthwise3d_cuda_kernelIddLin1ELin1ELin1ELi1ELi1ELi1EEEvNS_27GenericPackedTensorAccessorIKT_Lm5ENS_16DefaultPtrTraitsEiEENS3_IS4_Lm5ES6_iEES7_PS5_iiiiiiiii --------------------------
	.section	.nv.shared._ZN2at6native51_GLOBAL__N__11011a27_18_DepthwiseConv3d_cu_35e0c7b528conv_depthwise3d_cuda_kernelIddLin1ELin1ELin1ELi1ELi1ELi1EEEvNS_27GenericPackedTensorAccessorIKT_Lm5ENS_16DefaultPtrTraitsEiEENS3_IS4_Lm5ES6_iEES7_PS5_iiiiiiiii,"aw",@nobits
	.sectionflags	@""
	.align	16
	.zero		1024


//--------------------- .nv.shared._ZN2at6native51_GLOBAL__N__11011a27_18_DepthwiseConv3d_cu_35e0c7b528conv_depthwise3d_cuda_kernelIddLi3ELi3ELi3ELi1ELi1ELi1EEEvNS_27GenericPackedTensorAccessorIKT_Lm5ENS_16DefaultPtrTraitsEiEENS3_IS4_Lm5ES6_iEES7_PS5_iiiiiiiii --------------------------
	.section	.nv.shared._ZN2at6native51_GLOBAL__N__11011a27_18_DepthwiseConv3d_cu_35e0c7b528conv_depthwise3d_cuda_kernelIddLi3ELi3ELi3ELi1ELi1ELi1EEEvNS_27GenericPackedTensorAccessorIKT_Lm5ENS_16DefaultPtrTraitsEiEENS3_IS4_Lm5ES6_iEES7_PS5_iiiiiiiii,"aw",@nobits
	.sectionflags	@""
	.align	16
	.zero		1024


//--------------------- .nv.constant0._ZN2at6native51_GLOBAL__N__11011a27_18_DepthwiseConv3d_cu_35e0c7b544conv_depthwise3d_cuda_backward_weight_kernelIN3c108BFloat16EfLin1ELin1EEEvNS_27GenericPackedTensorAccessorIKT_Lm5ENS_16DefaultPtrTraitsEiEES9_NS5_IS6_Lm5ES8_iEEiiiiiiiii --------------------------
	.section	.nv.constant0._ZN2at6native51_GLOBAL__N__11011a27_18_DepthwiseConv3d_cu_35e0c7b544conv_depthwise3d_cuda_backward_weight_kernelIN3c108BFloat16EfLin1ELin1EEEvNS_27GenericPackedTensorAccessorIKT_Lm5ENS_16DefaultPtrTraitsEiEES9_NS5_IS6_Lm5ES8_iEEiiiiiiiii,"a",@progbits
	.sectionflags	@""
	.align	4
.nv.constant0._ZN2at6native51_GLOBAL__N__11011a27_18_DepthwiseConv3d_cu_35e0c7b544conv_depthwise3d_cuda_backward_weight_kernelIN3c108BFloat16EfLin1ELin1EEEvNS_27GenericPackedTensorAccessorIKT_Lm5ENS_16DefaultPtrTraitsEiEES9_NS5_IS6_Lm5ES8_iEEiiiiiiiii:
	.zero		1076


//--------------------- .nv.constant0._ZN2at6native51_GLOBAL__N__11011a27_18_DepthwiseConv3d_cu_35e0c7b544conv_depthwise3d_cuda_backward_weight_kernelIN3c108BFloat16EfLi2ELi2EEEvNS_27GenericPackedTensorAccessorIKT_Lm5ENS_16DefaultPtrTraitsEiEES9_NS5_IS6_Lm5ES8_iEEiiiiiiiii --------------------------
	.section	.nv.constant0._ZN2at6native51_GLOBAL__N__11011a27_18_DepthwiseConv3d_cu_35e0c7b544conv_depthwise3d_cuda_backward_weight_kernelIN3c108BFloat16EfLi2ELi2EEEvNS_27GenericPackedTensorAccessorIKT_Lm5ENS_16DefaultPtrTraitsEiEES9_NS5_IS6_Lm5ES8_iEEiiiiiiiii,"a",@progbits
	.sectionflags	@""
	.align	4
.nv.constant0._ZN2at6native51_GLOBAL__N__11011a27_18_DepthwiseConv3d_cu_35e0c7b544conv_depthwise3d_cuda_backward_weight_kernelIN3c108BFloat16EfLi2ELi2EEEvNS_27GenericPackedTensorAccessorIKT_Lm5ENS_16DefaultPtrTraitsEiEES9_NS5_IS6_Lm5ES8_iEEiiiiiiiii:
	.zero		1076


//--------------------- .nv.constant0._ZN2at6native51_GLOBAL__N__11011a27_18_DepthwiseConv3d_cu_35e0c7b544conv_depthwise3d_cuda_backward_weight_kernelIN3c108BFloat16EfLi1ELi1EEEvNS_27GenericPackedTensorAccessorIKT_Lm5ENS_16DefaultPtrTraitsEiEES9_NS5_IS6_Lm5ES8_iEEiiiiiiiii --------------------------
	.section	.nv.constant0._ZN2at6native51_GLOBAL__N__11011a27_18_DepthwiseConv3d_cu_35e0c7b544conv_depthwise3d_cuda_backward_weight_kernelIN3c108BFloat16EfLi1ELi1EEEvNS_27GenericPackedTensorAccessorIKT_Lm5ENS_16DefaultPtrTraitsEiEES9_NS5_IS6_Lm5ES8_iEEiiiiiiiii,"a",@progbits
	.sectionflags	@""
	.align	4
.nv.constant0._ZN2at6native51_GLOBAL__N__11011a27_18_DepthwiseConv3d_cu_35e0c7b544conv_depthwise3d_cuda_backward_weight_kernelIN3c108BFloat16EfLi1ELi1EEEvNS_27GenericPackedTensorAccessorIKT_Lm5ENS_16DefaultPtrTraitsEiEES9_NS5_IS6_Lm5ES8_iEEiiiiiiiii:
	.zero		1076


//--------------------- .nv.constant0._ZN2at6native51_GLOBAL__N__11011a27_18_DepthwiseConv3d_cu_35e0c7b544conv_depthwise3d_cuda_backward_weight_kernelIN3c104HalfEfLin1ELin1EEEvNS_27GenericPackedTensorAccessorIKT_Lm5ENS_16DefaultPtrTraitsEiEES9_NS5_IS6_Lm5ES8_iEEiiiiiiiii --------------------------
	.section	.nv.constant0._ZN2at6native51_GLOBAL__N__11011a27_18_DepthwiseConv3d_cu_35e0c7b544conv_depthwise3d_cuda_backward_weight_kernelIN3c104HalfEfLin1ELin1EEEvNS_27GenericPackedTensorAccessorIKT_Lm5ENS_16DefaultPtrTraitsEiEES9_NS5_IS6_Lm5ES8_iEEiiiiiiiii,"a",@progbits
	.sectionflags	@""
	.align	4
.nv.constant0._ZN2at6native51_GLOBAL__N__11011a27_18_DepthwiseConv3d_cu_35e0c7b544conv_depthwise3d_cuda_backward_weight_kernelIN3c104HalfEfLin1ELin1EEEvNS_27GenericPackedTensorAccessorIKT_Lm5ENS_16DefaultPtrTraitsEiEES9_NS5_IS6_Lm5ES8_iEEiiiiiiiii:
	.zero		1076


//--------------------- .nv.constant0._ZN2at6native51_GLOBAL__N__11011a27_18_DepthwiseConv3d_cu_35e0c7b544conv_depthwise3d_cuda_backward_weight_kernelIN3c104HalfEfLi2ELi2EEEvNS_27GenericPackedTensorAccessorIKT_Lm5ENS_16DefaultPtrTraitsEiEES9_NS5_IS6_Lm5ES8_iEEiiiiiiiii --------------------------
	.section	.nv.constant0._ZN2at6native51_GLOBAL__N__11011a27_18_DepthwiseConv3d_cu_35e0c7b544conv_depthwise3d_cuda_backward_weight_kernelIN3c104HalfEfLi2ELi2EEEvNS_27GenericPackedTensorAccessorIKT_Lm5ENS_16DefaultPtrTraitsEiEES9_NS5_IS6_Lm5ES8_iEEiiiiiiiii,"a",@progbits
	.sectionflags	@""
	.align	4
.nv.constant0._ZN2at6native51_GLOBAL__N__11011a27_18_DepthwiseConv3d_cu_35e0c7b544conv_depthwise3d_cuda_backward_weight_kernelIN3c104HalfEfLi2ELi2EEEvNS_27GenericPackedTensorAccessorIKT_Lm5ENS_16DefaultPtrTraitsEiEES9_NS5_IS6_Lm5ES8_iEEiiiiiiiii:
	.zero		1076


//--------------------- .nv.constant0._ZN2at6native51_GLOBAL__N__11011a27_18_DepthwiseConv3d_cu_35e0c7b544conv_depthwise3d_cuda_backward_weight_kernelIN3c104HalfEfLi1ELi1EEEvNS_27GenericPackedTensorAccessorIKT_Lm5ENS_16DefaultPtrTraitsEiEES9_NS5_IS6_Lm5ES8_iEEiiiiiiiii --------------------------
	.section	.nv.constant0._ZN2at6native51_GLOBAL__N__11011a27_18_DepthwiseConv3d_cu_35e0c7b544conv_depthwise3d_cuda_backward_weight_kernelIN3c104HalfEfLi1ELi1EEEvNS_27GenericPackedTensorAccessorIKT_Lm5ENS_16DefaultPtrTraitsEiEES9_NS5_IS6_Lm5ES8_iEEiiiiiiiii,"a",@progbits
	.sectionflags	@""
	.align	4
.nv.constant0._ZN2at6native51_GLOBAL__N__11011a27_18_DepthwiseConv3d_cu_35e0c7b544conv_depthwise3d_cuda_backward_weight_kernelIN3c104HalfEfLi1ELi1EEEvNS_27GenericPackedTensorAccessorIKT_Lm5ENS_16DefaultPtrTraitsEiEES9_NS5_IS6_Lm5ES8_iEEiiiiiiiii:
	.zero		1076


//--------------------- .nv.constant0._ZN2at6native51_GLOBAL__N__11011a27_18_DepthwiseConv3d_cu_35e0c7b544conv_depthwise3d_cuda_backward_weight_kernelIffLin1ELin1EEEvNS_27GenericPackedTensorAccessorIKT_Lm5ENS_16DefaultPtrTraitsEiEES7_NS3_IS4_Lm5ES6_iEEiiiiiiiii --------------------------
	.section	.nv.constant0._ZN2at6native51_GLOBAL__N__11011a27_18_DepthwiseConv3d_cu_35e0c7b544conv_depthwise3d_cuda_backward_weight_kernelIffLin1ELin1EEEvNS_27GenericPackedTensorAccessorIKT_Lm5ENS_16DefaultPtrTraitsEiEES7_NS3_IS4_Lm5ES6_iEEiiiiiiiii,"a",@progbits
	.sectionflags	@""
	.align	4
.nv.constant0._ZN2at6native51_GLOBAL__N__11011a27_18_DepthwiseConv3d_cu_35e0c7b544conv_depthwise3d_cuda_backward_weight_kernelIffLin1ELin1EEEvNS_27GenericPackedTensorAccessorIKT_Lm5ENS_16DefaultPtrTraitsEiEES7_NS3_IS4_Lm5ES6_iEEiiiiiiiii:
	.zero		1076


//--------------------- .nv.constant0._ZN2at6native51_GLOBAL__N__11011a27_18_DepthwiseConv3d_cu_35e0c7b544conv_depthwise3d_cuda_backward_weight_kernelIffLi2ELi2EEEvNS_27GenericPackedTensorAccessorIKT_Lm5ENS_16DefaultPtrTraitsEiEES7_NS3_IS4_Lm5ES6_iEEiiiiiiiii --------------------------
	.section	.nv.constant0._ZN2at6native51_GLOBAL__N__11011a27_18_DepthwiseConv3d_cu_35e0c7b544conv_depthwise3d_cuda_backward_weight_kernelIffLi2ELi2EEEvNS_27GenericPackedTensorAccessorIKT_Lm5ENS_16DefaultPtrTraitsEiEES7_NS3_IS4_Lm5ES6_iEEiiiiiiiii,"a",@progbits
	.sectionflags	@""
	.align	4
.nv.constant0._ZN2at6native51_GLOBAL__N__11011a27_18_DepthwiseConv3d_cu_35e0c7b544conv_depthwise3d_cuda_backward_weight_kernelIffLi2ELi2EEEvNS_27GenericPackedTensorAccessorIKT_Lm5ENS_16DefaultPtrTraitsEiEES7_NS3_IS4_Lm5ES6_iEEiiiiiiiii:
	.zero		1076


//--------------------- .nv.constant0._ZN2at6native51_GLOBAL__N__11011a27_18_DepthwiseConv3d_cu_35e0c7b544conv_depthwise3d_cuda_backward_weight_kernelIffLi1ELi1EEEvNS_27GenericPackedTensorAccessorIKT_Lm5ENS_16DefaultPtrTraitsEiEES7_NS3_IS4_Lm5ES6_iEEiiiiiiiii --------------------------
	.section	.nv.constant0._ZN2at6native51_GLOBAL__N__11011a27_18_DepthwiseConv3d_cu_35e0c7b544conv_depthwise3d_cuda_backward_weight_kernelIffLi1ELi1EEEvNS_27GenericPackedTensorAccessorIKT_Lm5ENS_16DefaultPtrTraitsEiEES7_NS3_IS4_Lm5ES6_iEEiiiiiiiii,"a",@progbits
	.sectionflags	@""
	.align	4
.nv.constant0._ZN2at6native51_GLOBAL__N__11011a27_18_DepthwiseConv3d_cu_35e0c7b544conv_depthwise3d_cuda_backward_weight_kernelIffLi1ELi1EEEvNS_27GenericPackedTensorAccessorIKT_Lm5ENS_16DefaultPtrTraitsEiEES7_NS3_IS4_Lm5ES6_iEEiiiiiiiii:
	.zero		1076


//--------------------- .nv.constant0._ZN2at6native51_GLOBAL__N__11011a27_18_DepthwiseConv3d_cu_35e0c7b544conv_depthwise3d_cuda_backward_weight_kernelIddLin1ELin1EEEvNS_27GenericPackedTensorAccessorIKT_Lm5ENS_16DefaultPtrTraitsEiEES7_NS3_IS4_Lm5ES6_iEEiiiiiiiii --------------------------
	.section	.nv.constant0._ZN2at6native51_GLOBAL__N__11011a27_18_DepthwiseConv3d_cu_35e0c7b544conv_depthwise3d_cuda_backward_weight_kernelIddLin1ELin1EEEvNS_27GenericPackedTensorAccessorIKT_Lm5ENS_16DefaultPtrTraitsEiEES7_NS3_IS4_Lm5ES6_iEEiiiiiiiii,"a",@progbits
	.sectionflags	@""
	.align	4
.nv.constant0._ZN2at6native51_GLOBAL__N__11011a27_18_DepthwiseConv3d_cu_35e0c7b544conv_depthwise3d_cuda_backward_weight_kernelIddLin1ELin1EEEvNS_27GenericPackedTensorAccessorIKT_Lm5ENS_16DefaultPtrTraitsEiEES7_NS3_IS4_Lm5ES6_iEEiiiiiiiii:
	.zero		1076


//--------------------- .nv.constant0._ZN2at6native51_GLOBAL__N__11011a27_18_DepthwiseConv3d_cu_35e0c7b544conv_depthwise3d_cuda_backward_weight_kernelIddLi2ELi2EEEvNS_27GenericPackedTensorAccessorIKT_Lm5ENS_16DefaultPtrTraitsEiEES7_NS3_IS4_Lm5ES6_iEEiiiiiiiii --------------------------
	.section	.nv.constant0._ZN2at6native51_GLOBAL__N__11011a27_18_DepthwiseConv3d_cu_35e0c7b544conv_depthwise3d_cuda_backward_weight_kernelIddLi2ELi2EEEvNS_27GenericPackedTensorAccessorIKT_Lm5ENS_16DefaultPtrTraitsEiEES7_NS3_IS4_Lm5ES6_iEEiiiiiiiii,"a",@progbits
	.sectionflags	@""
	.align	4
.nv.constant0._ZN2at6native51_GLOBAL__N__11011a27_18_DepthwiseConv3d_cu_35e0c7b544conv_depthwise3d_cuda_backward_weight_kernelIddLi2ELi2EEEvNS_27GenericPackedTensorAccessorIKT_Lm5ENS_16DefaultPtrTraitsEiEES7_NS3_IS4_Lm5ES6_iEEiiiiiiiii:
	.zero		1076


//--------------------- .nv.constant0._ZN2at6native51_GLOBAL__N__11011a27_18_DepthwiseConv3d_cu_35e0c7b544conv_depthwise3d_cuda_backward_weight_kernelIddLi1ELi1EEEvNS_27GenericPackedTensorAccessorIKT_Lm5ENS_16DefaultPtrTraitsEiEES7_NS3_IS4_Lm5ES6_iEEiiiiiiiii --------------------------
	.section	.nv.constant0._ZN2at6native51_GLOBAL__N__11011a27_18_DepthwiseConv3d_cu_35e0c7b544conv_depthwise3d_cuda_backward_weight_kernelIddLi1ELi1EEEvNS_27GenericPackedTensorAccessorIKT_Lm5ENS_16DefaultPtrTraitsEiEES7_NS3_IS4_Lm5ES6_iEEiiiiiiiii,"a",@progbits
	.sectionflags	@""
	.align	4
.nv.constant0._ZN2at6native51_GLOBAL__N__11011a27_18_DepthwiseConv3d_cu_35e0c7b544conv_depthwise3d_cuda_backward_weight_kernelIddLi1ELi1EEEvNS_27GenericPackedTensorAccessorIKT_Lm5ENS_16DefaultPtrTraitsEiEES7_NS3_IS4_Lm5ES6_iEEiiiiiiiii:
	.zero		1076


//--------------------- .nv.constant0._ZN2at6native51_GLOBAL__N__11011a27_18_DepthwiseConv3d_cu_35e0c7b543conv_depthwise3d_cuda_backward_input_kernelIN3c108BFloat16EfLin1ELin1ELin1ELin1ELin1ELin1ELin1ELin1ELin1EEEvNS_27GenericPackedTensorAccessorIKT_Lm5ENS_16DefaultPtrTraitsEiEENS5_IS6_Lm5ES8_iEES9_iiiiiiiii --------------------------
	.section	.nv.constant0._ZN2at6native51_GLOBAL__N__11011a27_18_DepthwiseConv3d_cu_35e0c7b543conv_depthwise3d_cuda_backward_input_kernelIN3c108BFloat16EfLin1ELin1ELin1ELin1ELin1ELin1ELin1ELin1ELin1EEEvNS_27GenericPackedTensorAccessorIKT_Lm5ENS_16DefaultPtrTraitsEiEENS5_IS6_Lm5ES8_iEES9_iiiiiiiii,"a",@progbits
	.sectionflags	@""
	.align	4
.nv.constant0._ZN2at6native51_GLOBAL__N__11011a27_18_DepthwiseConv3d_cu_35e0c7b543conv_depthwise3d_cuda_backward_input_kernelIN3c108BFloat16EfLin1ELin1ELin1ELin1ELin1ELin1ELin1ELin1ELin1EEEvNS_27GenericPackedTensorAccessorIKT_Lm5ENS_16DefaultPtrTraitsEiEENS5_IS6_Lm5ES8_iEES9_iiiiiiiii:
	.zero		1076


//--------------------- .nv.constant0._ZN2at6native51_GLOBAL__N__11011a27_18_DepthwiseConv3d_cu_35e0c7b543conv_depthwise3d_cuda_backward_input_kernelIN3c108BFloat16EfLi3ELi3ELi3ELin1ELin1ELin1ELin1ELin1ELin1EEEvNS_27GenericPackedTensorAccessorIKT_Lm5ENS_16DefaultPtrTraitsEiEENS5_IS6_Lm5ES8_iEES9_iiiiiiiii --------------------------
	.section	.nv.constant0._ZN2at6native51_GLOBAL__N__11011a27_18_DepthwiseConv3d_cu_35e0c7b543conv_depthwise3d_cuda_backward_input_kernelIN3c108BFloat16EfLi3ELi3ELi3ELin1ELin1ELin1ELin1ELin1ELin1EEEvNS_27GenericPackedTensorAccessorIKT_Lm5ENS_16DefaultPtrTraitsEiEENS5_IS6_Lm5ES8_iEES9_iiiiiiiii,"a",@progbits
	.sectionflags	@""
	.align	4
.nv.constant0._ZN2at6native51_GLOBAL__N__11011a27_18_DepthwiseConv3d_cu_35e0c7b543conv_depthwise3d_cuda_backward_input_kernelIN3c108BFloat16EfLi3ELi3ELi3ELin1ELin1ELin1ELin1ELin1ELin1EEEvNS_27GenericPackedTensorAccessorIKT_Lm5ENS_16DefaultPtrTraitsEiEENS5_IS6_Lm5ES8_iEES9_iiiiiiiii:
	.zero		1076


//--------------------- .nv.constant0._ZN2at6native51_GLOBAL__N__11011a27_18_DepthwiseConv3d_cu_35e0c7b543conv_depthwise3d_cuda_backward_input_kernelIN3c108BFloat16EfLi3ELi3ELi3ELin1ELin1ELin1ELi1ELi1ELi1EEEvNS_27GenericPackedTensorAccessorIKT_Lm5ENS_16DefaultPtrTraitsEiEENS5_IS6_Lm5ES8_iEES9_iiiiiiiii --------------------------
	.section	.nv.constant0._ZN2at6native51_GLOBAL__N__11011a27_18_DepthwiseConv3d_cu_35e0c7b543conv_depthwise3d_cuda_backward_input_kernelIN3c108BFloat16EfLi3ELi3ELi3ELin1ELin1ELin1ELi1ELi1ELi1EEEvNS_27GenericPackedTensorAccessorIKT_Lm5ENS_16DefaultPtrTraitsEiEENS5_IS6_Lm5ES8_iEES9_iiiiiiiii,"a",@progbits
	.sectionflags	@""
	.align	4
.nv.constant0._ZN2at6native51_GLOBAL__N__11011a27_18_DepthwiseConv3d_cu_35e0c7b543conv_depthwise3d_cuda_backward_input_kernelIN3c108BFloat16EfLi3ELi3ELi3ELin1ELin1ELin1ELi1ELi1ELi1EEEvNS_27GenericPackedTensorAccessorIKT_Lm5ENS_16DefaultPtrTraitsEiEENS5_IS6_Lm5ES8_iEES9_iiiiiiiii:
	.zero		1076


//--------------------- .nv.constant0._ZN2at6native51_GLOBAL__N__11011a27_18_DepthwiseConv3d_cu_35e0c7b543conv_depthwise3d_cuda_backward_input_kernelIN3c108BFloat16EfLi3ELi3ELi3ELi1ELi1ELi1ELin1ELin1ELin1EEEvNS_27GenericPackedTensorAccessorIKT_Lm5ENS_16DefaultPtrTraitsEiEENS5_IS6_Lm5ES8_iEES9_iiiiiiiii --------------------------
	.section	.nv.constant0._ZN2at6native51_GLOBAL__N__11011a27_18_DepthwiseConv3d_cu_35e0c7b543conv_depthwise3d_cuda_backward_input_kernelIN3c108BFloat16EfLi3ELi3ELi3ELi1ELi1ELi1ELin1ELin1ELin1EEEvNS_27GenericPackedTensorAccessorIKT_Lm5ENS_16DefaultPtrTraitsEiEENS5_IS6_Lm5ES8_iEES9_iiiiiiiii,"a",@progbits
	.sectionflags	@""
	.align	4
.nv.constant0._ZN2at6native51_GLOBAL__N__11011a27_18_DepthwiseConv3d_cu_35e0c7b543conv_depthwise3d_cuda_backward_input_kernelIN3c108BFloat16EfLi3ELi3ELi3ELi1ELi1ELi1ELin1ELin1ELin1EEEvNS_27GenericPackedTensorAccessorIKT_Lm5ENS_16DefaultPtrTraitsEiEENS5_IS6_Lm5ES8_iEES9_iiiiiiiii:
	.zero		1076


//--------------------- .nv.constant0._ZN2at6native51_GLOBAL__N__11011a27_18_DepthwiseConv3d_cu_35e0c7b543conv_depthwise3d_cuda_backward_input_kernelIN3c108BFloat16EfLi3ELi3ELi3ELi1ELi1ELi1ELi1ELi1ELi1EEEvNS_27GenericPackedTensorAccessorIKT_Lm5ENS_16DefaultPtrTraitsEiEENS5_IS6_Lm5ES8_iEES9_iiiiiiiii --------------------------
	.section	.nv.constant0._ZN2at6native51_GLOBAL__N__11011a27_18_DepthwiseConv3d_cu_35e0c7b543conv_depthwise3d_cuda_backward_input_kernelIN3c108BFloat16EfLi3ELi3ELi3ELi1ELi1ELi1ELi1ELi1ELi1EEEvNS_27GenericPackedTensorAccessorIKT_Lm5ENS_16DefaultPtrTraitsEiEENS5_IS6_Lm5ES8_iEES9_iiiiiiiii,"a",@progbits
	.sectionflags	@""
	.align	4
.nv.constant0._ZN2at6native51_GLOBAL__N__11011a27_18_DepthwiseConv3d_cu_35e0c7b543conv_depthwise3d_cuda_backward_input_kernelIN3c108BFloat16EfLi3ELi3ELi3ELi1ELi1ELi1ELi1ELi1ELi1EEEvNS_27GenericPackedTensorAccessorIKT_Lm5ENS_16DefaultPtrTraitsEiEENS5_IS6_Lm5ES8_iEES9_iiiiiiiii:
	.zero		1076


//--------------------- .nv.constant0._ZN2at6native51_GLOBAL__N__11011a27_18_DepthwiseConv3d_cu_35e0c7b543conv_depthwise3d_cuda_backward_input_kernelIN3c104HalfEfLin1ELin1ELin1ELin1ELin1ELin1ELin1ELin1ELin1EEEvNS_27GenericPackedTensorAccessorIKT_Lm5ENS_16DefaultPtrTraitsEiEENS5_IS6_Lm5ES8_iEES9_iiiiiiiii --------------------------
	.section	.nv.constant0._ZN2at6native51_GLOBAL__N__11011a27_18_DepthwiseConv3d_cu_35e0c7b543conv_depthwise3d_cuda_backward_input_kernelIN3c104HalfEfLin1ELin1ELin1ELin1ELin1ELin1ELin1ELin1ELin1EEEvNS_27GenericPackedTensorAccessorIKT_Lm5ENS_16DefaultPtrTraitsEiEENS5_IS6_Lm5ES8_iEES9_iiiiiiiii,"a",@progbits
	.sectionflags	@""
	.align	4
.nv.constant0._ZN2at6native51_GLOBAL__N__11011a27_18_DepthwiseConv3d_cu_35e0c7b543conv_depthwise3d_cuda_backward_input_kernelIN3c104HalfEfLin1ELin1ELin1ELin1ELin1ELin1ELin1ELin1ELin1EEEvNS_27GenericPackedTensorAccessorIKT_Lm5ENS_16DefaultPtrTraitsEiEENS5_IS6_Lm5ES8_iEES9_iiiiiiiii:
	.zero		1076


//--------------------- .nv.constant0._ZN2at6native51_GLOBAL__N__11011a27_18_DepthwiseConv3d_cu_35e0c7b543conv_depthwise3d_cuda_backward_input_kernelIN3c104HalfEfLi3ELi3ELi3ELin1ELin1ELin1ELin1ELin1ELin1EEEvNS_27GenericPackedTensorAccessorIKT_Lm5ENS_16DefaultPtrTraitsEiEENS5_IS6_Lm5ES8_iEES9_iiiiiiiii --------------------------
	.section	.nv.constant0._ZN2at6native51_GLOBAL__N__11011a27_18_DepthwiseConv3d_cu_35e0c7b543conv_depthwise3d_cuda_backward_input_kernelIN3c104HalfEfLi3ELi3ELi3ELin1ELin1ELin1ELin1ELin1ELin1EEEvNS_27GenericPackedTensorAccessorIKT_Lm5ENS_16DefaultPtrTraitsEiEENS5_IS6_Lm5ES8_iEES9_iiiiiiiii,"a",@progbits
	.sectionflags	@""
	.align	4
.nv.constant0._ZN2at6native51_GLOBAL__N__11011a27_18_DepthwiseConv3d_cu_35e0c7b543conv_depthwise3d_cuda_backward_input_kernelIN3c104HalfEfLi3ELi3ELi3ELin1ELin1ELin1ELin1ELin1ELin1EEEvNS_27GenericPackedTensorAccessorIKT_Lm5ENS_16DefaultPtrTraitsEiEENS5_IS6_Lm5ES8_iEES9_iiiiiiiii:
	.zero		1076


//--------------------- .nv.constant0._ZN2at6native51_GLOBAL__N__11011a27_18_DepthwiseConv3d_cu_35e0c7b543conv_depthwise3d_cuda_backward_input_kernelIN3c104HalfEfLi3ELi3ELi3ELin1ELin1ELin1ELi1ELi1ELi1EEEvNS_27GenericPackedTensorAccessorIKT_Lm5ENS_16DefaultPtrTraitsEiEENS5_IS6_Lm5ES8_iEES9_iiiiiiiii --------------------------
	.section	.nv.constant0._ZN2at6native51_GLOBAL__N__11011a27_18_DepthwiseConv3d_cu_35e0c7b543conv_depthwise3d_cuda_backward_input_kernelIN3c104HalfEfLi3ELi3ELi3ELin1ELin1ELin1ELi1ELi1ELi1EEEvNS_27GenericPackedTensorAccessorIKT_Lm5ENS_16DefaultPtrTraitsEiEENS5_IS6_Lm5ES8_iEES9_iiiiiiiii,"a",@progbits
	.sectionflags	@""
	.align	4
.nv.constant0._ZN2at6native51_GLOBAL__N__11011a27_18_DepthwiseConv3d_cu_35e0c7b543conv_depthwise3d_cuda_backward_input_kernelIN3c104HalfEfLi3ELi3ELi3ELin1ELin1ELin1ELi1ELi1ELi1EEEvNS_27GenericPackedTensorAccessorIKT_Lm5ENS_16DefaultPtrTraitsEiEENS5_IS6_Lm5ES8_iEES9_iiiiiiiii:
	.zero		1076


//--------------------- .nv.constant0._ZN2at6native51_GLOBAL__N__11011a27_18_DepthwiseConv3d_cu_35e0c7b543conv_depthwise3d_cuda_backward_input_kernelIN3c104HalfEfLi3ELi3ELi3ELi1ELi1ELi1ELin1ELin1ELin1EEEvNS_27GenericPackedTensorAccessorIKT_Lm5ENS_16DefaultPtrTraitsEiEENS5_IS6_Lm5ES8_iEES9_iiiiiiiii --------------------------
	.section	.nv.constant0._ZN2at6native51_GLOBAL__N__11011a27_18_DepthwiseConv3d_cu_35e0c7b543conv_depthwise3d_cuda_backward_input_kernelIN3c104HalfEfLi3ELi3ELi3ELi1ELi1ELi1ELin1ELin1ELin1EEEvNS_27GenericPackedTensorAccessorIKT_Lm5ENS_16DefaultPtrTraitsEiEENS5_IS6_Lm5ES8_iEES9_iiiiiiiii,"a",@progbits
	.sectionflags	@""
	.align	4
.nv.constant0._ZN2at6native51_GLOBAL__N__11011a27_18_DepthwiseConv3d_cu_35e0c7b543conv_depthwise3d_cuda_backward_input_kernelIN3c104HalfEfLi3ELi3ELi3ELi1ELi1ELi1ELin1ELin1ELin1EEEvNS_27GenericPackedTensorAccessorIKT_Lm5ENS_16DefaultPtrTraitsEiEENS5_IS6_Lm5ES8_iEES9_iiiiiiiii:
	.zero		1076


//--------------------- .nv.constant0._ZN2at6native51_GLOBAL__N__11011a27_18_DepthwiseConv3d_cu_35e0c7b543conv_depthwise3d_cuda_backward_input_kernelIN3c104HalfEfLi3ELi3ELi3ELi1ELi1ELi1ELi1ELi1ELi1EEEvNS_27GenericPackedTensorAccessorIKT_Lm5ENS_16DefaultPtrTraitsEiEENS5_IS6_Lm5ES8_iEES9_iiiiiiiii --------------------------
	.section	.nv.constant0._ZN2at6native51_GLOBAL__N__11011a27_18_DepthwiseConv3d_cu_35e0c7b543conv_depthwise3d_cuda_backward_input_kernelIN3c104HalfEfLi3ELi3ELi3ELi1ELi1ELi1ELi1ELi1ELi1EEEvNS_27GenericPackedTensorAccessorIKT_Lm5ENS_16DefaultPtrTraitsEiEENS5_IS6_Lm5ES8_iEES9_iiiiiiiii,"a",@progbits
	.sectionflags	@""
	.align	4
.nv.constant0._ZN2at6native51_GLOBAL__N__11011a27_18_DepthwiseConv3d_cu_35e0c7b543conv_depthwise3d_cuda_backward_input_kernelIN3c104HalfEfLi3ELi3ELi3ELi1ELi1ELi1ELi1ELi1ELi1EEEvNS_27GenericPackedTensorAccessorIKT_Lm5ENS_16DefaultPtrTraitsEiEENS5_IS6_Lm5ES8_iEES9_iiiiiiiii:
	.zero		1076


//--------------------- .nv.constant0._ZN2at6native51_GLOBAL__N__11011a27_18_DepthwiseConv3d_cu_35e0c7b543conv_depthwise3d_cuda_backward_input_kernelIffLin1ELin1ELin1ELin1ELin1ELin1ELin1ELin1ELin1EEEvNS_27GenericPackedTensorAccessorIKT_Lm5ENS_16DefaultPtrTraitsEiEENS3_IS4_Lm5ES6_iEES7_iiiiiiiii --------------------------
	.section	.nv.constant0._ZN2at6native51_GLOBAL__N__11011a27_18_DepthwiseConv3d_cu_35e0c7b543conv_depthwise3d_cuda_backward_input_kernelIffLin1ELin1ELin1ELin1ELin1ELin1ELin1ELin1ELin1EEEvNS_27GenericPackedTensorAccessorIKT_Lm5ENS_16DefaultPtrTraitsEiEENS3_IS4_Lm5ES6_iEES7_iiiiiiiii,"a",@progbits
	.sectionflags	@""
	.align	4
.nv.constant0._ZN2at6native51_GLOBAL__N__11011a27_18_DepthwiseConv3d_cu_35e0c7b543conv_depthwise3d_cuda_backward_input_kernelIffLin1ELin1ELin1ELin1ELin1ELin1ELin1ELin1ELin1EEEvNS_27GenericPackedTensorAccessorIKT_Lm5ENS_16DefaultPtrTraitsEiEENS3_IS4_Lm5ES6_iEES7_iiiiiiiii:
	.zero		1076


//--------------------- .nv.constant0._ZN2at6native51_GLOBAL__N__11011a27_18_DepthwiseConv3d_cu_35e0c7b543conv_depthwise3d_cuda_backward_input_kernelIffLi3ELi3ELi3ELin1ELin1ELin1ELin1ELin1ELin1EEEvNS_27GenericPackedTensorAccessorIKT_Lm5ENS_16DefaultPtrTraitsEiEENS3_IS4_Lm5ES6_iEES7_iiiiiiiii --------------------------
	.section	.nv.constant0._ZN2at6native51_GLOBAL__N__11011a27_18_DepthwiseConv3d_cu_35e0c7b543conv_depthwise3d_cuda_backward_input_kernelIffLi3ELi3ELi3ELin1ELin1ELin1ELin1ELin1ELin1EEEvNS_27GenericPackedTensorAccessorIKT_Lm5ENS_16DefaultPtrTraitsEiEENS3_IS4_Lm5ES6_iEES7_iiiiiiiii,"a",@progbits
	.sectionflags	@""
	.align	4
.nv.constant0._ZN2at6native51_GLOBAL__N__11011a27_18_DepthwiseConv3d_cu_35e0c7b543conv_depthwise3d_cuda_backward_input_kernelIffLi3ELi3ELi3ELin1ELin1ELin1ELin1ELin1ELin1EEEvNS_27GenericPackedTensorAccessorIKT_Lm5ENS_16DefaultPtrTraitsEiEENS3_IS4_Lm5ES6_iEES7_iiiiiiiii:
	.zero		1076


//--------------------- .nv.constant0._ZN2at6native51_GLOBAL__N__11011a27_18_DepthwiseConv3d_cu_35e0c7b543conv_depthwise3d_cuda_backward_input_kernelIffLi3ELi3ELi3ELin1ELin1ELin1ELi1ELi1ELi1EEEvNS_27GenericPackedTensorAccessorIKT_Lm5ENS_16DefaultPtrTraitsEiEENS3_IS4_Lm5ES6_iEES7_iiiiiiiii --------------------------
	.section	.nv.constant0._ZN2at6native51_GLOBAL__N__11011a27_18_DepthwiseConv3d_cu_35e0c7b543conv_depthwise3d_cuda_backward_input_kernelIffLi3ELi3ELi3ELin1ELin1ELin1ELi1ELi1ELi1EEEvNS_27GenericPackedTensorAccessorIKT_Lm5ENS_16DefaultPtrTraitsEiEENS3_IS4_Lm5ES6_iEES7_iiiiiiiii,"a",@progbits
	.sectionflags	@""
	.align	4
.nv.constant0._ZN2at6native51_GLOBAL__N__11011a27_18_DepthwiseConv3d_cu_35e0c7b543conv_depthwise3d_cuda_backward_input_kernelIffLi3ELi3ELi3ELin1ELin1ELin1ELi1ELi1ELi1EEEvNS_27GenericPackedTensorAccessorIKT_Lm5ENS_16DefaultPtrTraitsEiEENS3_IS4_Lm5ES6_iEES7_iiiiiiiii:
	.zero		1076


//--------------------- .nv.constant0._ZN2at6native51_GLOBAL__N__11011a27_18_DepthwiseConv3d_cu_35e0c7b543conv_depthwise3d_cuda_backward_input_kernelIffLi3ELi3ELi3ELi1ELi1ELi1ELin1ELin1ELin1EEEvNS_27GenericPackedTensorAccessorIKT_Lm5ENS_16DefaultPtrTraitsEiEENS3_IS4_Lm5ES6_iEES7_iiiiiiiii --------------------------
	.section	.nv.constant0._ZN2at6native51_GLOBAL__N__11011a27_18_DepthwiseConv3d_cu_35e0c7b543conv_depthwise3d_cuda_backward_input_kernelIffLi3ELi3ELi3ELi1ELi1ELi1ELin1ELin1ELin1EEEvNS_27GenericPackedTensorAccessorIKT_Lm5ENS_16DefaultPtrTraitsEiEENS3_IS4_Lm5ES6_iEES7_iiiiiiiii,"a",@progbits
	.sectionflags	@""
	.align	4
.nv.constant0._ZN2at6native51_GLOBAL__N__11011a27_18_DepthwiseConv3d_cu_35e0c7b543conv_depthwise3d_cuda_backward_input_kernelIffLi3ELi3ELi3ELi1ELi1ELi1ELin1ELin1ELin1EEEvNS_27GenericPackedTensorAccessorIKT_Lm5ENS_16DefaultPtrTraitsEiEENS3_IS4_Lm5ES6_iEES7_iiiiiiiii:
	.zero		1076


//--------------------- .nv.constant0._ZN2at6native51_GLOBAL__N__11011a27_18_DepthwiseConv3d_cu_35e0c7b543conv_depthwise3d_cuda_backward_input_kernelIffLi3ELi3ELi3ELi1ELi1ELi1ELi1ELi1ELi1EEEvNS_27GenericPackedTensorAccessorIKT_Lm5ENS_16DefaultPtrTraitsEiEENS3_IS4_Lm5ES6_iEES7_iiiiiiiii --------------------------
	.section	.nv.constant0._ZN2at6native51_GLOBAL__N__11011a27_18_DepthwiseConv3d_cu_35e0c7b543conv_depthwise3d_cuda_backward_input_kernelIffLi3ELi3ELi3ELi1ELi1ELi1ELi1ELi1ELi1EEEvNS_27GenericPackedTensorAccessorIKT_Lm5ENS_16DefaultPtrTraitsEiEENS3_IS4_Lm5ES6_iEES7_iiiiiiiii,"a",@progbits
	.sectionflags	@""
	.align	4
.nv.constant0._ZN2at6native51_GLOBAL__N__11011a27_18_DepthwiseConv3d_cu_35e0c7b543conv_depthwise3d_cuda_backward_input_kernelIffLi3ELi3ELi3ELi1ELi1ELi1ELi1ELi1ELi1EEEvNS_27GenericPackedTensorAccessorIKT_Lm5ENS_16DefaultPtrTraitsEiEENS3_IS4_Lm5ES6_iEES7_iiiiiiiii:
	.zero		1076


//--------------------- .nv.constant0._ZN2at6native51_GLOBAL__N__11011a27_18_DepthwiseConv3d_cu_35e0c7b543conv_depthwise3d_cuda_backward_input_kernelIddLin1ELin1ELin1ELin1ELin1ELin1ELin1ELin1ELin1EEEvNS_27GenericPackedTensorAccessorIKT_Lm5ENS_16DefaultPtrTraitsEiEENS3_IS4_Lm5ES6_iEES7_iiiiiiiii --------------------------
	.section	.nv.constant0._ZN2at6native51_GLOBAL__N__11011a27_18_DepthwiseConv3d_cu_35e0c7b543conv_depthwise3d_cuda_backward_input_kernelIddLin1ELin1ELin1ELin1ELin1ELin1ELin1ELin1ELin1EEEvNS_27GenericPackedTensorAccessorIKT_Lm5ENS_16DefaultPtrTraitsEiEENS3_IS4_Lm5ES6_iEES7_iiiiiiiii,"a",@progbits
	.sectionflags	@""
	.align	4
.nv.constant0._ZN2at6native51_GLOBAL__N__11011a27_18_DepthwiseConv3d_cu_35e0c7b543conv_depthwise3d_cuda_backward_input_kernelIddLin1ELin1ELin1ELin1ELin1ELin1ELin1ELin1ELin1EEEvNS_27GenericPackedTensorAccessorIKT_Lm5ENS_16DefaultPtrTraitsEiEENS3_IS4_Lm5ES6_iEES7_iiiiiiiii:
	.zero		1076


//--------------------- .nv.constant0._ZN2at6native51_GLOBAL__N__11011a27_18_DepthwiseConv3d_cu_35e0c7b543conv_depthwise3d_cuda_backward_input_kernelIddLi3ELi3ELi3ELin1ELin1ELin1ELin1ELin1ELin1EEEvNS_27GenericPackedTensorAccessorIKT_Lm5ENS_16DefaultPtrTraitsEiEENS3_IS4_Lm5ES6_iEES7_iiiiiiiii --------------------------
	.section	.nv.constant0._ZN2at6native51_GLOBAL__N__11011a27_18_DepthwiseConv3d_cu_35e0c7b543conv_depthwise3d_cuda_backward_input_kernelIddLi3ELi3ELi3ELin1ELin1ELin1ELin1ELin1ELin1EEEvNS_27GenericPackedTensorAccessorIKT_Lm5ENS_16DefaultPtrTraitsEiEENS3_IS4_Lm5ES6_iEES7_iiiiiiiii,"a",@progbits
	.sectionflags	@""
	.align	4
.nv.constant0._ZN2at6native51_GLOBAL__N__11011a27_18_DepthwiseConv3d_cu_35e0c7b543conv_depthwise3d_cuda_backward_input_kernelIddLi3ELi3ELi3ELin1ELin1ELin1ELin1ELin1ELin1EEEvNS_27GenericPackedTensorAccessorIKT_Lm5ENS_16DefaultPtrTraitsEiEENS3_IS4_Lm5ES6_iEES7_iiiiiiiii:
	.zero		1076


//--------------------- .nv.constant0._ZN2at6native51_GLOBAL__N__11011a27_18_DepthwiseConv3d_cu_35e0c7b543conv_depthwise3d_cuda_backward_input_kernelIddLi3ELi3ELi3ELin1ELin1ELin1ELi1ELi1ELi1EEEvNS_27GenericPackedTensorAccessorIKT_Lm5ENS_16DefaultPtrTraitsEiEENS3_IS4_Lm5ES6_iEES7_iiiiiiiii --------------------------
	.section	.nv.constant0._ZN2at6native51_GLOBAL__N__11011a27_18_DepthwiseConv3d_cu_35e0c7b543conv_depthwise3d_cuda_backward_input_kernelIddLi3ELi3ELi3ELin1ELin1ELin1ELi1ELi1ELi1EEEvNS_27GenericPackedTensorAccessorIKT_Lm5ENS_16DefaultPtrTraitsEiEENS3_IS4_Lm5ES6_iEES7_iiiiiiiii,"a",@progbits
	.sectionflags	@""
	.align	4
.nv.constant0._ZN2at6native51_GLOBAL__N__11011a27_18_DepthwiseConv3d_cu_35e0c7b543conv_depthwise3d_cuda_backward_input_kernelIddLi3ELi3ELi3ELin1ELin1ELin1ELi1ELi1ELi1EEEvNS_27GenericPackedTensorAccessorIKT_Lm5ENS_16DefaultPtrTraitsEiEENS3_IS4_Lm5ES6_iEES7_iiiiiiiii:
	.zero		1076


//--------------------- .nv.constant0._ZN2at6native51_GLOBAL__N__11011a27_18_DepthwiseConv3d_cu_35e0c7b543conv_depthwise3d_cuda_backward_input_kernelIddLi3ELi3ELi3ELi1ELi1ELi1ELin1ELin1ELin1EEEvNS_27GenericPackedTensorAccessorIKT_Lm5ENS_16DefaultPtrTraitsEiEENS3_IS4_Lm5ES6_iEES7_iiiiiiiii --------------------------
	.section	.nv.constant0._ZN2at6native51_GLOBAL__N__11011a27_18_DepthwiseConv3d_cu_35e0c7b543conv_depthwise3d_cuda_backward_input_kernelIddLi3ELi3ELi3ELi1ELi1ELi1ELin1ELin1ELin1EEEvNS_27GenericPackedTensorAccessorIKT_Lm5ENS_16DefaultPtrTraitsEiEENS3_IS4_Lm5ES6_iEES7_iiiiiiiii,"a",@progbits
	.sectionflags	@""
	.align	4
.nv.constant0._ZN2at6native51_GLOBAL__N__11011a27_18_DepthwiseConv3d_cu_35e0c7b543conv_depthwise3d_cuda_backward_input_kernelIddLi3ELi3ELi3ELi1ELi1ELi1ELin1ELin1ELin1EEEvNS_27GenericPackedTensorAccessorIKT_Lm5ENS_16DefaultPtrTraitsEiEENS3_IS4_Lm5ES6_iEES7_iiiiiiiii:
	.zero		1076


//--------------------- .nv.constant0._ZN2at6native51_GLOBAL__N__11011a27_18_DepthwiseConv3d_cu_35e0c7b543conv_depthwise3d_cuda_backward_input_kernelIddLi3ELi3ELi3ELi1ELi1ELi1ELi1ELi1ELi1EEEvNS_27GenericPackedTensorAccessorIKT_Lm5ENS_16DefaultPtrTraitsEiEENS3_IS4_Lm5ES6_iEES7_iiiiiiiii --------------------------
	.section	.nv.constant0._ZN2at6native51_GLOBAL__N__11011a27_18_DepthwiseConv3d_cu_35e0c7b543conv_depthwise3d_cuda_backward_input_kernelIddLi3ELi3ELi3ELi1ELi1ELi1ELi1ELi1ELi1EEEvNS_27GenericPackedTensorAccessorIKT_Lm5ENS_16DefaultPtrTraitsEiEENS3_IS4_Lm5ES6_iEES7_iiiiiiiii,"a",@progbits
	.sectionflags	@""
	.align	4
.nv.constant0._ZN2at6native51_GLOBAL__N__11011a27_18_DepthwiseConv3d_cu_35e0c7b543conv_depthwise3d_cuda_backward_input_kernelIddLi3ELi3ELi3ELi1ELi1ELi1ELi1ELi1ELi1EEEvNS_27GenericPackedTensorAccessorIKT_Lm5ENS_16DefaultPtrTraitsEiEENS3_IS4_Lm5ES6_iEES7_iiiiiiiii:
	.zero		1076


//--------------------- .nv.constant0._ZN2at6native51_GLOBAL__N__11011a27_18_DepthwiseConv3d_cu_35e0c7b528conv_depthwise3d_cuda_kernelIN3c108BFloat16EfLin1ELin1ELin1ELin1ELin1ELin1EEEvNS_27GenericPackedTensorAccessorIKT_Lm5ENS_16DefaultPtrTraitsEiEENS5_IS6_Lm5ES8_iEES9_PS7_iiiiiiiii --------------------------
	.section	.nv.constant0._ZN2at6native51_GLOBAL__N__11011a27_18_DepthwiseConv3d_cu_35e0c7b528conv_depthwise3d_cuda_kernelIN3c108BFloat16EfLin1ELin1ELin1ELin1ELin1ELin1EEEvNS_27GenericPackedTensorAccessorIKT_Lm5ENS_16DefaultPtrTraitsEiEENS5_IS6_Lm5ES8_iEES9_PS7_iiiiiiiii,"a",@progbits
	.sectionflags	@""
	.align	4
.nv.constant0._ZN2at6native51_GLOBAL__N__11011a27_18_DepthwiseConv3d_cu_35e0c7b528conv_depthwise3d_cuda_kernelIN3c108BFloat16EfLin1ELin1ELin1ELin1ELin1ELin1EEEvNS_27GenericPackedTensorAccessorIKT_Lm5ENS_16DefaultPtrTraitsEiEENS5_IS6_Lm5ES8_iEES9_PS7_iiiiiiiii:
	.zero		1084


//--------------------- .nv.constant0._ZN2at6native51_GLOBAL__N__11011a27_18_DepthwiseConv3d_cu_35e0c7b528conv_depthwise3d_cuda_kernelIN3c108BFloat16EfLin1ELin1ELin1ELi1ELi1ELi1EEEvNS_27GenericPackedTensorAccessorIKT_Lm5ENS_16DefaultPtrTraitsEiEENS5_IS6_Lm5ES8_iEES9_PS7_iiiiiiiii --------------------------
	.section	.nv.constant0._ZN2at6native51_GLOBAL__N__11011a27_18_DepthwiseConv3d_cu_35e0c7b528conv_depthwise3d_cuda_kernelIN3c108BFloat16EfLin1ELin1ELin1ELi1ELi1ELi1EEEvNS_27GenericPackedTensorAccessorIKT_Lm5ENS_16DefaultPtrTraitsEiEENS5_IS6_Lm5ES8_iEES9_PS7_iiiiiiiii,"a",@progbits
	.sectionflags	@""
	.align	4
.nv.constant0._ZN2at6native51_GLOBAL__N__11011a27_18_DepthwiseConv3d_cu_35e0c7b528conv_depthwise3d_cuda_kernelIN3c108BFloat16EfLin1ELin1ELin1ELi1ELi1ELi1EEEvNS_27GenericPackedTensorAccessorIKT_Lm5ENS_16DefaultPtrTraitsEiEENS5_IS6_Lm5ES8_iEES9_PS7_iiiiiiiii:
	.zero		1084


//--------------------- .nv.constant0._ZN2at6native51_GLOBAL__N__11011a27_18_DepthwiseConv3d_cu_35e0c7b528conv_depthwise3d_cuda_kernelIN3c108BFloat16EfLi3ELi3ELi3ELi1ELi1ELi1EEEvNS_27GenericPackedTensorAccessorIKT_Lm5ENS_16DefaultPtrTraitsEiEENS5_IS6_Lm5ES8_iEES9_PS7_iiiiiiiii --------------------------
	.section	.nv.constant0._ZN2at6native51_GLOBAL__N__11011a27_18_DepthwiseConv3d_cu_35e0c7b528conv_depthwise3d_cuda_kernelIN3c108BFloat16EfLi3ELi3ELi3ELi1ELi1ELi1EEEvNS_27GenericPackedTensorAccessorIKT_Lm5ENS_16DefaultPtrTraitsEiEENS5_IS6_Lm5ES8_iEES9_PS7_iiiiiiiii,"a",@progbits
	.sectionflags	@""
	.align	4
.nv.constant0._ZN2at6native51_GLOBAL__N__11011a27_18_DepthwiseConv3d_cu_35e0c7b528conv_depthwise3d_cuda_kernelIN3c108BFloat16EfLi3ELi3ELi3ELi1ELi1ELi1EEEvNS_27GenericPackedTensorAccessorIKT_Lm5ENS_16DefaultPtrTraitsEiEENS5_IS6_Lm5ES8_iEES9_PS7_iiiiiiiii:
	.zero		1084


//--------------------- .nv.constant0._ZN2at6native51_GLOBAL__N__11011a27_18_DepthwiseConv3d_cu_35e0c7b528conv_depthwise3d_cuda_kernelIN3c104HalfEfLin1ELin1ELin1ELin1ELin1ELin1EEEvNS_27GenericPackedTensorAccessorIKT_Lm5ENS_16DefaultPtrTraitsEiEENS5_IS6_Lm5ES8_iEES9_PS7_iiiiiiiii --------------------------
	.section	.nv.constant0._ZN2at6native51_GLOBAL__N__11011a27_18_DepthwiseConv3d_cu_35e0c7b528conv_depthwise3d_cuda_kernelIN3c104HalfEfLin1ELin1ELin1ELin1ELin1ELin1EEEvNS_27GenericPackedTensorAccessorIKT_Lm5ENS_16DefaultPtrTraitsEiEENS5_IS6_Lm5ES8_iEES9_PS7_iiiiiiiii,"a",@progbits
	.sectionflags	@""
	.align	4
.nv.constant0._ZN2at6native51_GLOBAL__N__11011a27_18_DepthwiseConv3d_cu_35e0c7b528conv_depthwise3d_cuda_kernelIN3c104HalfEfLin1ELin1ELin1ELin1ELin1ELin1EEEvNS_27GenericPackedTensorAccessorIKT_Lm5ENS_16DefaultPtrTraitsEiEENS5_IS6_Lm5ES8_iEES9_PS7_iiiiiiiii:
	.zero		1084


//--------------------- .nv.constant0._ZN2at6native51_GLOBAL__N__11011a27_18_DepthwiseConv3d_cu_35e0c7b528conv_depthwise3d_cuda_kernelIN3c104HalfEfLin1ELin1ELin1ELi1ELi1ELi1EEEvNS_27GenericPackedTensorAccessorIKT_Lm5ENS_16DefaultPtrTraitsEiEENS5_IS6_Lm5ES8_iEES9_PS7_iiiiiiiii --------------------------
	.section	.nv.constant0._ZN2at6native51_GLOBAL__N__11011a27_18_DepthwiseConv3d_cu_35e0c7b528conv_depthwise3d_cuda_kernelIN3c104HalfEfLin1ELin1ELin1ELi1ELi1ELi1EEEvNS_27GenericPackedTensorAccessorIKT_Lm5ENS_16DefaultPtrTraitsEiEENS5_IS6_Lm5ES8_iEES9_PS7_iiiiiiiii,"a",@progbits
	.sectionflags	@""
	.align	4
.nv.constant0._ZN2at6native51_GLOBAL__N__11011a27_18_DepthwiseConv3d_cu_35e0c7b528conv_depthwise3d_cuda_kernelIN3c104HalfEfLin1ELin1ELin1ELi1ELi1ELi1EEEvNS_27GenericPackedTensorAccessorIKT_Lm5ENS_16DefaultPtrTraitsEiEENS5_IS6_Lm5ES8_iEES9_PS7_iiiiiiiii:
	.zero		1084


//--------------------- .nv.constant0._ZN2at6native51_GLOBAL__N__11011a27_18_DepthwiseConv3d_cu_35e0c7b528conv_depthwise3d_cuda_kernelIN3c104HalfEfLi3ELi3ELi3ELi1ELi1ELi1EEEvNS_27GenericPackedTensorAccessorIKT_Lm5ENS_16DefaultPtrTraitsEiEENS5_IS6_Lm5ES8_iEES9_PS7_iiiiiiiii --------------------------
	.section	.nv.constant0._ZN2at6native51_GLOBAL__N__11011a27_18_DepthwiseConv3d_cu_35e0c7b528conv_depthwise3d_cuda_kernelIN3c104HalfEfLi3ELi3ELi3ELi1ELi1ELi1EEEvNS_27GenericPackedTensorAccessorIKT_Lm5ENS_16DefaultPtrTraitsEiEENS5_IS6_Lm5ES8_iEES9_PS7_iiiiiiiii,"a",@progbits
	.sectionflags	@""
	.align	4
.nv.constant0._ZN2at6native51_GLOBAL__N__11011a27_18_DepthwiseConv3d_cu_35e0c7b528conv_depthwise3d_cuda_kernelIN3c104HalfEfLi3ELi3ELi3ELi1ELi1ELi1EEEvNS_27GenericPackedTensorAccessorIKT_Lm5ENS_16DefaultPtrTraitsEiEENS5_IS6_Lm5ES8_iEES9_PS7_iiiiiiiii:
	.zero		1084


//--------------------- .nv.constant0._ZN2at6native51_GLOBAL__N__11011a27_18_DepthwiseConv3d_cu_35e0c7b528conv_depthwise3d_cuda_kernelIffLin1ELin1ELin1ELin1ELin1ELin1EEEvNS_27GenericPackedTensorAccessorIKT_Lm5ENS_16DefaultPtrTraitsEiEENS3_IS4_Lm5ES6_iEES7_PS5_iiiiiiiii --------------------------
	.section	.nv.constant0._ZN2at6native51_GLOBAL__N__11011a27_18_DepthwiseConv3d_cu_35e0c7b528conv_depthwise3d_cuda_kernelIffLin1ELin1ELin1ELin1ELin1ELin1EEEvNS_27GenericPackedTensorAccessorIKT_Lm5ENS_16DefaultPtrTraitsEiEENS3_IS4_Lm5ES6_iEES7_PS5_iiiiiiiii,"a",@progbits
	.sectionflags	@""
	.align	4
.nv.constant0._ZN2at6native51_GLOBAL__N__11011a27_18_DepthwiseConv3d_cu_35e0c7b528conv_depthwise3d_cuda_kernelIffLin1ELin1ELin1ELin1ELin1ELin1EEEvNS_27GenericPackedTensorAccessorIKT_Lm5ENS_16DefaultPtrTraitsEiEENS3_IS4_Lm5ES6_iEES7_PS5_iiiiiiiii:
	.zero		1084


//--------------------- .nv.constant0._ZN2at6native51_GLOBAL__N__11011a27_18_DepthwiseConv3d_cu_35e0c7b528conv_depthwise3d_cuda_kernelIffLin1ELin1ELin1ELi1ELi1ELi1EEEvNS_27GenericPackedTensorAccessorIKT_Lm5ENS_16DefaultPtrTraitsEiEENS3_IS4_Lm5ES6_iEES7_PS5_iiiiiiiii --------------------------
	.section	.nv.constant0._ZN2at6native51_GLOBAL__N__11011a27_18_DepthwiseConv3d_cu_35e0c7b528conv_depthwise3d_cuda_kernelIffLin1ELin1ELin1ELi1ELi1ELi1EEEvNS_27GenericPackedTensorAccessorIKT_Lm5ENS_16DefaultPtrTraitsEiEENS3_IS4_Lm5ES6_iEES7_PS5_iiiiiiiii,"a",@progbits
	.sectionflags	@""
	.align	4
.nv.constant0._ZN2at6native51_GLOBAL__N__11011a27_18_DepthwiseConv3d_cu_35e0c7b528conv_depthwise3d_cuda_kernelIffLin1ELin1ELin1ELi1ELi1ELi1EEEvNS_27GenericPackedTensorAccessorIKT_Lm5ENS_16DefaultPtrTraitsEiEENS3_IS4_Lm5ES6_iEES7_PS5_iiiiiiiii:
	.zero		1084


//--------------------- .nv.constant0._ZN2at6native51_GLOBAL__N__11011a27_18_DepthwiseConv3d_cu_35e0c7b528conv_depthwise3d_cuda_kernelIffLi3ELi3ELi3ELi1ELi1ELi1EEEvNS_27GenericPackedTensorAccessorIKT_Lm5ENS_16DefaultPtrTraitsEiEENS3_IS4_Lm5ES6_iEES7_PS5_iiiiiiiii --------------------------
	.section	.nv.constant0._ZN2at6native51_GLOBAL__N__11011a27_18_DepthwiseConv3d_cu_35e0c7b528conv_depthwise3d_cuda_kernelIffLi3ELi3ELi3ELi1ELi1ELi1EEEvNS_27GenericPackedTensorAccessorIKT_Lm5ENS_16DefaultPtrTraitsEiEENS3_IS4_Lm5ES6_iEES7_PS5_iiiiiiiii,"a",@progbits
	.sectionflags	@""
	.align	4
.nv.constant0._ZN2at6native51_GLOBAL__N__11011a27_18_DepthwiseConv3d_cu_35e0c7b528conv_depthwise3d_cuda_kernelIffLi3ELi3ELi3ELi1ELi1ELi1EEEvNS_27GenericPackedTensorAccessorIKT_Lm5ENS_16DefaultPtrTraitsEiEENS3_IS4_Lm5ES6_iEES7_PS5_iiiiiiiii:
	.zero		1084


//--------------------- .nv.constant0._ZN2at6native51_GLOBAL__N__11011a27_18_DepthwiseConv3d_cu_35e0c7b528conv_depthwise3d_cuda_kernelIddLin1ELin1ELin1ELin1ELin1ELin1EEEvNS_27GenericPackedTensorAccessorIKT_Lm5ENS_16DefaultPtrTraitsEiEENS3_IS4_Lm5ES6_iEES7_PS5_iiiiiiiii --------------------------
	.section	.nv.constant0._ZN2at6native51_GLOBAL__N__11011a27_18_DepthwiseConv3d_cu_35e0c7b528conv_depthwise3d_cuda_kernelIddLin1ELin1ELin1ELin1ELin1ELin1EEEvNS_27GenericPackedTensorAccessorIKT_Lm5ENS_16DefaultPtrTraitsEiEENS3_IS4_Lm5ES6_iEES7_PS5_iiiiiiiii,"a",@progbits
	.sectionflags	@""
	.align	4
.nv.constant0._ZN2at6native51_GLOBAL__N__11011a27_18_DepthwiseConv3d_cu_35e0c7b528conv_depthwise3d_cuda_kernelIddLin1ELin1ELin1ELin1ELin1ELin1EEEvNS_27GenericPackedTensorAccessorIKT_Lm5ENS_16DefaultPtrTraitsEiEENS3_IS4_Lm5ES6_iEES7_PS5_iiiiiiiii:
	.zero		1084


//--------------------- .nv.constant0._ZN2at6native51_GLOBAL__N__11011a27_18_DepthwiseConv3d_cu_35e0c7b528conv_depthwise3d_cuda_kernelIddLin1ELin1ELin1ELi1ELi1ELi1EEEvNS_27GenericPackedTensorAccessorIKT_Lm5ENS_16DefaultPtrTraitsEiEENS3_IS4_Lm5ES6_iEES7_PS5_iiiiiiiii --------------------------
	.section	.nv.constant0._ZN2at6native51_GLOBAL__N__11011a27_18_DepthwiseConv3d_cu_35e0c7b528conv_depthwise3d_cuda_kernelIddLin1ELin1ELin1ELi1ELi1ELi1EEEvNS_27GenericPackedTensorAccessorIKT_Lm5ENS_16DefaultPtrTraitsEiEENS3_IS4_Lm5ES6_iEES7_PS5_iiiiiiiii,"a",@progbits
	.sectionflags	@""
	.align	4
.nv.constant0._ZN2at6native51_GLOBAL__N__11011a27_18_DepthwiseConv3d_cu_35e0c7b528conv_depthwise3d_cuda_kernelIddLin1ELin1ELin1ELi1ELi1ELi1EEEvNS_27GenericPackedTensorAccessorIKT_Lm5ENS_16DefaultPtrTraitsEiEENS3_IS4_Lm5ES6_iEES7_PS5_iiiiiiiii:
	.zero		1084


//--------------------- .nv.constant0._ZN2at6native51_GLOBAL__N__11011a27_18_DepthwiseConv3d_cu_35e0c7b528conv_depthwise3d_cuda_kernelIddLi3ELi3ELi3ELi1ELi1ELi1EEEvNS_27GenericPackedTensorAccessorIKT_Lm5ENS_16DefaultPtrTraitsEiEENS3_IS4_Lm5ES6_iEES7_PS5_iiiiiiiii --------------------------
	.section	.nv.constant0._ZN2at6native51_GLOBAL__N__11011a27_18_DepthwiseConv3d_cu_35e0c7b528conv_depthwise3d_cuda_kernelIddLi3ELi3ELi3ELi1ELi1ELi1EEEvNS_27GenericPackedTensorAccessorIKT_Lm5ENS_16DefaultPtrTraitsEiEENS3_IS4_Lm5ES6_iEES7_PS5_iiiiiiiii,"a",@progbits
	.sectionflags	@""
	.align	4
.nv.constant0._ZN2at6native51_GLOBAL__N__11011a27_18_DepthwiseConv3d_cu_35e0c7b528conv_depthwise3d_cuda_kernelIddLi3ELi3ELi3ELi1ELi1ELi1EEEvNS_27GenericPackedTensorAccessorIKT_Lm5ENS_16DefaultPtrTraitsEiEENS3_IS4_Lm5ES6_iEES7_PS5_iiiiiiiii:
	.zero		1084


//--------------------- SYMBOLS --------------------------

	.type		.nv.reservedSmem.offset0,@object
	.size		.nv.reservedSmem.offset0,0x4
	.type		.nv.reservedSmem.cap,@object
	.size		.nv.reservedSmem.cap,0x4
	.type		__assertfail,@function
